def attn_fwd(
    Q,
    K,
    V,
    Out,
    Lse,
    sm_scale,
    stride_qz,
    stride_qh,
    stride_qm,
    stride_qk,
    stride_kz,
    stride_kh,
    stride_kn,
    stride_kk,
    stride_vz,
    stride_vh,
    stride_vn,
    stride_vk,
    stride_oz,
    stride_oh,
    stride_om,
    stride_ok,
    seqlen_q,
    seqlen_k,
    BLOCK_M: tl.constexpr,
    BLOCK_N: tl.constexpr,
    HEAD_DIM: tl.constexpr,
    CAUSAL: tl.constexpr,
):
    start_m = tl.program_id(0)
    off_hz = tl.program_id(1)
    q_off = off_hz * stride_qh
    k_off = off_hz * stride_kh
    v_off = off_hz * stride_vh
    offs_m = start_m * BLOCK_M + tl.arange(0, BLOCK_M)
    offs_d = tl.arange(0, HEAD_DIM)
    offs_n = tl.arange(0, BLOCK_N)
    q_ptrs = Q + q_off + offs_m[:, None] * stride_qm + offs_d[None, :] * stride_qk
    k_ptrs = K + k_off + offs_d[:, None] * stride_kk + offs_n[None, :] * stride_kn
    v_ptrs = V + v_off + offs_n[:, None] * stride_vn + offs_d[None, :] * stride_vk
    m_i = tl.full([BLOCK_M], float("-inf"), dtype=tl.float32)
    l_i = tl.zeros([BLOCK_M], dtype=tl.float32) + 1.0
    acc = tl.zeros([BLOCK_M, HEAD_DIM], dtype=tl.float32)
    q = tl.load(q_ptrs)
    acc, l_i, m_i = _attn_fwd_inner(
        acc,
        l_i,
        m_i,
        q,
        k_ptrs,
        v_ptrs,
        sm_scale,
        stride_kn,
        stride_vn,
        start_m,
        seqlen_k,
        BLOCK_M,
        BLOCK_N,
        HEAD_DIM,
        CAUSAL,
    )
    acc = acc / l_i[:, None]
    lse = m_i + tl.math.log2(l_i) / 1.4426950408889634
    o_ptrs = (
        Out
        + off_hz * stride_oh
        + offs_m[:, None] * stride_om
        + offs_d[None, :] * stride_ok
    )
    tl.store(o_ptrs, acc.to(Out.dtype.element_ty))
    tl.store(Lse + off_hz * seqlen_q + offs_m, lse)

# config = {"BLOCK_M": 128, "BLOCK_N": 64, "HEAD_DIM": 256, "arch": "sm_100", "causal": true, "dtype": "bf16", "num_stages": 2, "num_warps": 4}
# arch = sm_100


// ===== COMPILED SASS (sm_100a) =====

	.target	sm_100a

	.elftype	@"ET_EXEC"


//--------------------- .note.nv.tkinfo           --------------------------
	.section	.note.nv.tkinfo,"",@"SHT_NOTE"
	.sectionflags	@"SHF_NOTE_NV_TKINFO"
	.tkinfo
        /*0018*/ 	.word	0x00000081
        /*0030*/ 	.string	""
        /*0030*/ 	.string	"ptxas-blackwell"
        /*0030*/ 	.string	"Cuda compilation tools, release 12.9, V12.9.86"
        /*0030*/ 	.string	"Build cuda_12.9.r12.9/compiler.36037853_0"
        /*0030*/ 	.string	"-v  -suppress-debug-info  -lineinfo  -arch sm_100a "



//--------------------- .note.nv.cuver            --------------------------
	.section	.note.nv.cuver,"",@"SHT_NOTE"
	.sectionflags	@"SHF_NOTE_NV_CUVER"
        /*0018*/ 	.short	0x0001
        /*001a*/ 	.short	0x0064
        /*001c*/ 	.short	0x0001
        /*001e*/ 	.short	0x0000
        /*0020*/ 	.short	0x0001
        /*0022*/ 	.short	0x0000


//--------------------- .nv.info                  --------------------------
	.section	.nv.info,"",@"SHT_CUDA_INFO"
	.align	4


	//----- nvinfo : EIATTR_REGCOUNT
	.align		4
        /*0000*/ 	.byte	0x04, 0x2f
        /*0002*/ 	.short	(.L_5 - .L_4)
	.align		4
.L_4:
        /*0004*/ 	.word	index@(attn_fwd)
        /*0008*/ 	.word	0x000000ff


	//----- nvinfo : EIATTR_FRAME_SIZE
	.align		4
.L_5:
        /*000c*/ 	.byte	0x04, 0x11
        /*000e*/ 	.short	(.L_7 - .L_6)
	.align		4
.L_6:
        /*0010*/ 	.word	index@($__internal_2_$__cuda_sm10x_tcgen05_guardrail_trap_unallocated_columns_being_dealloced)
        /*0014*/ 	.word	0x00000a50


	//----- nvinfo : EIATTR_FRAME_SIZE
	.align		4
.L_7:
        /*0018*/ 	.byte	0x04, 0x11
        /*001a*/ 	.short	(.L_9 - .L_8)
	.align		4
.L_8:
        /*001c*/ 	.word	index@($__internal_1_$__cuda_sm10x_tcgen05_guardrail_trap_phase_invalid_during_alloc)
        /*0020*/ 	.word	0x00000a50


	//----- nvinfo : EIATTR_FRAME_SIZE
	.align		4
.L_9:
        /*0024*/ 	.byte	0x04, 0x11
        /*0026*/ 	.short	(.L_11 - .L_10)
	.align		4
.L_10:
        /*0028*/ 	.word	index@($__internal_0_$__cuda_sm10x_tcgen05_guardrail_trap_col_being_dealloced_not_returned_by_alloc)
        /*002c*/ 	.word	0x00000a50


	//----- nvinfo : EIATTR_FRAME_SIZE
	.align		4
.L_11:
        /*0030*/ 	.byte	0x04, 0x11
        /*0032*/ 	.short	(.L_13 - .L_12)
	.align		4
.L_12:
        /*0034*/ 	.word	index@(attn_fwd)
        /*0038*/ 	.word	0x00000a50


	//----- nvinfo : EIATTR_MIN_STACK_SIZE
	.align		4
.L_13:
        /*003c*/ 	.byte	0x04, 0x12
        /*003e*/ 	.short	(.L_15 - .L_14)
	.align		4
.L_14:
        /*0040*/ 	.word	index@(attn_fwd)
        /*0044*/ 	.word	0x00000a50
.L_15:


//--------------------- .nv.info.attn_fwd         --------------------------
	.section	.nv.info.attn_fwd,"",@"SHT_CUDA_INFO"
	.sectionflags	@""
	.align	4


	//----- nvinfo : EIATTR_CUDA_API_VERSION
	.align		4
        /*0000*/ 	.byte	0x04, 0x37
        /*0002*/ 	.short	(.L_17 - .L_16)
.L_16:
        /*0004*/ 	.word	0x00000081


	//----- nvinfo : EIATTR_KPARAM_INFO
	.align		4
.L_17:
        /*0008*/ 	.byte	0x04, 0x17
        /*000a*/ 	.short	(.L_19 - .L_18)
.L_18:
        /*000c*/ 	.word	0x00000000
        /*0010*/ 	.short	0x0019
        /*0012*/ 	.short	0x0080
        /*0014*/ 	.byte	0x00, 0xf4, 0x21, 0x00


	//----- nvinfo : EIATTR_KPARAM_INFO
	.align		4
.L_19:
        /*0018*/ 	.byte	0x04, 0x17
        /*001a*/ 	.short	(.L_21 - .L_20)
.L_20:
        /*001c*/ 	.word	0x00000000
        /*0020*/ 	.short	0x0018
        /*0022*/ 	.short	0x0078
        /*0024*/ 	.byte	0x00, 0xf4, 0x21, 0x00


	//----- nvinfo : EIATTR_KPARAM_INFO
	.align		4
.L_21:
        /*0028*/ 	.byte	0x04, 0x17
        /*002a*/ 	.short	(.L_23 - .L_22)
.L_22:
        /*002c*/ 	.word	0x00000000
        /*0030*/ 	.short	0x0017
        /*0032*/ 	.short	0x0070
        /*0034*/ 	.byte	0x00, 0xf0, 0x11, 0x00


	//----- nvinfo : EIATTR_KPARAM_INFO
	.align		4
.L_23:
        /*0038*/ 	.byte	0x04, 0x17
        /*003a*/ 	.short	(.L_25 - .L_24)
.L_24:
        /*003c*/ 	.word	0x00000000
        /*0040*/ 	.short	0x0016
        /*0042*/ 	.short	0x006c
        /*0044*/ 	.byte	0x00, 0xf0, 0x11, 0x00


	//----- nvinfo : EIATTR_KPARAM_INFO
	.align		4
.L_25:
        /*0048*/ 	.byte	0x04, 0x17
        /*004a*/ 	.short	(.L_27 - .L_26)
.L_26:
        /*004c*/ 	.word	0x00000000
        /*0050*/ 	.short	0x0015
        /*0052*/ 	.short	0x0068
        /*0054*/ 	.byte	0x00, 0xf0, 0x11, 0x00


	//----- nvinfo : EIATTR_KPARAM_INFO
	.align		4
.L_27:
        /*0058*/ 	.byte	0x04, 0x17
        /*005a*/ 	.short	(.L_29 - .L_28)
.L_28:
        /*005c*/ 	.word	0x00000000
        /*0060*/ 	.short	0x0014
        /*0062*/ 	.short	0x0064
        /*0064*/ 	.byte	0x00, 0xf0, 0x11, 0x00


	//----- nvinfo : EIATTR_KPARAM_INFO
	.align		4
.L_29:
        /*0068*/ 	.byte	0x04, 0x17
        /*006a*/ 	.short	(.L_31 - .L_30)
.L_30:
        /*006c*/ 	.word	0x00000000
        /*0070*/ 	.short	0x0013
        /*0072*/ 	.short	0x0060
        /*0074*/ 	.byte	0x00, 0xf0, 0x11, 0x00


	//----- nvinfo : EIATTR_KPARAM_INFO
	.align		4
.L_31:
        /*0078*/ 	.byte	0x04, 0x17
        /*007a*/ 	.short	(.L_33 - .L_32)
.L_32:
        /*007c*/ 	.word	0x00000000
        /*0080*/ 	.short	0x0012
        /*0082*/ 	.short	0x005c
        /*0084*/ 	.byte	0x00, 0xf0, 0x11, 0x00


	//----- nvinfo : EIATTR_KPARAM_INFO
	.align		4
.L_33:
        /*0088*/ 	.byte	0x04, 0x17
        /*008a*/ 	.short	(.L_35 - .L_34)
.L_34:
        /*008c*/ 	.word	0x00000000
        /*0090*/ 	.short	0x0011
        /*0092*/ 	.short	0x0058
        /*0094*/ 	.byte	0x00, 0xf0, 0x11, 0x00


	//----- nvinfo : EIATTR_KPARAM_INFO
	.align		4
.L_35:
        /*0098*/ 	.byte	0x04, 0x17
        /*009a*/ 	.short	(.L_37 - .L_36)
.L_36:
        /*009c*/ 	.word	0x00000000
        /*00a0*/ 	.short	0x0010
        /*00a2*/ 	.short	0x0054
        /*00a4*/ 	.byte	0x00, 0xf0, 0x11, 0x00


	//----- nvinfo : EIATTR_KPARAM_INFO
	.align		4
.L_37:
        /*00a8*/ 	.byte	0x04, 0x17
        /*00aa*/ 	.short	(.L_39 - .L_38)
.L_38:
        /*00ac*/ 	.word	0x00000000
        /*00b0*/ 	.short	0x000f
        /*00b2*/ 	.short	0x0050
        /*00b4*/ 	.byte	0x00, 0xf0, 0x11, 0x00


	//----- nvinfo : EIATTR_KPARAM_INFO
	.align		4
.L_39:
        /*00b8*/ 	.byte	0x04, 0x17
        /*00ba*/ 	.short	(.L_41 - .L_40)
.L_40:
        /*00bc*/ 	.word	0x00000000
        /*00c0*/ 	.short	0x000e
        /*00c2*/ 	.short	0x004c
        /*00c4*/ 	.byte	0x00, 0xf0, 0x11, 0x00


	//----- nvinfo : EIATTR_KPARAM_INFO
	.align		4
.L_41:
        /*00c8*/ 	.byte	0x04, 0x17
        /*00ca*/ 	.short	(.L_43 - .L_42)
.L_42:
        /*00cc*/ 	.word	0x00000000
        /*00d0*/ 	.short	0x000d
        /*00d2*/ 	.short	0x0048
        /*00d4*/ 	.byte	0x00, 0xf0, 0x11, 0x00


	//----- nvinfo : EIATTR_KPARAM_INFO
	.align		4
.L_43:
        /*00d8*/ 	.byte	0x04, 0x17
        /*00da*/ 	.short	(.L_45 - .L_44)
.L_44:
        /*00dc*/ 	.word	0x00000000
        /*00e0*/ 	.short	0x000c
        /*00e2*/ 	.short	0x0044
        /*00e4*/ 	.byte	0x00, 0xf0, 0x11, 0x00


	//----- nvinfo : EIATTR_KPARAM_INFO
	.align		4
.L_45:
        /*00e8*/ 	.byte	0x04, 0x17
        /*00ea*/ 	.short	(.L_47 - .L_46)
.L_46:
        /*00ec*/ 	.word	0x00000000
        /*00f0*/ 	.short	0x000b
        /*00f2*/ 	.short	0x0040
        /*00f4*/ 	.byte	0x00, 0xf0, 0x11, 0x00


	//----- nvinfo : EIATTR_KPARAM_INFO
	.align		4
.L_47:
        /*00f8*/ 	.byte	0x04, 0x17
        /*00fa*/ 	.short	(.L_49 - .L_48)
.L_48:
        /*00fc*/ 	.word	0x00000000
        /*0100*/ 	.short	0x000a
        /*0102*/ 	.short	0x003c
        /*0104*/ 	.byte	0x00, 0xf0, 0x11, 0x00


	//----- nvinfo : EIATTR_KPARAM_INFO
	.align		4
.L_49:
        /*0108*/ 	.byte	0x04, 0x17
        /*010a*/ 	.short	(.L_51 - .L_50)
.L_50:
        /*010c*/ 	.word	0x00000000
        /*0110*/ 	.short	0x0009
        /*0112*/ 	.short	0x0038
        /*0114*/ 	.byte	0x00, 0xf0, 0x11, 0x00


	//----- nvinfo : EIATTR_KPARAM_INFO
	.align		4
.L_51:
        /*0118*/ 	.byte	0x04, 0x17
        /*011a*/ 	.short	(.L_53 - .L_52)
.L_52:
        /*011c*/ 	.word	0x00000000
        /*0120*/ 	.short	0x0008
        /*0122*/ 	.short	0x0034
        /*0124*/ 	.byte	0x00, 0xf0, 0x11, 0x00


	//----- nvinfo : EIATTR_KPARAM_INFO
	.align		4
.L_53:
        /*0128*/ 	.byte	0x04, 0x17
        /*012a*/ 	.short	(.L_55 - .L_54)
.L_54:
        /*012c*/ 	.word	0x00000000
        /*0130*/ 	.short	0x0007
        /*0132*/ 	.short	0x0030
        /*0134*/ 	.byte	0x00, 0xf0, 0x11, 0x00


	//----- nvinfo : EIATTR_KPARAM_INFO
	.align		4
.L_55:
        /*0138*/ 	.byte	0x04, 0x17
        /*013a*/ 	.short	(.L_57 - .L_56)
.L_56:
        /*013c*/ 	.word	0x00000000
        /*0140*/ 	.short	0x0006
        /*0142*/ 	.short	0x002c
        /*0144*/ 	.byte	0x00, 0xf0, 0x11, 0x00


	//----- nvinfo : EIATTR_KPARAM_INFO
	.align		4
.L_57:
        /*0148*/ 	.byte	0x04, 0x17
        /*014a*/ 	.short	(.L_59 - .L_58)
.L_58:
        /*014c*/ 	.word	0x00000000
        /*0150*/ 	.short	0x0005
        /*0152*/ 	.short	0x0028
        /*0154*/ 	.byte	0x00, 0xf0, 0x11, 0x00


	//----- nvinfo : EIATTR_KPARAM_INFO
	.align		4
.L_59:
        /*0158*/ 	.byte	0x04, 0x17
        /*015a*/ 	.short	(.L_61 - .L_60)
.L_60:
        /*015c*/ 	.word	0x00000000
        /*0160*/ 	.short	0x0004
        /*0162*/ 	.short	0x0020
        /*0164*/ 	.byte	0x00, 0xf4, 0x21, 0x00


	//----- nvinfo : EIATTR_KPARAM_INFO
	.align		4
.L_61:
        /*0168*/ 	.byte	0x04, 0x17
        /*016a*/ 	.short	(.L_63 - .L_62)
.L_62:
        /*016c*/ 	.word	0x00000000
        /*0170*/ 	.short	0x0003
        /*0172*/ 	.short	0x0018
        /*0174*/ 	.byte	0x00, 0xf4, 0x21, 0x00


	//----- nvinfo : EIATTR_KPARAM_INFO
	.align		4
.L_63:
        /*0178*/ 	.byte	0x04, 0x17
        /*017a*/ 	.short	(.L_65 - .L_64)
.L_64:
        /*017c*/ 	.word	0x00000000
        /*0180*/ 	.short	0x0002
        /*0182*/ 	.short	0x0010
        /*0184*/ 	.byte	0x00, 0xf4, 0x21, 0x00


	//----- nvinfo : EIATTR_KPARAM_INFO
	.align		4
.L_65:
        /*0188*/ 	.byte	0x04, 0x17
        /*018a*/ 	.short	(.L_67 - .L_66)
.L_66:
        /*018c*/ 	.word	0x00000000
        /*0190*/ 	.short	0x0001
        /*0192*/ 	.short	0x0008
        /*0194*/ 	.byte	0x00, 0xf4, 0x21, 0x00


	//----- nvinfo : EIATTR_KPARAM_INFO
	.align		4
.L_67:
        /*0198*/ 	.byte	0x04, 0x17
        /*019a*/ 	.short	(.L_69 - .L_68)
.L_68:
        /*019c*/ 	.word	0x00000000
        /*01a0*/ 	.short	0x0000
        /*01a2*/ 	.short	0x0000
        /*01a4*/ 	.byte	0x00, 0xf4, 0x21, 0x00


	//----- nvinfo : EIATTR_AT_ENTRY_FRAGMENTS
	.align		4
.L_69:
        /*01a8*/ 	.byte	0x04, 0x4f
        /*01aa*/ 	.short	(.L_71 - .L_70)


	//   ....[0]....
.L_70:
        /*01ac*/ 	.word	0x00000004


	//----- nvinfo : EIATTR_RESERVED_SMEM_USED
	.align		4
.L_71:
        /*01b0*/ 	.byte	0x01, 0x41
	.zero		2


	//----- nvinfo : EIATTR_SPARSE_MMA_MASK
	.align		4
        /*01b4*/ 	.byte	0x03, 0x50
        /*01b6*/ 	.short	0x0000


	//----- nvinfo : EIATTR_TCGEN05_1CTA_USED
	.align		4
        /*01b8*/ 	.byte	0x01, 0x51
	.zero		2


	//----- nvinfo : EIATTR_MAXREG_COUNT
	.align		4
        /*01bc*/ 	.byte	0x03, 0x1b
        /*01be*/ 	.short	0x00ff


	//----- nvinfo : EIATTR_NUM_BARRIERS
	.align		4
        /*01c0*/ 	.byte	0x02, 0x4c
        /*01c2*/ 	.byte	0x01
	.zero		1


	//----- nvinfo : EIATTR_ANNOTATIONS
	.align		4
        /*01c4*/ 	.byte	0x04, 0x55
        /*01c6*/ 	.short	(.L_73 - .L_72)


	//   ....[0]....
.L_72:
        /*01c8*/ 	.word	0x00000001
        /*01cc*/ 	.byte	0x00, 0x4b, 0x00, 0x00, 0x01, 0x00, 0x00, 0x00, 0x50, 0x4f, 0x00, 0x00, 0x01, 0x00, 0x00, 0x00
        /* <DEDUP_REMOVED lines=524> */
        /*229c*/ 	.byte	0x30, 0x15, 0x02, 0x00


	//----- nvinfo : EIATTR_INT_WARP_WIDE_INSTR_OFFSETS
	.align		4
.L_73:
        /*22a0*/ 	.byte	0x04, 0x31
        /*22a2*/ 	.short	(.L_75 - .L_74)


	//   ....[0]....
.L_74:
        /*22a4*/ 	.word	0x00004af0


	//   ....[1]....
        /*22a8*/ 	.word	0x00005b30


	//   ....[2]....
        /*22ac*/ 	.word	0x00007950


	//   ....[3]....
        /*22b0*/ 	.word	0x0000a0f0


	//   ....[4]....
        /*22b4*/ 	.word	0x00015c10


	//   ....[5]....
        /*22b8*/ 	.word	0x000276b0


	//   ....[6]....
        /*22bc*/ 	.word	0x00027700


	//----- nvinfo : EIATTR_COOP_GROUP_MASK_REGIDS
	.align		4
.L_75:
        /*22c0*/ 	.byte	0x04, 0x29
        /*22c2*/ 	.short	(.L_77 - .L_76)


	//   ....[0]....
.L_76:
        /*22c4*/ 	.word	0xffffffff


	//   ....[1]....
        /*22c8*/ 	.word	0xffffffff


	//   ....[2]....
        /*22cc*/ 	.word	0xffffffff


	//   ....[3]....
        /*22d0*/ 	.word	0xffffffff


	//----- nvinfo : EIATTR_COOP_GROUP_INSTR_OFFSETS
	.align		4
.L_77:
        /*22d4*/ 	.byte	0x04, 0x28
        /*22d6*/ 	.short	(.L_79 - .L_78)


	//   ....[0]....
.L_78:
        /*22d8*/ 	.word	0x00000070


	//   ....[1]....
        /*22dc*/ 	.word	0x00000330


	//   ....[2]....
        /*22e0*/ 	.word	0x00027540


	//   ....[3]....
        /*22e4*/ 	.word	0x000277b0


	//----- nvinfo : EIATTR_VRC_CTA_INIT_COUNT
	.align		4
.L_79:
        /*22e8*/ 	.byte	0x02, 0x4a
        /*22ea*/ 	.byte	0x80
	.zero		1


	//----- nvinfo : EIATTR_MBARRIER_INSTR_OFFSETS
	.align		4
        /*22ec*/ 	.byte	0x04, 0x39
        /*22ee*/ 	.short	(.L_81 - .L_80)


	//   ....[0]....
.L_80:
        /*22f0*/ 	.word	0x000072b0
        /*22f4*/ 	.word	0x000000ff
        /*22f8*/ 	.word	0x00028000
        /*22fc*/ 	.short	0x0100
        /*22fe*/ 	.byte	0x04
	.zero		1


	//   ....[1]....
        /*2300*/ 	.word	0x000079e0
        /*2304*/ 	.word	0x000000ff
        /*2308*/ 	.word	0x00028008
        /*230c*/ 	.short	0x0100
        /*230e*/ 	.byte	0x04
	.zero		1


	//   ....[2]....
        /*2310*/ 	.word	0x0000a260
        /*2314*/ 	.word	0x000000ff
        /*2318*/ 	.word	0x00018000
        /*231c*/ 	.short	0x0100
        /*231e*/ 	.byte	0x04
	.zero		1


	//   ....[3]....
        /*2320*/ 	.word	0x0000a8a0
        /*2324*/ 	.word	0x000000ff
        /*2328*/ 	.word	0x00018000
        /*232c*/ 	.short	0x010a
        /*232e*/ 	.byte	0x04
	.zero		1


	//   ....[4]....
        /*2330*/ 	.word	0x0000e7f0
        /*2334*/ 	.word	0x000000ff
        /*2338*/ 	.word	0x00018000
        /*233c*/ 	.short	0x0108
        /*233e*/ 	.byte	0x04
	.zero		1


	//   ....[5]....
        /*2340*/ 	.word	0x00015f70
        /*2344*/ 	.word	0x000000ff
        /*2348*/ 	.word	0x00028010
        /*234c*/ 	.short	0x0100
        /*234e*/ 	.byte	0x04
	.zero		1


	//   ....[6]....
        /*2350*/ 	.word	0x00016270
        /*2354*/ 	.word	0x000000ff
        /*2358*/ 	.word	0x00028010
        /*235c*/ 	.short	0x010a
        /*235e*/ 	.byte	0x04
	.zero		1


	//   ....[7]....
        /*2360*/ 	.word	0x000169f0
        /*2364*/ 	.word	0x000000ff
        /*2368*/ 	.word	0x00028010
        /*236c*/ 	.short	0x0108
        /*236e*/ 	.byte	0x04
	.zero		1


	//   ....[8]....
        /*2370*/ 	.word	0x00016a70
        /*2374*/ 	.word	0x00000044
        /*2378*/ 	.word	0x00000000
        /*237c*/ 	.short	0x010a
        /*237e*/ 	.byte	0xff
	.zero		1


	//   ....[9]....
        /*2380*/ 	.word	0x0001def0
        /*2384*/ 	.word	0x00000044
        /*2388*/ 	.word	0x00000000
        /*238c*/ 	.short	0x010a
        /*238e*/ 	.byte	0xff
	.zero		1


	//   ....[10]....
        /*2390*/ 	.word	0x0001e010
        /*2394*/ 	.word	0x000000ff
        /*2398*/ 	.word	0x00028000
        /*239c*/ 	.short	0x0108
        /*239e*/ 	.byte	0x04
	.zero		1


	//   ....[11]....
        /*23a0*/ 	.word	0x0001e0f0
        /*23a4*/ 	.word	0x000000ff
        /*23a8*/ 	.word	0x00028008
        /*23ac*/ 	.short	0x0108
        /*23ae*/ 	.byte	0x04
	.zero		1


	//   ....[12]....
        /*23b0*/ 	.word	0x000277d0
        /*23b4*/ 	.word	0x000000ff
        /*23b8*/ 	.word	0x00018000
        /*23bc*/ 	.short	0x010a
        /*23be*/ 	.byte	0x04
	.zero		1


	//   ....[13]....
        /*23c0*/ 	.word	0x00027800
        /*23c4*/ 	.word	0x000000ff
        /*23c8*/ 	.word	0x00028010
        /*23cc*/ 	.short	0x010a
        /*23ce*/ 	.byte	0x04
	.zero		1


	//   ....[14]....
        /*23d0*/ 	.word	0x00027830
        /*23d4*/ 	.word	0x00000044
        /*23d8*/ 	.word	0x00000000
        /*23dc*/ 	.short	0x010a
        /*23de*/ 	.byte	0xff
	.zero		1


	//   ....[15]....
        /*23e0*/ 	.word	0x00027860
        /*23e4*/ 	.word	0x00000044
        /*23e8*/ 	.word	0x00000000
        /*23ec*/ 	.short	0x010a
        /*23ee*/ 	.byte	0xff
	.zero		1


	//----- nvinfo : EIATTR_NUM_MBARRIERS
	.align		4
.L_81:
        /*23f0*/ 	.byte	0x03, 0x38
        /*23f2*/ 	.short	0xffff


	//----- nvinfo : EIATTR_EXIT_INSTR_OFFSETS
	.align		4
        /*23f4*/ 	.byte	0x04, 0x1c
        /*23f6*/ 	.short	(.L_83 - .L_82)


	//   ....[0]....
.L_82:
        /*23f8*/ 	.word	0x000277c0


	//----- nvinfo : EIATTR_REQNTID
	.align		4
.L_83:
        /*23fc*/ 	.byte	0x04, 0x10
        /*23fe*/ 	.short	(.L_85 - .L_84)
.L_84:
        /*2400*/ 	.word	0x00000080
        /*2404*/ 	.word	0x00000001
        /*2408*/ 	.word	0x00000001


	//----- nvinfo : EIATTR_CRS_STACK_SIZE
	.align		4
.L_85:
        /*240c*/ 	.byte	0x04, 0x1e
        /*240e*/ 	.short	(.L_87 - .L_86)
.L_86:
        /*2410*/ 	.word	0x00000000


	//----- nvinfo : EIATTR_CBANK_PARAM_SIZE
	.align		4
.L_87:
        /*2414*/ 	.byte	0x03, 0x19
        /*2416*/ 	.short	0x0088


	//----- nvinfo : EIATTR_PARAM_CBANK
	.align		4
        /*2418*/ 	.byte	0x04, 0x0a
        /*241a*/ 	.short	(.L_89 - .L_88)
	.align		4
.L_88:
        /*241c*/ 	.word	index@(.nv.constant0.attn_fwd)
        /*2420*/ 	.short	0x0380
        /*2422*/ 	.short	0x0088


	//----- nvinfo : EIATTR_SW_WAR
	.align		4
.L_89:
        /*2424*/ 	.byte	0x04, 0x36
        /*2426*/ 	.short	(.L_91 - .L_90)
.L_90:
        /*2428*/ 	.word	0x00000008
.L_91:


//--------------------- .nv.compat                --------------------------
	.section	.nv.compat,"",@"SHT_CUDA_COMPAT_INFO"
	.align	4
        /*0000*/ 	.byte	0x02, 0x02, 0x02, 0x00, 0x02, 0x05, 0x05, 0x00, 0x02, 0x03, 0x00, 0x00, 0x02, 0x06, 0x01, 0x00


//--------------------- .nv.callgraph             --------------------------
	.section	.nv.callgraph,"",@"SHT_CUDA_CALLGRAPH"
	.align	4
	.sectionentsize	8
	.align		4
        /*0000*/ 	.word	0x00000000
	.align		4
        /*0004*/ 	.word	0xffffffff
	.align		4
        /*0008*/ 	.word	0x00000000
	.align		4
        /*000c*/ 	.word	0xfffffffe
	.align		4
        /*0010*/ 	.word	0x00000000
	.align		4
        /*0014*/ 	.word	0xfffffffd
	.align		4
        /*0018*/ 	.word	0x00000000
	.align		4
        /*001c*/ 	.word	0xfffffffc


//--------------------- .nv.constant4             --------------------------
	.section	.nv.constant4,"a",@progbits
	.align	8
	.align		8
.nv.constant4:
        /*0000*/ 	.dword	_$_str


//--------------------- .text.attn_fwd            --------------------------
	.section	.text.attn_fwd,"ax",@progbits
	.align	128
        .global         attn_fwd
        .type           attn_fwd,@function
        .size           attn_fwd,(.L_x_32 - attn_fwd)
        .other          attn_fwd,@"STO_CUDA_ENTRY STV_DEFAULT"
attn_fwd:
.text.attn_fwd:
[----:B------:R-:W0:Y:S01]  /*0000*/  LDC R1, c[0x0][0x37c] ;  /* 0x0000df00ff017b82 */ /* 0x000e220000000800 */
[----:B------:R-:W1:Y:S01]  /*0010*/  S2R R204, SR_TID.X ;  /* 0x0000000000cc7919 */ /* 0x000e620000002100 */
[----:B0-----:R-:W-:Y:S02]  /*0020*/  IADD3 R1, PT, PT, R1, -0xa50, RZ ;  /* 0xfffff5b001017810 */ /* 0x001fe40007ffe0ff */
[----:B-1----:R-:W-:-:S13]  /*0030*/  ISETP.GE.U32.AND P0, PT, R204, 0x20, PT ;  /* 0x00000020cc00780c */ /* 0x002fda0003f06070 */
[----:B------:R-:W-:Y:S02]  /*0040*/  VOTEU.ANY UP0, P0 ;  /* 0x0000000000ff7886 */ /* 0x000fe40000000100 */
[----:B------:R-:W-:Y:S05]  /*0050*/  BRA.U UP0, `(.L_x_0) ;  /* 0x0000000100b87547 */ /* 0x000fea000b800000 */
[----:B------:R-:W0:Y:S01]  /*0060*/  S2UR UR6, SR_CgaCtaId ;  /* 0x00000000000679c3 */ /* 0x000e220000008800 */
[----:B------:R-:W-:Y:S01]  /*0070*/  NOP ;  /* 0x0000000000007918 */ /* 0x000fe20000000000 */
[----:B------:R-:W-:Y:S02]  /*0080*/  UMOV UR4, 0x40 ;  /* 0x0000004000047882 */ /* 0x000fe40000000000 */
[----:B0-----:R-:W-:-:S09]  /*0090*/  ULEA UR4, UR6, UR4, 0x18 ;  /* 0x0000000406047291 */ /* 0x001fd2000f8ec0ff */
[----:B------:R-:W0:Y:S01]  /*00a0*/  LDS.U8 R0, [UR4] ;  /* 0x00000004ff007984 */ /* 0x000e220008000000 */
[----:B------:R-:W-:Y:S02]  /*00b0*/  UMOV UR4, 0x400 ;  /* 0x0000040000047882 */ /* 0x000fe40000000000 */
[----:B------:R-:W-:Y:S01]  /*00c0*/  ULEA UR4, UR6, UR4, 0x18 ;  /* 0x0000000406047291 */ /* 0x000fe2000f8ec0ff */
[----:B0-----:R-:W-:-:S13]  /*00d0*/  ISETP.NE.AND P0, PT, R0, RZ, PT ;  /* 0x000000ff0000720c */ /* 0x001fda0003f05270 */
[----:B------:R-:W-:Y:S05]  /*00e0*/  @P0 BRA `(.L_x_1) ;  /* 0x00000000007c0947 */ /* 0x000fea0003800000 */
[----:B------:R-:W-:-:S13]  /*00f0*/  ELECT P0, URZ, PT ;  /* 0x0000000000ff782f */ /* 0x000fda0003800000 */
[----:B------:R-:W-:Y:S05]  /*0100*/  @!P0 BRA `(.L_x_2) ;  /* 0x0000000000848947 */ /* 0x000fea0003800000 */
[----:B------:R-:W-:Y:S01]  /*0110*/  UMOV UR5, 0x10 ;  /* 0x0000001000057882 */ /* 0x000fe20000000000 */
[----:B------:R-:W-:Y:S01]  /*0120*/  HFMA2 R4, -RZ, RZ, 0, 5.9604644775390625e-08 ;  /* 0x00000001ff047431 */ /* 0x000fe200000001ff */
[----:B------:R-:W-:-:S03]  /*0130*/  MOV R5, 0xffff ;  /* 0x0000ffff00057802 */ /* 0x000fc60000000f00 */
[----:B------:R-:W-:Y:S04]  /*0140*/  DEPBAR.LE SB0, 0x36 ;  /* 0x00008d800000791a */ /* 0x000fe80000000000 */
[----:B------:R-:W0:Y:S02]  /*0150*/  UTCATOMSWS.FIND_AND_SET.ALIGN UP1, UR5, UR5 ;  /* 0x00000005000575e3 */ /* 0x000e240008020800 */
[----:B0-----:R-:W-:-:S04]  /*0160*/  PLOP3.LUT P0, PT, PT, PT, UP1, 0x80, 0x8 ;  /* 0x000000000008781c */ /* 0x001fc80003f0f018 */
[----:B------:R-:W-:-:S04]  /*0170*/  SEL R0, RZ, 0xffffffff, !P0 ;  /* 0xffffffffff007807 */ /* 0x000fc80004000000 */
[----:B------:R-:W-:Y:S01]  /*0180*/  ISETP.NE.AND P0, PT, R0, RZ, PT ;  /* 0x000000ff0000720c */ /* 0x000fe20003f05270 */
[----:B------:R-:W-:-:S12]  /*0190*/  IMAD.U32 R0, RZ, RZ, UR5 ;  /* 0x00000005ff007e24 */ /* 0x000fd8000f8e00ff */
[----:B------:R-:W-:Y:S05]  /*01a0*/  @P0 BRA `(.L_x_3) ;  /* 0x0000000000240947 */ /* 0x000fea0003800000 */
.L_x_4:
[----:B------:R-:W-:Y:S05]  /*01b0*/  NANOSLEEP 0x64 ;  /* 0x000000640000795d */ /* 0x000fea0003800000 */
[----:B------:R-:W-:-:S05]  /*01c0*/  UMOV UR5, 0x10 ;  /* 0x0000001000057882 */ /* 0x000fca0000000000 */
[----:B------:R-:W-:Y:S04]  /*01d0*/  DEPBAR.LE SB0, 0x36 ;  /* 0x00008d800000791a */ /* 0x000fe80000000000 */
[----:B------:R-:W0:Y:S02]  /*01e0*/  UTCATOMSWS.FIND_AND_SET.ALIGN UP1, UR5, UR5 ;  /* 0x00000005000575e3 */ /* 0x000e240008020800 */
[----:B0-----:R-:W-:-:S04]  /*01f0*/  PLOP3.LUT P0, PT, PT, PT, UP1, 0x80, 0x8 ;  /* 0x000000000008781c */ /* 0x001fc80003f0f018 */
[----:B------:R-:W-:-:S04]  /*0200*/  SEL R0, RZ, 0xffffffff, !P0 ;  /* 0xffffffffff007807 */ /* 0x000fc80004000000 */
[----:B------:R-:W-:Y:S02]  /*0210*/  ISETP.NE.AND P0, PT, R0, RZ, PT ;  /* 0x000000ff0000720c */ /* 0x000fe40003f05270 */
[----:B------:R-:W-:-:S11]  /*0220*/  MOV R0, UR5 ;  /* 0x0000000500007c02 */ /* 0x000fd60008000f00 */
[----:B------:R-:W-:Y:S05]  /*0230*/  @!P0 BRA `(.L_x_4) ;  /* 0xfffffffc00dc8947 */ /* 0x000fea000383ffff */
.L_x_3:
[----:B------:R-:W-:Y:S01]  /*0240*/  IADD3 R3, PT, PT, R0, 0x10, RZ ;  /* 0x0000001000037810 */ /* 0x000fe20007ffe0ff */
[----:B------:R-:W-:Y:S01]  /*0250*/  UMOV UR5, 0x50 ;  /* 0x0000005000057882 */ /* 0x000fe20000000000 */
[----:B------:R-:W-:Y:S01]  /*0260*/  SHF.L.U32 R2, R5, R0, RZ ;  /* 0x0000000005027219 */ /* 0x000fe200000006ff */
[----:B------:R-:W-:Y:S01]  /*0270*/  ULEA UR5, UR6, UR5, 0x18 ;  /* 0x0000000506057291 */ /* 0x000fe2000f8ec0ff */
[----:B------:R-:W-:Y:S02]  /*0280*/  SHF.L.U32 R3, R4, R3, RZ ;  /* 0x0000000304037219 */ /* 0x000fe400000006ff */
[----:B------:R-:W-:Y:S02]  /*0290*/  SHF.L.U32 R0, R0, 0x5, RZ ;  /* 0x0000000500007819 */ /* 0x000fe400000006ff */
[----:B------:R-:W-:-:S05]  /*02a0*/  LOP3.LUT R2, R3, R2, RZ, 0xfc, !PT ;  /* 0x0000000203027212 */ /* 0x000fca00078efcff */
[----:B------:R0:W-:Y:S04]  /*02b0*/  ATOMS.OR RZ, [UR5], R2 ;  /* 0x00000002ffff798c */ /* 0x0001e8000b000005 */
[----:B------:R0:W-:Y:S01]  /*02c0*/  STS [UR4], R0 ;  /* 0x00000000ff007988 */ /* 0x0001e20008000804 */
[----:B------:R-:W-:Y:S05]  /*02d0*/  BRA `(.L_x_2) ;  /* 0x0000000000107947 */ /* 0x000fea0003800000 */
.L_x_1:
[----:B------:R-:W-:Y:S01]  /*02e0*/  IMAD.MOV.U32 R0, RZ, RZ, -0x1 ;  /* 0xffffffffff007424 */ /* 0x000fe200078e00ff */
[----:B------:R-:W-:-:S04]  /*02f0*/  MOV R2, 0x320 ;  /* 0x0000032000027802 */ /* 0x000fc80000000f00 */
[----:B------:R0:W-:Y:S03]  /*0300*/  STS [UR4], R0 ;  /* 0x00000000ff007988 */ /* 0x0001e60008000804 */
[----:B0-----:R-:W-:Y:S05]  /*0310*/  CALL.REL.NOINC `($__internal_1_$__cuda_sm10x_tcgen05_guardrail_trap_phase_invalid_during_alloc) ;  /* 0x0000027400687944 */ /* 0x001fea0003c00000 */
.L_x_2:
[----:B------:R-:W-:Y:S05]  /*0320*/  WARPSYNC.ALL ;  /* 0x0000000000007948 */ /* 0x000fea0003800000 */
[----:B------:R-:W-:Y:S01]  /*0330*/  NOP ;  /* 0x0000000000007918 */ /* 0x000fe20000000000 */
.L_x_0:
[----:B------:R-:W1:Y:S01]  /*0340*/  S2R R205, SR_CTAID.X ;  /* 0x0000000000cd7919 */ /* 0x000e620000002500 */
[----:B------:R-:W2:Y:S01]  /*0350*/  S2UR UR13, SR_CTAID.Y ;  /* 0x00000000000d79c3 */ /* 0x000ea20000002600 */
[----:B------:R-:W2:Y:S01]  /*0360*/  LDCU.64 UR10, c[0x0][0x3b0] ;  /* 0x00007600ff0a77ac */ /* 0x000ea20008000a00 */
[----:B0-----:R-:W-:Y:S01]  /*0370*/  LOP3.LUT R2, R204, 0x40, RZ, 0xc0, !PT ;  /* 0x00000040cc027812 */ /* 0x001fe200078ec0ff */
[----:B------:R-:W0:Y:S05]  /*0380*/  LDCU.64 UR6, c[0x0][0x3b0] ;  /* 0x00007600ff0677ac */ /* 0x000e2a0008000a00 */
[----:B------:R-:W3:Y:S01]  /*0390*/  S2UR UR5, SR_CgaCtaId ;  /* 0x00000000000579c3 */ /* 0x000ee20000008800 */
[----:B------:R-:W-:Y:S01]  /*03a0*/  UMOV UR4, 0x400 ;  /* 0x0000040000047882 */ /* 0x000fe20000000000 */
[----:B------:R-:W4:Y:S06]  /*03b0*/  LDCU.64 UR8, c[0x0][0x358] ;  /* 0x00006b00ff0877ac */ /* 0x000f2c0008000a00 */
[----:B------:R-:W5:Y:S01]  /*03c0*/  LDC.64 R8, c[0x0][0x380] ;  /* 0x0000e000ff087b82 */ /* 0x000f620000000a00 */
[----:B--2---:R-:W-:-:S07]  /*03d0*/  UIMAD UR12, UR13, UR10, URZ ;  /* 0x0000000a0d0c72a4 */ /* 0x004fce000f8e02ff */
[----:B------:R-:W2:Y:S01]  /*03e0*/  LDC.64 R6, c[0x0][0x380] ;  /* 0x0000e000ff067b82 */ /* 0x000ea20000000a00 */
[----:B0-----:R-:W-:Y:S01]  /*03f0*/  UIMAD UR6, UR13, UR6, URZ ;  /* 0x000000060d0672a4 */ /* 0x001fe2000f8e02ff */
[----:B------:R-:W-:Y:S01]  /*0400*/  R2UR UR10, R2 ;  /* 0x00000000020a72ca */ /* 0x000fe200000e0000 */
[----:B------:R-:W-:Y:S01]  /*0410*/  USHF.L.U32 UR13, UR12, 0x1, URZ ;  /* 0x000000010c0d7899 */ /* 0x000fe200080006ff */
[----:B-1----:R-:W-:Y:S01]  /*0420*/  SHF.L.U32 R205, R205, 0x7, RZ ;  /* 0x00000007cdcd7819 */ /* 0x002fe200000006ff */
[----:B---3--:R-:W-:-:S03]  /*0430*/  ULEA UR4, UR5, UR4, 0x18 ;  /* 0x0000000405047291 */ /* 0x008fc6000f8ec0ff */
[----:B------:R-:W0:Y:S01]  /*0440*/  LDC R4, c[0x0][0x3b8] ;  /* 0x0000ee00ff047b82 */ /* 0x000e220000000800 */
[----:B------:R-:W-:-:S05]  /*0450*/  LOP3.LUT R219, R205, 0x7f, R204, 0xf8, !PT ;  /* 0x0000007fcddb7812 */ /* 0x000fca00078ef8cc */
[C---:B------:R-:W-:Y:S01]  /*0460*/  IMAD R5, R219.reuse, UR11, RZ ;  /* 0x0000000bdb057c24 */ /* 0x040fe2000f8e02ff */
[----:B------:R-:W-:Y:S01]  /*0470*/  USHF.L.U32 UR11, UR6, 0x1, URZ ;  /* 0x00000001060b7899 */ /* 0x000fe200080006ff */
[----:B------:R-:W-:Y:S01]  /*0480*/  IMAD R0, R219, UR7, RZ ;  /* 0x00000007db007c24 */ /* 0x000fe2000f8e02ff */
[----:B------:R-:W-:Y:S02]  /*0490*/  UIMAD.WIDE UR6, UR6, 0x2, URZ ;  /* 0x00000002060678a5 */ /* 0x000fe4000f8e02ff */
[----:B------:R-:W-:Y:S01]  /*04a0*/  SHF.L.U32 R141, R5, 0x1, RZ ;  /* 0x00000001058d7819 */ /* 0x000fe200000006ff */
[C---:B------:R-:W-:Y:S01]  /*04b0*/  IMAD.HI R2, R0.reuse, 0x2, RZ ;  /* 0x0000000200027827 */ /* 0x040fe200078e02ff */
[----:B------:R-:W-:Y:S01]  /*04c0*/  SHF.L.U32 R3, R0, 0x1, RZ ;  /* 0x0000000100037819 */ /* 0x000fe200000006ff */
[----:B------:R-:W-:Y:S01]  /*04d0*/  BAR.SYNC.DEFER_BLOCKING 0x0 ;  /* 0x0000000000007b1d */ /* 0x000fe20000010000 */
[----:B-----5:R-:W-:Y:S01]  /*04e0*/  IADD3 R140, P3, P2, R141, UR13, R8 ;  /* 0x0000000d8d8c7c10 */ /* 0x020fe2000fa7e008 */
[----:B------:R-:W-:Y:S01]  /*04f0*/  UIMAD.WIDE UR12, UR12, 0x2, URZ ;  /* 0x000000020c0c78a5 */ /* 0x000fe2000f8e02ff */
[----:B------:R-:W-:Y:S01]  /*0500*/  IMAD.HI R0, R5, 0x2, RZ ;  /* 0x0000000205007827 */ /* 0x000fe200078e02ff */
[----:B--2---:R-:W-:-:S04]  /*0510*/  IADD3 R3, P0, P1, R3, UR11, R6 ;  /* 0x0000000b03037c10 */ /* 0x004fc8000f91e006 */
[----:B------:R-:W-:Y:S01]  /*0520*/  IADD3.X R141, PT, PT, R0, UR13, R9, P3, P2 ;  /* 0x0000000d008d7c10 */ /* 0x000fe20009fe4409 */
[----:B0-----:R-:W-:Y:S01]  /*0530*/  IMAD.SHL.U32 R5, R4, 0x8, RZ ;  /* 0x0000000804057824 */ /* 0x001fe200078e00ff */
[----:B------:R-:W-:Y:S02]  /*0540*/  IADD3.X R2, PT, PT, R2, UR7, R7, P0, P1 ;  /* 0x0000000702027c10 */ /* 0x000fe400087e2407 */
[----:B------:R-:W-:-:S04]  /*0550*/  LEA R186, P0, R4, R3, 0x4 ;  /* 0x0000000304ba7211 */ /* 0x000fc800078020ff */
[----:B------:R-:W-:Y:S01]  /*0560*/  LEA.HI.X.SX32 R187, R5, R2, 0x1, P0 ;  /* 0x0000000205bb7211 */ /* 0x000fe200000f0eff */
[----:B------:R-:W0:Y:S01]  /*0570*/  LDS R0, [UR4] ;  /* 0x00000004ff007984 */ /* 0x000e220008000800 */
[----:B------:R-:W-:Y:S06]  /*0580*/  BAR.SYNC.DEFER_BLOCKING 0x0 ;  /* 0x0000000000007b1d */ /* 0x000fec0000010000 */
[----:B----4-:R-:W-:Y:S05]  /*0590*/  BRA.U UP0, `(.L_x_5) ;  /* 0x0000000100187547 */ /* 0x010fea000b800000 */
[----:B------:R-:W-:Y:S01]  /*05a0*/  ELECT P0, URZ, PT ;  /* 0x0000000000ff782f */ /* 0x000fe20003800000 */
[----:B------:R-:W-:Y:S01]  /*05b0*/  HFMA2 R5, -RZ, RZ, 0, 5.9604644775390625e-08 ;  /* 0x00000001ff057431 */ /* 0x000fe200000001ff */
[----:B------:R-:W-:Y:S01]  /*05c0*/  UMOV UR6, 0x40 ;  /* 0x0000004000067882 */ /* 0x000fe20000000000 */
[----:B------:R-:W-:Y:S01]  /*05d0*/  UVIRTCOUNT.DEALLOC.SMPOOL 0x80 ;  /* 0x000000800000784c */ /* 0x000fe20000000000 */
[----:B------:R-:W-:-:S09]  /*05e0*/  ULEA UR6, UR5, UR6, 0x18 ;  /* 0x0000000605067291 */ /* 0x000fd2000f8ec0ff */
[----:B------:R1:W-:Y:S03]  /*05f0*/  @P0 STS.U8 [UR6], R5 ;  /* 0x00000005ff000988 */ /* 0x0003e60008000006 */
.L_x_5:
[C---:B------:R-:W-:Y:S01]  /*0600*/  IMAD R11, R4.reuse, 0x44, RZ ;  /* 0x00000044040b7824 */ /* 0x040fe200078e02ff */
[----:B------:R-:W2:Y:S01]  /*0610*/  LDG.E.U16 R140, desc[UR8][R140.64] ;  /* 0x000000088c8c7981 */ /* 0x000ea2000c1e1500 */
[C---:B------:R-:W-:Y:S02]  /*0620*/  IMAD R9, R4.reuse, 0x22, RZ ;  /* 0x0000002204097824 */ /* 0x040fe400078e02ff */
[C---:B------:R-:W-:Y:S01]  /*0630*/  IMAD R7, R4.reuse, 0x11, RZ ;  /* 0x0000001104077824 */ /* 0x040fe200078e02ff */
[-C--:B------:R-:W-:Y:S01]  /*0640*/  IADD3 R138, P1, PT, R11, R3.reuse, RZ ;  /* 0x000000030b8a7210 */ /* 0x080fe20007f3e0ff */
[C---:B------:R-:W-:Y:S01]  /*0650*/  IMAD R74, R4.reuse, 0x88, RZ ;  /* 0x00000088044a7824 */ /* 0x040fe200078e02ff */
[CC--:B------:R-:W-:Y:S01]  /*0660*/  IADD3 R170, P0, PT, R9.reuse, R3.reuse, RZ ;  /* 0x0000000309aa7210 */ /* 0x0c0fe20007f1e0ff */
[C---:B------:R-:W-:Y:S01]  /*0670*/  IMAD R10, R4.reuse, 0x24, RZ ;  /* 0x00000024040a7824 */ /* 0x040fe200078e02ff */
[----:B------:R-:W3:Y:S01]  /*0680*/  LDG.E.U16 R186, desc[UR8][R186.64] ;  /* 0x00000008baba7981 */ /* 0x000ee2000c1e1500 */
[C---:B------:R-:W-:Y:S01]  /*0690*/  IMAD R8, R4.reuse, 0x12, RZ ;  /* 0x0000001204087824 */ /* 0x040fe200078e02ff */
[-C--:B------:R-:W-:Y:S01]  /*06a0*/  LEA.HI.X.SX32 R139, R9, R2.reuse, 0x1, P1 ;  /* 0x00000002098b7211 */ /* 0x080fe200008f0eff */
[C---:B-1----:R-:W-:Y:S01]  /*06b0*/  IMAD R5, R4.reuse, 0x9, RZ ;  /* 0x0000000904057824 */ /* 0x042fe200078e02ff */
[-C--:B------:R-:W-:Y:S01]  /*06c0*/  LEA.HI.X.SX32 R171, R7, R2.reuse, 0x1, P0 ;  /* 0x0000000207ab7211 */ /* 0x080fe200000f0eff */
[----:B------:R-:W-:Y:S01]  /*06d0*/  IMAD R9, R4, 0x48, RZ ;  /* 0x0000004804097824 */ /* 0x000fe200078e02ff */
[-C--:B------:R-:W-:Y:S01]  /*06e0*/  IADD3 R6, P2, PT, R74, R3.reuse, RZ ;  /* 0x000000034a067210 */ /* 0x080fe20007f5e0ff */
[----:B------:R-:W-:Y:S01]  /*06f0*/  IMAD R224, R4, 0x26, RZ ;  /* 0x0000002604e07824 */ /* 0x000fe200078e02ff */
[-C--:B------:R-:W-:Y:S01]  /*0700*/  IADD3 R168, P1, PT, R10, R3.reuse, RZ ;  /* 0x000000030aa87210 */ /* 0x080fe20007f3e0ff */
[----:B------:R-:W-:Y:S01]  /*0710*/  IMAD R77, R4, 0x98, RZ ;  /* 0x00000098044d7824 */ /* 0x000fe200078e02ff */
[-C--:B------:R-:W-:Y:S01]  /*0720*/  IADD3 R184, P0, PT, R8, R3.reuse, RZ ;  /* 0x0000000308b87210 */ /* 0x080fe20007f1e0ff */
[C---:B------:R-:W-:Y:S01]  /*0730*/  IMAD R12, R4.reuse, 0xa, RZ ;  /* 0x0000000a040c7824 */ /* 0x040fe200078e02ff */
[-C--:B------:R-:W-:Y:S01]  /*0740*/  LEA.HI.X.SX32 R7, R11, R2.reuse, 0x1, P2 ;  /* 0x000000020b077211 */ /* 0x080fe200010f0eff */
[----:B------:R-:W-:Y:S01]  /*0750*/  IMAD R11, R4, 0x13, RZ ;  /* 0x00000013040b7824 */ /* 0x000fe200078e02ff */
[-C--:B------:R-:W-:Y:S01]  /*0760*/  LEA.HI.X.SX32 R169, R8, R2.reuse, 0x1, P1 ;  /* 0x0000000208a97211 */ /* 0x080fe200008f0eff */
[C---:B------:R-:W-:Y:S01]  /*0770*/  IMAD R206, R4.reuse, 0x4c, RZ ;  /* 0x0000004c04ce7824 */ /* 0x040fe200078e02ff */
[-C--:B------:R-:W-:Y:S01]  /*0780*/  LEA.HI.X.SX32 R185, R5, R2.reuse, 0x1, P0 ;  /* 0x0000000205b97211 */ /* 0x080fe200000f0eff */
[C---:B------:R-:W-:Y:S01]  /*0790*/  IMAD R80, R4.reuse, 0x90, RZ ;  /* 0x0000009004507824 */ /* 0x040fe200078e02ff */
[-C--:B------:R-:W-:Y:S01]  /*07a0*/  IADD3 R134, P1, PT, R9, R3.reuse, RZ ;  /* 0x0000000309867210 */ /* 0x080fe20007f3e0ff */
[----:B------:R-:W-:Y:S01]  /*07b0*/  IMAD R13, R4, 0x5, RZ ;  /* 0x00000005040d7824 */ /* 0x000fe200078e02ff */
[-C--:B------:R-:W-:Y:S01]  /*07c0*/  IADD3 R166, P0, PT, R224, R3.reuse, RZ ;  /* 0x00000003e0a67210 */ /* 0x080fe20007f1e0ff */
[----:B------:R-:W-:Y:S01]  /*07d0*/  IMAD R15, R4, 0x28, RZ ;  /* 0x00000028040f7824 */ /* 0x000fe200078e02ff */
[-C--:B------:R-:W-:Y:S01]  /*07e0*/  LEA.HI.X.SX32 R135, R10, R2.reuse, 0x1, P1 ;  /* 0x000000020a877211 */ /* 0x080fe200008f0eff */
[C---:B------:R-:W-:Y:S01]  /*07f0*/  IMAD R14, R4.reuse, 0x14, RZ ;  /* 0x00000014040e7824 */ /* 0x040fe200078e02ff */
[-C--:B------:R-:W-:Y:S01]  /*0800*/  IADD3 R10, P1, PT, R77, R3.reuse, RZ ;  /* 0x000000034d0a7210 */ /* 0x080fe20007f3e0ff */
[----:B------:R-:W-:Y:S01]  /*0810*/  IMAD R16, R4, 0x50, RZ ;  /* 0x0000005004107824 */ /* 0x000fe200078e02ff */
[-C--:B------:R-:W-:Y:S01]  /*0820*/  LEA.HI.X.SX32 R167, R11, R2.reuse, 0x1, P0 ;  /* 0x000000020ba77211 */ /* 0x080fe200000f0eff */
[----:B------:R-:W4:Y:S01]  /*0830*/  LDG.E.U16 R5, desc[UR8][R6.64] ;  /* 0x0000000806057981 */ /* 0x000f22000c1e1500 */
[-C--:B------:R-:W-:Y:S01]  /*0840*/  IADD3 R190, P0, PT, R12, R3.reuse, RZ ;  /* 0x000000030cbe7210 */ /* 0x080fe20007f1e0ff */
[----:B------:R-:W-:Y:S01]  /*0850*/  IMAD R17, R4, 0x16, RZ ;  /* 0x0000001604117824 */ /* 0x000fe200078e02ff */
[-C--:B------:R-:W-:Y:S01]  /*0860*/  LEA.HI.X.SX32 R11, R206, R2.reuse, 0x1, P1 ;  /* 0x00000002ce0b7211 */ /* 0x080fe200008f0eff */
[----:B------:R-:W-:Y:S01]  /*0870*/  IMAD R75, R4, 0xa0, RZ ;  /* 0x000000a0044b7824 */ /* 0x000fe200078e02ff */
[-C--:B------:R-:W-:Y:S01]  /*0880*/  IADD3 R8, P2, PT, R80, R3.reuse, RZ ;  /* 0x0000000350087210 */ /* 0x080fe20007f5e0ff */
[C---:B------:R-:W-:Y:S01]  /*0890*/  IMAD R83, R4.reuse, 0xa8, RZ ;  /* 0x000000a804537824 */ /* 0x040fe200078e02ff */
[-C--:B------:R-:W-:Y:S01]  /*08a0*/  LEA.HI.X.SX32 R191, R13, R2.reuse, 0x1, P0 ;  /* 0x000000020dbf7211 */ /* 0x080fe200000f0eff */
[C---:B------:R-:W-:Y:S01]  /*08b0*/  IMAD R13, R4.reuse, 0x2a, RZ ;  /* 0x0000002a040d7824 */ /* 0x040fe200078e02ff */
[-C--:B------:R-:W-:Y:S01]  /*08c0*/  IADD3 R164, P0, PT, R15, R3.reuse, RZ ;  /* 0x000000030fa47210 */ /* 0x080fe20007f1e0ff */
[----:B------:R1:W2:Y:S01]  /*08d0*/  LDG.E.U16 R6, desc[UR8][R10.64] ;  /* 0x000000080a067981 */ /* 0x0002a2000c1e1500 */
[-C--:B------:R-:W-:Y:S01]  /*08e0*/  LEA.HI.X.SX32 R9, R9, R2.reuse, 0x1, P2 ;  /* 0x0000000209097211 */ /* 0x080fe200010f0eff */
[----:B------:R-:W-:Y:S01]  /*08f0*/  IMAD R81, R4, 0xb0, RZ ;  /* 0x000000b004517824 */ /* 0x000fe200078e02ff */
[-C--:B------:R-:W-:Y:S01]  /*0900*/  IADD3 R130, P2, PT, R16, R3.reuse, RZ ;  /* 0x0000000310827210 */ /* 0x080fe20007f5e0ff */
[----:B------:R-:W-:Y:S01]  /*0910*/  IMAD R86, R4, 0xb8, RZ ;  /* 0x000000b804567824 */ /* 0x000fe200078e02ff */
[----:B------:R-:W-:Y:S01]  /*0920*/  LEA.HI.X.SX32 R165, R14, R2, 0x1, P0 ;  /* 0x000000020ea57211 */ /* 0x000fe200000f0eff */
[----:B------:R0:W2:Y:S01]  /*0930*/  LDG.E.U16 R7, desc[UR8][R8.64] ;  /* 0x0000000808077981 */ /* 0x0000a2000c1e1500 */
[----:B------:R-:W-:Y:S01]  /*0940*/  IADD3 R162, P0, PT, R13, R3, RZ ;  /* 0x000000030da27210 */ /* 0x000fe20007f1e0ff */
[----:B------:R-:W-:-:S02]  /*0950*/  IMAD R19, R4, 0x58, RZ ;  /* 0x0000005804137824 */ /* 0x000fc400078e02ff */
[----:B------:R-:W-:Y:S01]  /*0960*/  IMAD R221, R4, 0x5c, RZ ;  /* 0x0000005c04dd7824 */ /* 0x000fe200078e02ff */
[-C--:B------:R-:W-:Y:S01]  /*0970*/  IADD3 R182, P1, PT, R14, R3.reuse, RZ ;  /* 0x000000030eb67210 */ /* 0x080fe20007f3e0ff */
[C---:B-1----:R-:W-:Y:S01]  /*0980*/  IMAD R11, R4.reuse, 0x15, RZ ;  /* 0x00000015040b7824 */ /* 0x042fe200078e02ff */
[-C--:B------:R-:W-:Y:S01]  /*0990*/  LEA.HI.X.SX32 R131, R15, R2.reuse, 0x1, P2 ;  /* 0x000000020f837211 */ /* 0x080fe200010f0eff */
[C---:B------:R-:W-:Y:S02]  /*09a0*/  IMAD R15, R4.reuse, 0xb, RZ ;  /* 0x0000000b040f7824 */ /* 0x040fe400078e02ff */
[C---:B------:R-:W-:Y:S01]  /*09b0*/  IMAD R20, R4.reuse, 0x6, RZ ;  /* 0x0000000604147824 */ /* 0x040fe200078e02ff */
[-C--:B------:R-:W-:Y:S01]  /*09c0*/  LEA.HI.X.SX32 R163, R11, R2.reuse, 0x1, P0 ;  /* 0x000000020ba37211 */ /* 0x080fe200000f0eff */
[C---:B------:R-:W-:Y:S01]  /*09d0*/  IMAD R14, R4.reuse, 0x54, RZ ;  /* 0x00000054040e7824 */ /* 0x040fe200078e02ff */
[-C--:B------:R-:W-:Y:S01]  /*09e0*/  IADD3 R180, P0, PT, R17, R3.reuse, RZ ;  /* 0x0000000311b47210 */ /* 0x080fe20007f1e0ff */
[----:B------:R-:W-:Y:S01]  /*09f0*/  IMAD R21, R4, 0x3, RZ ;  /* 0x0000000304157824 */ /* 0x000fe200078e02ff */
[-C--:B------:R-:W-:Y:S01]  /*0a00*/  LEA.HI.X.SX32 R183, R12, R2.reuse, 0x1, P1 ;  /* 0x000000020cb77211 */ /* 0x080fe200008f0eff */
[C---:B------:R-:W-:Y:S01]  /*0a10*/  IMAD R22, R4.reuse, 0xc, RZ ;  /* 0x0000000c04167824 */ /* 0x040fe200078e02ff */
[-C--:B------:R-:W-:Y:S01]  /*0a20*/  LEA.HI.X.SX32 R181, R15, R2.reuse, 0x1, P0 ;  /* 0x000000020fb57211 */ /* 0x080fe200000f0eff */
[C---:B------:R-:W-:Y:S01]  /*0a30*/  IMAD R15, R4.reuse, 0x2c, RZ ;  /* 0x0000002c040f7824 */ /* 0x040fe200078e02ff */
[-C--:B0-----:R-:W-:Y:S01]  /*0a40*/  IADD3 R8, P1, PT, R75, R3.reuse, RZ ;  /* 0x000000034b087210 */ /* 0x081fe20007f3e0ff */
[C---:B------:R-:W-:Y:S01]  /*0a50*/  IMAD R23, R4.reuse, 0x18, RZ ;  /* 0x0000001804177824 */ /* 0x040fe200078e02ff */
[-C--:B------:R-:W-:Y:S01]  /*0a60*/  IADD3 R10, P2, PT, R83, R3.reuse, RZ ;  /* 0x00000003530a7210 */ /* 0x080fe20007f5e0ff */
[C---:B------:R-:W-:Y:S01]  /*0a70*/  IMAD R24, R4.reuse, 0x30, RZ ;  /* 0x0000003004187824 */ /* 0x040fe200078e02ff */
[-C--:B------:R-:W-:Y:S01]  /*0a80*/  IADD3 R160, P0, PT, R15, R3.reuse, RZ ;  /* 0x000000030fa07210 */ /* 0x080fe20007f1e0ff */
[----:B------:R-:W-:Y:S01]  /*0a90*/  IMAD R84, R4, 0xc0, RZ ;  /* 0x000000c004547824 */ /* 0x000fe200078e02ff */
[-C--:B------:R-:W-:Y:S01]  /*0aa0*/  LEA.HI.X.SX32 R9, R16, R2.reuse, 0x1, P1 ;  /* 0x0000000210097211 */ /* 0x080fe200008f0eff */
[----:B------:R-:W-:Y:S01]  /*0ab0*/  IMAD R92, R4, 0xd0, RZ ;  /* 0x000000d0045c7824 */ /* 0x000fe200078e02ff */
[-C--:B------:R-:W-:Y:S01]  /*0ac0*/  IADD3 R12, P1, PT, R14, R3.reuse, RZ ;  /* 0x000000030e0c7210 */ /* 0x080fe20007f3e0ff */
[----:B------:R-:W-:Y:S01]  /*0ad0*/  IMAD R25, R4, 0x32, RZ ;  /* 0x0000003204197824 */ /* 0x000fe200078e02ff */
[-C--:B------:R-:W-:Y:S01]  /*0ae0*/  LEA.HI.X.SX32 R11, R14, R2.reuse, 0x1, P2 ;  /* 0x000000020e0b7211 */ /* 0x080fe200010f0eff */
[----:B------:R-:W2:Y:S01]  /*0af0*/  LDG.E.U16 R8, desc[UR8][R8.64] ;  /* 0x0000000808087981 */ /* 0x000ea2000c1e1500 */
[-C--:B------:R-:W-:Y:S01]  /*0b00*/  IADD3 R16, P2, PT, R81, R3.reuse, RZ ;  /* 0x0000000351107210 */ /* 0x080fe20007f5e0ff */
[----:B------:R-:W-:Y:S01]  /*0b10*/  IMAD R27, R4, 0x64, RZ ;  /* 0x00000064041b7824 */ /* 0x000fe200078e02ff */
[-C--:B------:R-:W-:Y:S01]  /*0b20*/  LEA.HI.X.SX32 R161, R17, R2.reuse, 0x1, P0 ;  /* 0x0000000211a17211 */ /* 0x080fe200000f0eff */
[----:B------:R-:W2:Y:S01]  /*0b30*/  LDG.E.U16 R10, desc[UR8][R10.64] ;  /* 0x000000080a0a7981 */ /* 0x000ea2000c1e1500 */
[-C--:B------:R-:W-:Y:S01]  /*0b40*/  IADD3 R18, P0, PT, R86, R3.reuse, RZ ;  /* 0x0000000356127210 */ /* 0x080fe20007f1e0ff */
[C---:B------:R-:W-:Y:S01]  /*0b50*/  IMAD R85, R4.reuse, 0xc8, RZ ;  /* 0x000000c804557824 */ /* 0x040fe200078e02ff */
[-C--:B------:R-:W-:Y:S01]  /*0b60*/  LEA.HI.X.SX32 R13, R13, R2.reuse, 0x1, P1 ;  /* 0x000000020d0d7211 */ /* 0x080fe200008f0eff */
[C---:B------:R-:W-:Y:S01]  /*0b70*/  IMAD R26, R4.reuse, 0x1c, RZ ;  /* 0x0000001c041a7824 */ /* 0x040fe200078e02ff */
[CC--:B------:R-:W-:Y:S01]  /*0b80*/  IADD3 R14, P1, PT, R19.reuse, R3.reuse, RZ ;  /* 0x00000003130e7210 */ /* 0x0c0fe20007f3e0ff */
[C---:B------:R-:W-:Y:S01]  /*0b90*/  IMAD R226, R4.reuse, 0xe, RZ ;  /* 0x0000000e04e27824 */ /* 0x040fe200078e02ff */
[-C--:B------:R-:W-:Y:S01]  /*0ba0*/  LEA.HI.X.SX32 R17, R19, R2.reuse, 0x1, P2 ;  /* 0x0000000213117211 */ /* 0x080fe200010f0eff */
[----:B------:R-:W2:Y:S01]  /*0bb0*/  LDG.E.U16 R9, desc[UR8][R12.64] ;  /* 0x000000080c097981 */ /* 0x000ea2000c1e1500 */
[-C--:B------:R-:W-:Y:S01]  /*0bc0*/  LEA.HI.X.SX32 R19, R221, R2.reuse, 0x1, P0 ;  /* 0x00000002dd137211 */ /* 0x080fe200000f0eff */
[----:B------:R-:W-:Y:S01]  /*0bd0*/  IMAD R29, R4, 0x70, RZ ;  /* 0x00000070041d7824 */ /* 0x000fe200078e02ff */
[-C--:B------:R-:W-:Y:S01]  /*0be0*/  IADD3 R194, P0, PT, R20, R3.reuse, RZ ;  /* 0x0000000314c27210 */ /* 0x080fe20007f1e0ff */
[C---:B------:R-:W-:Y:S01]  /*0bf0*/  IMAD R91, R4.reuse, 0xe0, RZ ;  /* 0x000000e0045b7824 */ /* 0x040fe200078e02ff */
[-C--:B------:R-:W-:Y:S01]  /*0c00*/  LEA.HI.X.SX32 R15, R15, R2.reuse, 0x1, P1 ;  /* 0x000000020f0f7211 */ /* 0x080fe200008f0eff */
[C---:B------:R-:W-:Y:S01]  /*0c10*/  IMAD R227, R4.reuse, 0x1e, RZ ;  /* 0x0000001e04e37824 */ /* 0x040fe200078e02ff */
[-C--:B------:R-:W-:Y:S01]  /*0c20*/  LEA.HI.X.SX32 R195, R21, R2.reuse, 0x1, P0 ;  /* 0x0000000215c37211 */ /* 0x080fe200000f0eff */
[----:B------:R-:W-:Y:S01]  /*0c30*/  IMAD R21, R4, 0x60, RZ ;  /* 0x0000006004157824 */ /* 0x000fe200078e02ff */
[-C--:B------:R-:W-:Y:S01]  /*0c40*/  IADD3 R188, P1, PT, R22, R3.reuse, RZ ;  /* 0x0000000316bc7210 */ /* 0x080fe20007f3e0ff */
[----:B------:R0:W2:Y:S01]  /*0c50*/  LDG.E.U16 R11, desc[UR8][R14.64] ;  /* 0x000000080e0b7981 */ /* 0x0000a2000c1e1500 */
[-C--:B------:R-:W-:Y:S01]  /*0c60*/  IADD3 R178, P0, PT, R23, R3.reuse, RZ ;  /* 0x0000000317b27210 */ /* 0x080fe20007f1e0ff */
[----:B------:R-:W-:Y:S01]  /*0c70*/  IMAD R30, R4, 0x78, RZ ;  /* 0x00000078041e7824 */ /* 0x000fe200078e02ff */
[-C--:B------:R-:W-:Y:S01]  /*0c80*/  LEA.HI.X.SX32 R189, R20, R2.reuse, 0x1, P1 ;  /* 0x0000000214bd7211 */ /* 0x080fe200008f0eff */
[----:B------:R1:W2:Y:S01]  /*0c90*/  LDG.E.U16 R12, desc[UR8][R16.64] ;  /* 0x00000008100c7981 */ /* 0x0002a2000c1e1500 */
[-C--:B------:R-:W-:Y:S01]  /*0ca0*/  IADD3 R158, P2, PT, R24, R3.reuse, RZ ;  /* 0x00000003189e7210 */ /* 0x080fe20007f5e0ff */
[----:B------:R-:W-:Y:S01]  /*0cb0*/  IMAD R225, R4, 0x36, RZ ;  /* 0x0000003604e17824 */ /* 0x000fe200078e02ff */
[----:B------:R-:W-:Y:S01]  /*0cc0*/  LEA.HI.X.SX32 R179, R22, R2, 0x1, P0 ;  /* 0x0000000216b37211 */ /* 0x000fe200000f0eff */
[----:B------:R1:W2:Y:S01]  /*0cd0*/  LDG.E.U16 R13, desc[UR8][R18.64] ;  /* 0x00000008120d7981 */ /* 0x0002a2000c1e1500 */
[C---:B------:R-:W-:Y:S01]  /*0ce0*/  IMAD R88, R4.reuse, 0xf0, RZ ;  /* 0x000000f004587824 */ /* 0x040fe200078e02ff */
[----:B0-----:R-:W-:Y:S01]  /*0cf0*/  IADD3 R14, P1, PT, R21, R3, RZ ;  /* 0x00000003150e7210 */ /* 0x001fe20007f3e0ff */
[----:B------:R-:W-:-:S02]  /*0d00*/  IMAD R87, R4, 0xd8, RZ ;  /* 0x000000d804577824 */ /* 0x000fc400078e02ff */
[C---:B------:R-:W-:Y:S02]  /*0d10*/  IMAD R31, R4.reuse, 0x3a, RZ ;  /* 0x0000003a041f7824 */ /* 0x040fe400078e02ff */
[C---:B------:R-:W-:Y:S02]  /*0d20*/  IMAD R222, R4.reuse, 0x6c, RZ ;  /* 0x0000006c04de7824 */ /* 0x040fe400078e02ff */
[C---:B------:R-:W-:Y:S02]  /*0d30*/  IMAD R34, R4.reuse, 0x74, RZ ;  /* 0x0000007404227824 */ /* 0x040fe400078e02ff */
[C---:B------:R-:W-:Y:S02]  /*0d40*/  IMAD R90, R4.reuse, 0xe8, RZ ;  /* 0x000000e8045a7824 */ /* 0x040fe400078e02ff */
[C---:B------:R-:W-:Y:S02]  /*0d50*/  IMAD R89, R4.reuse, 0xf8, RZ ;  /* 0x000000f804597824 */ /* 0x040fe400078e02ff */
        /* <DEDUP_REMOVED lines=18> */
[C---:B------:R-:W-:Y:S01]  /*0e80*/  IMAD R47, R4.reuse, 0x71, RZ ;  /* 0x00000071042f7824 */ /* 0x040fe200078e02ff */
[C---:B------:R-:W-:Y:S01]  /*0e90*/  SHF.L.U32 R46, R4.reuse, 0x1, RZ ;  /* 0x00000001042e7819 */ /* 0x040fe200000006ff */
[----:B-1----:R-:W-:Y:S01]  /*0ea0*/  IMAD R16, R4, 0x1a, RZ ;  /* 0x0000001a04107824 */ /* 0x002fe200078e02ff */
[-C--:B------:R-:W-:Y:S01]  /*0eb0*/  LEA.HI.X.SX32 R15, R24, R2.reuse, 0x1, P1 ;  /* 0x00000002180f7211 */ /* 0x080fe200008f0eff */
[----:B------:R-:W-:Y:S01]  /*0ec0*/  IMAD R17, R4, 0xd, RZ ;  /* 0x0000000d04117824 */ /* 0x000fe200078e02ff */
[-C--:B------:R-:W-:Y:S01]  /*0ed0*/  IADD3 R20, P1, PT, R84, R3.reuse, RZ ;  /* 0x0000000354147210 */ /* 0x080fe20007f3e0ff */
[----:B------:R-:W-:Y:S01]  /*0ee0*/  IMAD R110, R4, 0x8a, RZ ;  /* 0x0000008a046e7824 */ /* 0x000fe200078e02ff */
[-C--:B------:R-:W-:Y:S01]  /*0ef0*/  IADD3 R176, P0, PT, R16, R3.reuse, RZ ;  /* 0x0000000310b07210 */ /* 0x080fe20007f1e0ff */
[C---:B------:R-:W-:Y:S01]  /*0f00*/  IMAD R113, R4.reuse, 0x9a, RZ ;  /* 0x0000009a04717824 */ /* 0x040fe200078e02ff */
[-C--:B------:R-:W-:Y:S01]  /*0f10*/  LEA.HI.X.SX32 R159, R23, R2.reuse, 0x1, P2 ;  /* 0x00000002179f7211 */ /* 0x080fe200010f0eff */
[C---:B------:R-:W-:Y:S01]  /*0f20*/  IMAD R23, R4.reuse, 0x68, RZ ;  /* 0x0000006804177824 */ /* 0x040fe200078e02ff */
[-C--:B------:R-:W-:Y:S01]  /*0f30*/  LEA.HI.X.SX32 R21, R21, R2.reuse, 0x1, P1 ;  /* 0x0000000215157211 */ /* 0x080fe200008f0eff */
[----:B------:R-:W-:Y:S01]  /*0f40*/  IMAD R19, R4, 0x34, RZ ;  /* 0x0000003404137824 */ /* 0x000fe200078e02ff */
[-C--:B------:R-:W-:Y:S01]  /*0f50*/  LEA.HI.X.SX32 R177, R17, R2.reuse, 0x1, P0 ;  /* 0x0000000211b17211 */ /* 0x080fe200000f0eff */
[----:B------:R-:W2:Y:S01]  /*0f60*/  LDG.E.U16 R14, desc[UR8][R14.64] ;  /* 0x000000080e0e7981 */ /* 0x000ea2000c1e1500 */
[-C--:B------:R-:W-:Y:S01]  /*0f70*/  IADD3 R22, P0, PT, R92, R3.reuse, RZ ;  /* 0x000000035c167210 */ /* 0x080fe20007f1e0ff */
[C---:B------:R-:W-:Y:S01]  /*0f80*/  IMAD R111, R4.reuse, 0xaa, RZ ;  /* 0x000000aa046f7824 */ /* 0x040fe200078e02ff */
[-C--:B------:R-:W-:Y:S01]  /*0f90*/  IADD3 R18, P2, PT, R23, R3.reuse, RZ ;  /* 0x0000000317127210 */ /* 0x080fe20007f5e0ff */
[C---:B------:R-:W-:Y:S01]  /*0fa0*/  IMAD R120, R4.reuse, 0xda, RZ ;  /* 0x000000da04787824 */ /* 0x040fe200078e02ff */
[-C--:B------:R-:W-:Y:S01]  /*0fb0*/  IADD3 R154, P1, PT, R19, R3.reuse, RZ ;  /* 0x00000003139a7210 */ /* 0x080fe20007f3e0ff */
[C---:B------:R-:W-:Y:S01]  /*0fc0*/  IMAD R115, R4.reuse, 0xba, RZ ;  /* 0x000000ba04737824 */ /* 0x040fe200078e02ff */
[-C--:B------:R-:W-:Y:S01]  /*0fd0*/  LEA.HI.X.SX32 R23, R23, R2.reuse, 0x1, P0 ;  /* 0x0000000217177211 */ /* 0x080fe200000f0eff */
[C---:B------:R-:W-:Y:S01]  /*0fe0*/  IMAD R49, R4.reuse, 0x5d, RZ ;  /* 0x0000005d04317824 */ /* 0x040fe200078e02ff */
[----:B------:R-:W2:Y:S01]  /*0ff0*/  LDG.E.U16 R162, desc[UR8][R162.64] ;  /* 0x00000008a2a27981 */ /* 0x000ea2000c1e1500 */
[-C--:B------:R-:W-:Y:S01]  /*1000*/  IADD3 R156, P0, PT, R25, R3.reuse, RZ ;  /* 0x00000003199c7210 */ /* 0x080fe20007f1e0ff */
[----:B------:R-:W-:Y:S01]  /*1010*/  IMAD R121, R4, 0xea, RZ ;  /* 0x000000ea04797824 */ /* 0x000fe200078e02ff */
[----:B------:R-:W0:Y:S01]  /*1020*/  LDC R144, c[0x0][0x3b8] ;  /* 0x0000ee00ff907b82 */ /* 0x000e220000000800 */
[----:B------:R1:W2:Y:S01]  /*1030*/  LDG.E.U16 R15, desc[UR8][R20.64] ;  /* 0x00000008140f7981 */ /* 0x0002a2000c1e1500 */
[-C--:B------:R-:W-:Y:S01]  /*1040*/  LEA.HI.X.SX32 R155, R16, R2.reuse, 0x1, P1 ;  /* 0x00000002109b7211 */ /* 0x080fe200008f0eff */
[C---:B------:R-:W-:Y:S01]  /*1050*/  IMAD R117, R4.reuse, 0xca, RZ ;  /* 0x000000ca04757824 */ /* 0x040fe200078e02ff */
[-C--:B------:R-:W-:Y:S01]  /*1060*/  LEA.HI.X.SX32 R19, R19, R2.reuse, 0x1, P2 ;  /* 0x0000000213137211 */ /* 0x080fe200010f0eff */
[----:B------:R1:W2:Y:S01]  /*1070*/  LDG.E.U16 R17, desc[UR8][R22.64] ;  /* 0x0000000816117981 */ /* 0x0002a2000c1e1500 */
[C---:B------:R-:W-:Y:S01]  /*1080*/  IMAD R55, R4.reuse, 0x75, RZ ;  /* 0x0000007504377824 */ /* 0x040fe200078e02ff */
[----:B------:R-:W0:Y:S01]  /*1090*/  LDCU UR6, c[0x0][0x3c0] ;  /* 0x00007800ff0677ac */ /* 0x000e220008000800 */
[C---:B------:R-:W-:Y:S01]  /*10a0*/  IMAD R51, R4.reuse, 0x65, RZ ;  /* 0x0000006504337824 */ /* 0x040fe200078e02ff */
[----:B------:R-:W2:Y:S01]  /*10b0*/  LDG.E.U16 R164, desc[UR8][R164.64] ;  /* 0x00000008a4a47981 */ /* 0x000ea2000c1e1500 */
[C---:B------:R-:W-:Y:S01]  /*10c0*/  IMAD R56, R4.reuse, 0x4a, RZ ;  /* 0x0000004a04387824 */ /* 0x040fe200078e02ff */
[----:B------:R-:W0:Y:S01]  /*10d0*/  LDC R78, c[0x0][0x3b8] ;  /* 0x0000ee00ff4e7b82 */ /* 0x000e220000000800 */
[C---:B-1----:R-:W-:Y:S01]  /*10e0*/  IMAD R21, R4.reuse, 0x19, RZ ;  /* 0x0000001904157824 */ /* 0x042fe200078e02ff */
[-C--:B------:R-:W-:Y:S01]  /*10f0*/  IADD3 R20, P1, PT, R27, R3.reuse, RZ ;  /* 0x000000031b147210 */ /* 0x080fe20007f3e0ff */
[----:B------:R-:W2:Y:S01]  /*1100*/  LDG.E.U16 R16, desc[UR8][R18.64] ;  /* 0x0000000812107981 */ /* 0x000ea2000c1e1500 */
[-C--:B------:R-:W-:Y:S01]  /*1110*/  IADD3 R24, P2, PT, R85, R3.reuse, RZ ;  /* 0x0000000355187210 */ /* 0x080fe20007f5e0ff */
[----:B------:R-:W-:Y:S01]  /*1120*/  IMAD R23, R4, 0x38, RZ ;  /* 0x0000003804177824 */ /* 0x000fe200078e02ff */
[-C--:B------:R-:W-:Y:S01]  /*1130*/  LEA.HI.X.SX32 R157, R21, R2.reuse, 0x1, P0 ;  /* 0x00000002159d7211 */ /* 0x080fe200000f0eff */
[----:B------:R1:W2:Y:S01]  /*1140*/  LDG.E.U16 R154, desc[UR8][R154.64] ;  /* 0x000000089a9a7981 */ /* 0x0002a2000c1e1500 */
        /* <DEDUP_REMOVED lines=11> */
[----:B------:R1:W2:Y:S01]  /*1200*/  LDG.E.U16 R19, desc[UR8][R24.64] ;  /* 0x0000000818137981 */ /* 0x0002a2000c1e1500 */
[-C--:B------:R-:W-:Y:S01]  /*1210*/  IADD3 R28, P2, PT, R91, R3.reuse, RZ ;  /* 0x000000035b1c7210 */ /* 0x080fe20007f5e0ff */
[----:B------:R-:W-:Y:S01]  /*1220*/  IMAD R173, R4, 0xd4, RZ ;  /* 0x000000d404ad7824 */ /* 0x000fe200078e02ff */
[-C--:B------:R-:W-:Y:S01]  /*1230*/  LEA.HI.X.SX32 R151, R26, R2.reuse, 0x1, P0 ;  /* 0x000000021a977211 */ /* 0x080fe200000f0eff */
[C---:B-1----:R-:W-:Y:S01]  /*1240*/  IMAD R155, R4.reuse, 0x84, RZ ;  /* 0x00000084049b7824 */ /* 0x042fe200078e02ff */
[-C--:B------:R-:W-:Y:S01]  /*1250*/  IADD3 R146, P0, PT, R27, R3.reuse, RZ ;  /* 0x000000031b927210 */ /* 0x080fe20007f1e0ff */
[----:B------:R1:W2:Y:S01]  /*1260*/  LDG.E.U16 R156, desc[UR8][R156.64] ;  /* 0x000000089c9c7981 */ /* 0x0002a2000c1e1500 */
        /* <DEDUP_REMOVED lines=10> */
[-C--:B------:R-:W-:Y:S01]  /*1310*/  LEA.HI.X.SX32 R27, R27, R2.reuse, 0x1, P1 ;  /* 0x000000021b1b7211 */ /* 0x080fe200008f0eff */
[----:B------:R-:W-:Y:S01]  /*1320*/  IMAD R228, R4, 0x46, RZ ;  /* 0x0000004604e47824 */ /* 0x000fe200078e02ff */
[-C--:B------:R-:W-:Y:S01]  /*1330*/  IADD3 R32, P2, PT, R88, R3.reuse, RZ ;  /* 0x0000000358207210 */ /* 0x080fe20007f5e0ff */
[C---:B-1----:R-:W-:Y:S01]  /*1340*/  IMAD R157, R4.reuse, 0x94, RZ ;  /* 0x00000094049d7824 */ /* 0x042fe200078e02ff */
[-C--:B------:R-:W-:Y:S01]  /*1350*/  IADD3 R24, P1, PT, R87, R3.reuse, RZ ;  /* 0x0000000357187210 */ /* 0x080fe20007f3e0ff */
[----:B------:R-:W2:Y:S01]  /*1360*/  LDG.E.U16 R22, desc[UR8][R26.64] ;  /* 0x000000081a167981 */ /* 0x000ea2000c1e1500 */
[-C--:B------:R-:W-:Y:S01]  /*1370*/  LEA.HI.X.SX32 R153, R25, R2.reuse, 0x1, P0 ;  /* 0x0000000219997211 */ /* 0x080fe200000f0eff */
[C---:B------:R-:W-:Y:S01]  /*1380*/  IMAD R233, R4.reuse, 0x56, RZ ;  /* 0x0000005604e97824 */ /* 0x040fe200078e02ff */
[-C--:B------:R-:W-:Y:S01]  /*1390*/  IADD3 R148, P0, PT, R31, R3.reuse, RZ ;  /* 0x000000031f947210 */ /* 0x080fe20007f1e0ff */
[----:B0-----:R-:W-:Y:S01]  /*13a0*/  IMAD R29, R4, 0x1d, RZ ;  /* 0x0000001d041d7824 */ /* 0x001fe200078e02ff */
[-C--:B------:R-:W-:Y:S01]  /*13b0*/  LEA.HI.X.SX32 R33, R30, R2.reuse, 0x1, P2 ;  /* 0x000000021e217211 */ /* 0x080fe200010f0eff */
[----:B------:R-:W-:Y:S01]  /*13c0*/  IMAD R165, R4, 0xb4, RZ ;  /* 0x000000b404a57824 */ /* 0x000fe200078e02ff */
[-C--:B------:R-:W-:Y:S01]  /*13d0*/  LEA.HI.X.SX32 R25, R222, R2.reuse, 0x1, P1 ;  /* 0x00000002de197211 */ /* 0x080fe200008f0eff */
[----:B------:R0:W2:Y:S01]  /*13e0*/  LDG.E.U16 R170, desc[UR8][R170.64] ;  /* 0x00000008aaaa7981 */ /* 0x0000a2000c1e1500 */
[-C--:B------:R-:W-:Y:S01]  /*13f0*/  IADD3 R28, P1, PT, R34, R3.reuse, RZ ;  /* 0x00000003221c7210 */ /* 0x080fe20007f3e0ff */
[----:B------:R-:W-:Y:S01]  /*1400*/  IMAD R67, R4, 0x23, RZ ;  /* 0x0000002304437824 */ /* 0x000fe200078e02ff */
[-C--:B------:R-:W-:Y:S01]  /*1410*/  LEA.HI.X.SX32 R149, R29, R2.reuse, 0x1, P0 ;  /* 0x000000021d957211 */ /* 0x080fe200000f0eff */
[----:B------:R1:W2:Y:S01]  /*1420*/  LDG.E.U16 R23, desc[UR8][R32.64] ;  /* 0x0000000820177981 */ /* 0x0002a2000c1e1500 */
[-C--:B------:R-:W-:Y:S01]  /*1430*/  IADD3 R30, P2, PT, R90, R3.reuse, RZ ;  /* 0x000000035a1e7210 */ /* 0x080fe20007f5e0ff */
[C---:B------:R-:W-:Y:S01]  /*1440*/  IMAD R234, R4.reuse, 0x66, RZ ;  /* 0x0000006604ea7824 */ /* 0x040fe200078e02ff */
[-C--:B------:R-:W-:Y:S01]  /*1450*/  IADD3 R36, P0, PT, R89, R3.reuse, RZ ;  /* 0x0000000359247210 */ /* 0x080fe20007f1e0ff */
[----:B------:R-:W2:Y:S01]  /*1460*/  LDG.E.U16 R24, desc[UR8][R24.64] ;  /* 0x0000000818187981 */ /* 0x000ea2000c1e1500 */
[-C--:B------:R-:W-:Y:S01]  /*1470*/  LEA.HI.X.SX32 R29, R31, R2.reuse, 0x1, P1 ;  /* 0x000000021f1d7211 */ /* 0x080fe200008f0eff */
[----:B------:R-:W-:Y:S01]  /*1480*/  IMAD R239, R4, 0x76, RZ ;  /* 0x0000007604ef7824 */ /* 0x000fe200078e02ff */
[-C--:B------:R-:W-:Y:S01]  /*1490*/  LEA.HI.X.SX32 R31, R34, R2.reuse, 0x1, P2 ;  /* 0x00000002221f7211 */ /* 0x080fe200010f0eff */
[C---:B0-----:R-:W-:Y:S01]  /*14a0*/  IMAD R171, R4.reuse, 0xc4, RZ ;  /* 0x000000c404ab7824 */ /* 0x041fe200078e02ff */
[-C--:B------:R-:W-:Y:S01]  /*14b0*/  LEA.HI.X.SX32 R37, R223, R2.reuse, 0x1, P0 ;  /* 0x00000002df257211 */ /* 0x080fe200000f0eff */
[----:B-1----:R-:W-:Y:S01]  /*14c0*/  IMAD R33, R4, 0x21, RZ ;  /* 0x0000002104217824 */ /* 0x002fe200078e02ff */
[-C--:B------:R-:W-:Y:S01]  /*14d0*/  IADD3 R142, P0, PT, R53, R3.reuse, RZ ;  /* 0x00000003358e7210 */ /* 0x080fe20007f1e0ff */
[----:B------:R0:W2:Y:S01]  /*14e0*/  LDG.E.U16 R26, desc[UR8][R30.64] ;  /* 0x000000081e1a7981 */ /* 0x0000a2000c1e1500 */
[-C--:B------:R-:W-:Y:S01]  /*14f0*/  IADD3 R32, P1, PT, R58, R3.reuse, RZ ;  /* 0x000000033a207210 */ /* 0x080fe20007f3e0ff */
[C---:B------:R-:W-:Y:S01]  /*1500*/  IMAD R69, R4.reuse, 0x2b, RZ ;  /* 0x0000002b04457824 */ /* 0x040fe200078e02ff */
[-C--:B------:R-:W-:Y:S01]  /*1510*/  LEA.HI.X.SX32 R143, R33, R2.reuse, 0x1, P0 ;  /* 0x00000002218f7211 */ /* 0x080fe200000f0eff */
[----:B------:R1:W2:Y:S01]  /*1520*/  LDG.E.U16 R25, desc[UR8][R28.64] ;  /* 0x000000081c197981 */ /* 0x0002a2000c1e1500 */
[-C--:B------:R-:W-:Y:S01]  /*1530*/  IADD3 R34, P2, PT, R61, R3.reuse, RZ ;  /* 0x000000033d227210 */ /* 0x080fe20007f5e0ff */
[C---:B------:R-:W-:Y:S01]  /*1540*/  IMAD R71, R4.reuse, 0x33, RZ ;  /* 0x0000003304477824 */ /* 0x040fe200078e02ff */
[-C--:B------:R-:W-:Y:S01]  /*1550*/  LEA.HI.X.SX32 R33, R35, R2.reuse, 0x1, P1 ;  /* 0x0000000223217211 */ /* 0x080fe200008f0eff */
[----:B------:R1:W2:Y:S01]  /*1560*/  LDG.E.U16 R27, desc[UR8][R36.64] ;  /* 0x00000008241b7981 */ /* 0x0002a2000c1e1500 */
[C---:B------:R-:W-:Y:S01]  /*1570*/  IMAD R238, R4.reuse, 0x86, RZ ;  /* 0x0000008604ee7824 */ /* 0x040fe200078e02ff */
[-C--:B0-----:R-:W-:Y:S01]  /*1580*/  IADD3 R30, P0, PT, R65, R3.reuse, RZ ;  /* 0x00000003411e7210 */ /* 0x081fe20007f1e0ff */
[C---:B------:R-:W-:Y:S01]  /*1590*/  IMAD R237, R4.reuse, 0x96, RZ ;  /* 0x0000009604ed7824 */ /* 0x040fe200078e02ff */
[----:B------:R-:W2:Y:S01]  /*15a0*/  LDG.E.U16 R178, desc[UR8][R178.64] ;  /* 0x00000008b2b27981 */ /* 0x000ea2000c1e1500 */
[C---:B------:R-:W-:Y:S01]  /*15b0*/  IMAD R236, R4.reuse, 0xa6, RZ ;  /* 0x000000a604ec7824 */ /* 0x040fe200078e02ff */
[----:B------:R-:W0:Y:S01]  /*15c0*/  LDC R76, c[0x0][0x3b8] ;  /* 0x0000ee00ff4c7b82 */ /* 0x000e220000000800 */
[C---:B-1----:R-:W-:Y:S01]  /*15d0*/  IMAD R29, R4.reuse, 0x39, RZ ;  /* 0x00000039041d7824 */ /* 0x042fe200078e02ff */
[-C--:B------:R-:W-:Y:S01]  /*15e0*/  LEA.HI.X.SX32 R35, R39, R2.reuse, 0x1, P2 ;  /* 0x0000000227237211 */ /* 0x080fe200010f0eff */
[----:B------:R1:W2:Y:S01]  /*15f0*/  LDG.E.U16 R28, desc[UR8][R32.64] ;  /* 0x00000008201c7981 */ /* 0x0002a2000c1e1500 */
[C---:B------:R-:W-:Y:S01]  /*1600*/  IMAD R37, R4.reuse, 0x41, RZ ;  /* 0x0000004104257824 */ /* 0x040fe200078e02ff */
[----:B------:R-:W0:Y:S01]  /*1610*/  LDCU.64 UR12, c[0x0][0x388] ;  /* 0x00007100ff0c77ac */ /* 0x000e220008000a00 */
[-C--:B------:R-:W-:Y:S01]  /*1620*/  LEA.HI.X.SX32 R31, R29, R2.reuse, 0x1, P0 ;  /* 0x000000021d1f7211 */ /* 0x080fe200000f0eff */
[----:B------:R-:W2:Y:S01]  /*1630*/  LDG.E.U16 R180, desc[UR8][R180.64] ;  /* 0x00000008b4b47981 */ /* 0x000ea2000c1e1500 */
[-C--:B------:R-:W-:Y:S01]  /*1640*/  IADD3 R36, P0, PT, R107, R3.reuse, RZ ;  /* 0x000000036b247210 */ /* 0x080fe20007f1e0ff */
[C---:B------:R-:W-:Y:S01]  /*1650*/  IMAD R39, R4.reuse, 0x49, RZ ;  /* 0x0000004904277824 */ /* 0x040fe200078e02ff */
[-C--:B------:R-:W-:Y:S01]  /*1660*/  IADD3 R38, P1, PT, R105, R3.reuse, RZ ;  /* 0x0000000369267210 */ /* 0x080fe20007f3e0ff */
[----:B------:R1:W2:Y:S01]  /*1670*/  LDG.E.U16 R29, desc[UR8][R34.64] ;  /* 0x00000008221d7981 */ /* 0x0002a2000c1e1500 */
[-C--:B------:R-:W-:Y:S01]  /*1680*/  LEA.HI.X.SX32 R37, R37, R2.reuse, 0x1, P0 ;  /* 0x0000000225257211 */ /* 0x080fe200000f0eff */
[----:B-1----:R-:W-:Y:S01]  /*1690*/  IMAD R33, R4, 0x59, RZ ;  /* 0x0000005904217824 */ /* 0x002fe200078e02ff */
[-C--:B------:R-:W-:Y:S01]  /*16a0*/  IADD3 R40, P2, PT, R116, R3.reuse, RZ ;  /* 0x0000000374287210 */ /* 0x080fe20007f5e0ff */
[----:B------:R-:W2:Y:S01]  /*16b0*/  LDG.E.U16 R30, desc[UR8][R30.64] ;  /* 0x000000081e1e7981 */ /* 0x000ea2000c1e1500 */
[-C--:B------:R-:W-:Y:S01]  /*16c0*/  LEA.HI.X.SX32 R39, R39, R2.reuse, 0x1, P1 ;  /* 0x0000000227277211 */ /* 0x080fe200008f0eff */
[C---:B------:R-:W-:Y:S01]  /*16d0*/  IMAD R235, R4.reuse, 0xb6, RZ ;  /* 0x000000b604eb7824 */ /* 0x040fe200078e02ff */
[----:B------:R-:W1:Y:S01]  /*16e0*/  LDC R82, c[0x0][0x3b8] ;  /* 0x0000ee00ff527b82 */ /* 0x000e620000000800 */
[----:B------:R-:W-:Y:S01]  /*16f0*/  IMAD R232, R4, 0xc6, RZ ;  /* 0x000000c604e87824 */ /* 0x000fe200078e02ff */
[----:B------:R-:W2:Y:S01]  /*1700*/  LDG.E.U16 R130, desc[UR8][R130.64] ;  /* 0x0000000882827981 */ /* 0x000ea2000c1e1500 */
[-C--:B------:R-:W-:Y:S01]  /*1710*/  IADD3 R34, P0, PT, R114, R3.reuse, RZ ;  /* 0x0000000372227210 */ /* 0x080fe20007f1e0ff */
[C---:B------:R-:W-:Y:S01]  /*1720*/  IMAD R231, R4.reuse, 0xd6, RZ ;  /* 0x000000d604e77824 */ /* 0x040fe200078e02ff */
[-C--:B------:R-:W-:Y:S01]  /*1730*/  LEA.HI.X.SX32 R41, R41, R2.reuse, 0x1, P2 ;  /* 0x0000000229297211 */ /* 0x080fe200010f0eff */
[----:B------:R3:W2:Y:S01]  /*1740*/  LDG.E.U16 R32, desc[UR8][R38.64] ;  /* 0x0000000826207981 */ /* 0x0006a2000c1e1500 */
[-C--:B------:R-:W-:Y:S01]  /*1750*/  LEA.HI.X.SX32 R35, R33, R2.reuse, 0x1, P0 ;  /* 0x0000000221237211 */ /* 0x080fe200000f0eff */
[----:B------:R-:W-:Y:S01]  /*1760*/  IMAD R230, R4, 0xe6, RZ ;  /* 0x000000e604e67824 */ /* 0x000fe200078e02ff */
[-C--:B------:R-:W-:Y:S01]  /*1770*/  IADD3 R42, P0, PT, R124, R3.reuse, RZ ;  /* 0x000000037c2a7210 */ /* 0x080fe20007f1e0ff */
[----:B------:R3:W2:Y:S01]  /*1780*/  LDG.E.U16 R31, desc[UR8][R36.64] ;  /* 0x00000008241f7981 */ /* 0x0006a2000c1e1500 */
[-C--:B------:R-:W-:Y:S01]  /*1790*/  IADD3 R44, P1, PT, R123, R3.reuse, RZ ;  /* 0x000000037b2c7210 */ /* 0x080fe20007f3e0ff */
[C---:B------:R-:W-:Y:S01]  /*17a0*/  IMAD R179, R4.reuse, 0xe4, RZ ;  /* 0x000000e404b37824 */ /* 0x040fe200078e02ff */
[-C--:B------:R-:W-:Y:S01]  /*17b0*/  LEA.HI.X.SX32 R43, R43, R2.reuse, 0x1, P0 ;  /* 0x000000022b2b7211 */ /* 0x080fe200000f0eff */
[----:B------:R3:W2:Y:S01]  /*17c0*/  LDG.E.U16 R33, desc[UR8][R40.64] ;  /* 0x0000000828217981 */ /* 0x0006a2000c1e1500 */
[----:B------:R-:W-:Y:S01]  /*17d0*/  IMAD R181, R4, 0xf4, RZ ;  /* 0x000000f404b57824 */ /* 0x000fe200078e02ff */
[-C--:B---3--:R-:W-:Y:S01]  /*17e0*/  IADD3 R38, P0, PT, R122, R3.reuse, RZ ;  /* 0x000000037a267210 */ /* 0x088fe20007f1e0ff */
[C---:B------:R-:W-:Y:S01]  /*17f0*/  IMAD R229, R4.reuse, 0xf6, RZ ;  /* 0x000000f604e57824 */ /* 0x040fe200078e02ff */
[----:B------:R-:W3:Y:S01]  /*1800*/  LDG.E.U16 R34, desc[UR8][R34.64] ;  /* 0x0000000822227981 */ /* 0x000ee2000c1e1500 */
[----:B------:R-:W0:Y:S01]  /*1810*/  LDC R95, c[0x0][0x3b8] ;  /* 0x0000ee00ff5f7b82 */ /* 0x000e220000000800 */
[C---:B------:R-:W-:Y:S01]  /*1820*/  IMAD R37, R4.reuse, 0x79, RZ ;  /* 0x0000007904257824 */ /* 0x040fe200078e02ff */
[-C--:B------:R-:W-:Y:S01]  /*1830*/  LEA.HI.X.SX32 R45, R45, R2.reuse, 0x1, P1 ;  /* 0x000000022d2d7211 */ /* 0x080fe200008f0eff */
[----:B------:R-:W-:Y:S01]  /*1840*/  IMAD R79, R4, 0x6b, RZ ;  /* 0x0000006b044f7824 */ /* 0x000fe200078e02ff */
[----:B------:R-:W2:Y:S01]  /*1850*/  LDG.E.U16 R134, desc[UR8][R134.64] ;  /* 0x0000000886867981 */ /* 0x000ea2000c1e1500 */
[-C--:B------:R-:W-:Y:S01]  /*1860*/  IADD3 R40, P2, PT, R118, R3.reuse, RZ ;  /* 0x0000000376287210 */ /* 0x080fe20007f5e0ff */
[----:B------:R-:W-:Y:S01]  /*1870*/  IMAD R93, R4, 0x7b, RZ ;  /* 0x0000007b045d7824 */ /* 0x000fe200078e02ff */
[-C--:B------:R-:W-:Y:S01]  /*1880*/  LEA.HI.X.SX32 R39, R37, R2.reuse, 0x1, P0 ;  /* 0x0000000225277211 */ /* 0x080fe200000f0eff */
[----:B------:R4:W2:Y:S01]  /*1890*/  LDG.E.U16 R36, desc[UR8][R44.64] ;  /* 0x000000082c247981 */ /* 0x0008a2000c1e1500 */
[----:B------:R-:W-:Y:S01]  /*18a0*/  LEA.HI.X.SX32 R41, R47, R2, 0x1, P2 ;  /* 0x000000022f297211 */ /* 0x000fe200010f0eff */
[----:B------:R-:W0:Y:S01]  /*18b0*/  LDC R94, c[0x0][0x3b8] ;  /* 0x0000ee00ff5e7b82 */ /* 0x000e220000000800 */
[----:B------:R-:W-:Y:S01]  /*18c0*/  IADD3 R198, P0, PT, R46, R3, RZ ;  /* 0x000000032ec67210 */ /* 0x000fe20007f1e0ff */
[----:B------:R4:W2:Y:S01]  /*18d0*/  LDG.E.U16 R35, desc[UR8][R42.64] ;  /* 0x000000082a237981 */ /* 0x0008a2000c1e1500 */
[----:B------:R-:W-:-:S05]  /*18e0*/  IMAD R47, R4, 0x45, RZ ;  /* 0x00000045042f7824 */ /* 0x000fca00078e02ff */
[----:B------:R-:W1:Y:S01]  /*18f0*/  LDC R96, c[0x0][0x3b8] ;  /* 0x0000ee00ff607b82 */ /* 0x000e620000000800 */
[----:B------:R4:W2:Y:S01]  /*1900*/  LDG.E.U16 R37, desc[UR8][R40.64] ;  /* 0x0000000828257981 */ /* 0x0008a2000c1e1500 */
[CC--:B------:R-:W-:Y:S01]  /*1910*/  LEA.HI.X.SX32 R199, R4.reuse, R2.reuse, 0x1, P0 ;  /* 0x0000000204c77211 */ /* 0x0c0fe200000f0eff */
[----:B----4-:R-:W-:Y:S01]  /*1920*/  IMAD R45, R4, 0x4d, RZ ;  /* 0x0000004d042d7824 */ /* 0x010fe200078e02ff */
[-C--:B------:R-:W-:Y:S01]  /*1930*/  IADD3 R42, P2, PT, R110, R3.reuse, RZ ;  /* 0x000000036e2a7210 */ /* 0x080fe20007f5e0ff */
[----:B------:R-:W4:Y:S01]  /*1940*/  LDG.E.U16 R38, desc[UR8][R38.64] ;  /* 0x0000000826267981 */ /* 0x000f22000c1e1500 */
[-C--:B------:R-:W-:Y:S02]  /*1950*/  LEA R196, P1, R4, R3.reuse, 0x2 ;  /* 0x0000000304c47211 */ /* 0x080fe400078210ff */
[----:B------:R-:W1:Y:S01]  /*1960*/  LDC R97, c[0x0][0x3b8] ;  /* 0x0000ee00ff617b82 */ /* 0x000e620000000800 */
[----:B------:R-:W2:Y:S07]  /*1970*/  LDG.E.U16 R146, desc[UR8][R146.64] ;  /* 0x0000000892927981 */ /* 0x000eae000c1e1500 */
[----:B------:R-:W1:Y:S01]  /*1980*/  LDC R98, c[0x0][0x3b8] ;  /* 0x0000ee00ff627b82 */ /* 0x000e620000000800 */
[-C--:B------:R-:W-:Y:S01]  /*1990*/  IADD3 R40, P0, PT, R113, R3.reuse, RZ ;  /* 0x0000000371287210 */ /* 0x080fe20007f1e0ff */
[----:B0-----:R-:W-:Y:S01]  /*19a0*/  IMAD R94, R94, 0x110, RZ ;  /* 0x000001105e5e7824 */ /* 0x001fe200078e02ff */
[-C--:B------:R-:W-:Y:S01]  /*19b0*/  LEA.HI.X.SX32 R43, R47, R2.reuse, 0x1, P2 ;  /* 0x000000022f2b7211 */ /* 0x080fe200010f0eff */
[----:B------:R-:W2:Y:S01]  /*19c0*/  LDG.E.U16 R174, desc[UR8][R174.64] ;  /* 0x00000008aeae7981 */ /* 0x000ea2000c1e1500 */
[-C--:B------:R-:W-:Y:S01]  /*19d0*/  LEA.HI.X.SX32 R41, R45, R2.reuse, 0x1, P0 ;  /* 0x000000022d297211 */ /* 0x080fe200000f0eff */
[----:B------:R-:W-:Y:S01]  /*19e0*/  IMAD R45, R4, 0x55, RZ ;  /* 0x00000055042d7824 */ /* 0x000fe200078e02ff */
[-C--:B------:R-:W-:Y:S01]  /*19f0*/  LEA.HI.X.SX32 R197, R46, R2.reuse, 0x1, P1 ;  /* 0x000000022ec57211 */ /* 0x080fe200008f0eff */
[----:B------:R0:W2:Y:S01]  /*1a00*/  LDG.E.U16 R39, desc[UR8][R42.64] ;  /* 0x000000082a277981 */ /* 0x0000a2000c1e1500 */
[-C--:B------:R-:W-:Y:S01]  /*1a10*/  IADD3 R46, P0, PT, R111, R3.reuse, RZ ;  /* 0x000000036f2e7210 */ /* 0x080fe20007f1e0ff */
[----:B------:R-:W1:Y:S01]  /*1a20*/  LDC R100, c[0x0][0x3b8] ;  /* 0x0000ee00ff647b82 */ /* 0x000e620000000800 */
[----:B------:R-:W-:Y:S01]  /*1a30*/  IADD3 R48, P1, PT, R115, R3, RZ ;  /* 0x0000000373307210 */ /* 0x000fe20007f3e0ff */
[----:B------:R-:W2:Y:S01]  /*1a40*/  LDG.E.U16 R40, desc[UR8][R40.64] ;  /* 0x0000000828287981 */ /* 0x000ea2000c1e1500 */
[----:B------:R-:W-:-:S05]  /*1a50*/  LEA.HI.X.SX32 R47, R45, R2, 0x1, P0 ;  /* 0x000000022d2f7211 */ /* 0x000fca00000f0eff */
[----:B------:R-:W2:Y:S01]  /*1a60*/  LDC R99, c[0x0][0x3b8] ;  /* 0x0000ee00ff637b82 */ /* 0x000ea20000000800 */
[----:B0-----:R-:W-:Y:S01]  /*1a70*/  IMAD R43, R4, 0x6d, RZ ;  /* 0x0000006d042b7824 */ /* 0x001fe200078e02ff */
[-C--:B------:R-:W-:Y:S01]  /*1a80*/  IADD3 R44, P0, PT, R120, R3.reuse, RZ ;  /* 0x00000003782c7210 */ /* 0x080fe20007f1e0ff */
[----:B-1----:R-:W-:Y:S01]  /*1a90*/  IMAD R96, R96, 0x130, RZ ;  /* 0x0000013060607824 */ /* 0x002fe200078e02ff */
[-C--:B------:R-:W-:Y:S01]  /*1aa0*/  LEA.HI.X.SX32 R49, R49, R2.reuse, 0x1, P1 ;  /* 0x0000000231317211 */ /* 0x080fe200008f0eff */
[----:B------:R-:W2:Y:S01]  /*1ab0*/  LDG.E.U16 R41, desc[UR8][R46.64] ;  /* 0x000000082e297981 */ /* 0x000ea2000c1e1500 */
[----:B------:R-:W-:Y:S02]  /*1ac0*/  LEA.HI.X.SX32 R45, R43, R2, 0x1, P0 ;  /* 0x000000022b2d7211 */ /* 0x000fe400000f0eff */
[----:B------:R-:W0:Y:S01]  /*1ad0*/  LDC R101, c[0x0][0x3b8] ;  /* 0x0000ee00ff657b82 */ /* 0x000e220000000800 */
[-C--:B------:R-:W-:Y:S01]  /*1ae0*/  IADD3 R54, P0, PT, R121, R3.reuse, RZ ;  /* 0x0000000379367210 */ /* 0x080fe20007f1e0ff */
[----:B------:R1:W2:Y:S01]  /*1af0*/  LDG.E.U16 R42, desc[UR8][R48.64] ;  /* 0x00000008302a7981 */ /* 0x0002a2000c1e1500 */
[----:B------:R-:W-:-:S05]  /*1b00*/  IADD3 R50, P2, PT, R117, R3, RZ ;  /* 0x0000000375327210 */ /* 0x000fca0007f5e0ff */
[----:B------:R-:W0:Y:S01]  /*1b10*/  LDC R103, c[0x0][0x3b8] ;  /* 0x0000ee00ff677b82 */ /* 0x000e220000000800 */
[----:B------:R-:W-:Y:S01]  /*1b20*/  IADD3 R52, P1, PT, R155, R3, RZ ;  /* 0x000000039b347210 */ /* 0x000fe20007f3e0ff */
[----:B------:R-:W3:Y:S01]  /*1b30*/  LDG.E.U16 R44, desc[UR8][R44.64] ;  /* 0x000000082c2c7981 */ /* 0x000ee2000c1e1500 */
[----:B------:R-:W-:-:S05]  /*1b40*/  LEA.HI.X.SX32 R55, R55, R2, 0x1, P0 ;  /* 0x0000000237377211 */ /* 0x000fca00000f0eff */
[----:B------:R-:W0:Y:S01]  /*1b50*/  LDC R109, c[0x0][0x3b8] ;  /* 0x0000ee00ff6d7b82 */ /* 0x000e220000000800 */
[-C--:B------:R-:W-:Y:S01]  /*1b60*/  LEA.HI.X.SX32 R51, R51, R2.reuse, 0x1, P2 ;  /* 0x0000000233337211 */ /* 0x080fe200010f0eff */
[----:B------:R-:W-:Y:S01]  /*1b70*/  IMAD R98, R98, 0x160, RZ ;  /* 0x0000016062627824 */ /* 0x000fe200078e02ff */
[----:B------:R-:W-:Y:S01]  /*1b80*/  IADD3 R132, P0, PT, R56, R3, RZ ;  /* 0x0000000338847210 */ /* 0x000fe20007f1e0ff */
[----:B------:R1:W3:Y:S01]  /*1b90*/  LDG.E.U16 R45, desc[UR8][R54.64] ;  /* 0x00000008362d7981 */ /* 0x0002e2000c1e1500 */
[----:B------:R-:W-:-:S03]  /*1ba0*/  LEA.HI.X.SX32 R53, R53, R2, 0x1, P1 ;  /* 0x0000000235357211 */ /* 0x000fc600008f0eff */
[----:B------:R-:W0:Y:S01]  /*1bb0*/  LDC R125, c[0x0][0x3b8] ;  /* 0x0000ee00ff7d7b82 */ /* 0x000e220000000800 */
[-C--:B-1----:R-:W-:Y:S01]  /*1bc0*/  IADD3 R48, P1, PT, R163, R3.reuse, RZ ;  /* 0x00000003a3307210 */ /* 0x082fe20007f3e0ff */
[----:B------:R1:W3:Y:S01]  /*1bd0*/  LDG.E.U16 R43, desc[UR8][R50.64] ;  /* 0x00000008322b7981 */ /* 0x0002e2000c1e1500 */
[-C--:B------:R-:W-:Y:S01]  /*1be0*/  LEA.HI.X.SX32 R133, R57, R2.reuse, 0x1, P0 ;  /* 0x0000000239857211 */ /* 0x080fe200000f0eff */
[----:B------:R-:W-:Y:S01]  /*1bf0*/  IMAD R57, R4, 0x2d, RZ ;  /* 0x0000002d04397824 */ /* 0x000fe200078e02ff */
[----:B------:R-:W-:Y:S01]  /*1c00*/  LEA.HI.X.SX32 R49, R58, R2, 0x1, P1 ;  /* 0x000000023a317211 */ /* 0x000fe200008f0eff */
[----:B------:R1:W3:Y:S01]  /*1c10*/  LDG.E.U16 R46, desc[UR8][R52.64] ;  /* 0x00000008342e7981 */ /* 0x0002e2000c1e1500 */
[-C--:B------:R-:W-:Y:S01]  /*1c20*/  IADD3 R62, P0, PT, R59, R3.reuse, RZ ;  /* 0x000000033b3e7210 */ /* 0x080fe20007f1e0ff */
[----:B------:R-:W0:Y:S01]  /*1c30*/  LDC R108, c[0x0][0x3b8] ;  /* 0x0000ee00ff6c7b82 */ /* 0x000e220000000800 */
[-C--:B------:R-:W-:Y:S01]  /*1c40*/  IADD3 R58, P1, PT, R165, R3.reuse, RZ ;  /* 0x00000003a53a7210 */ /* 0x080fe20007f3e0ff */
[----:B------:R-:W-:Y:S01]  /*1c50*/  IMAD R55, R4, 0x35, RZ ;  /* 0x0000003504377824 */ /* 0x000fe200078e02ff */
[----:B------:R-:W3:Y:S01]  /*1c60*/  LDG.E.U16 R148, desc[UR8][R148.64] ;  /* 0x0000000894947981 */ /* 0x000ee2000c1e1500 */
[----:B-1----:R-:W-:-:S04]  /*1c70*/  IADD3 R50, P2, PT, R157, R3, RZ ;  /* 0x000000039d327210 */ /* 0x002fc80007f5e0ff */
[----:B------:R-:W1:Y:S01]  /*1c80*/  LDC R129, c[0x0][0x3b8] ;  /* 0x0000ee00ff817b82 */ /* 0x000e620000000800 */
[----:B------:R-:W-:Y:S01]  /*1c90*/  IMAD R52, R4, 0x6a, RZ ;  /* 0x0000006a04347824 */ /* 0x000fe200078e02ff */
[-C--:B------:R-:W-:Y:S01]  /*1ca0*/  LEA.HI.X.SX32 R51, R56, R2.reuse, 0x1, P2 ;  /* 0x0000000238337211 */ /* 0x080fe200010f0eff */
[----:B------:R-:W3:Y:S01]  /*1cb0*/  LDG.E.U16 R48, desc[UR8][R48.64] ;  /* 0x0000000830307981 */ /* 0x000ee2000c1e1500 */
[----:B------:R-:W-:-:S04]  /*1cc0*/  LEA.HI.X.SX32 R63, R57, R2, 0x1, P0 ;  /* 0x00000002393f7211 */ /* 0x000fc800000f0eff */
[----:B------:R-:W0:Y:S01]  /*1cd0*/  LDC R104, c[0x0][0x3b8] ;  /* 0x0000ee00ff687b82 */ /* 0x000e220000000800 */
[----:B------:R-:W-:Y:S01]  /*1ce0*/  IADD3 R56, P0, PT, R52, R3, RZ ;  /* 0x0000000334387210 */ /* 0x000fe20007f1e0ff */
[----:B------:R-:W3:Y:S01]  /*1cf0*/  LDG.E.U16 R47, desc[UR8][R50.64] ;  /* 0x00000008322f7981 */ /* 0x000ee2000c1e1500 */
[----:B------:R-:W-:-:S05]  /*1d00*/  LEA.HI.X.SX32 R59, R59, R2, 0x1, P1 ;  /* 0x000000023b3b7211 */ /* 0x000fca00008f0eff */
[----:B------:R-:W0:Y:S01]  /*1d10*/  LDC R106, c[0x0][0x3b8] ;  /* 0x0000ee00ff6a7b82 */ /* 0x000e220000000800 */
[-C--:B------:R-:W-:Y:S01]  /*1d20*/  IADD3 R60, P2, PT, R171, R3.reuse, RZ ;  /* 0x00000003ab3c7210 */ /* 0x080fe20007f5e0ff */
[----:B------:R1:W3:Y:S01]  /*1d30*/  LDG.E.U16 R49, desc[UR8][R62.64] ;  /* 0x000000083e317981 */ /* 0x0002e2000c1e1500 */
[----:B------:R-:W-:-:S05]  /*1d40*/  IADD3 R54, P1, PT, R173, R3, RZ ;  /* 0x00000003ad367210 */ /* 0x000fca0007f3e0ff */
[----:B------:R-:W0:Y:S01]  /*1d50*/  LDC R112, c[0x0][0x3b8] ;  /* 0x0000ee00ff707b82 */ /* 0x000e220000000800 */
[-C--:B------:R-:W-:Y:S01]  /*1d60*/  LEA.HI.X.SX32 R57, R55, R2.reuse, 0x1, P0 ;  /* 0x0000000237397211 */ /* 0x080fe200000f0eff */
[----:B------:R1:W3:Y:S01]  /*1d70*/  LDG.E.U16 R50, desc[UR8][R58.64] ;  /* 0x000000083a327981 */ /* 0x0002e2000c1e1500 */
[----:B------:R-:W-:-:S05]  /*1d80*/  LEA.HI.X.SX32 R61, R61, R2, 0x1, P2 ;  /* 0x000000023d3d7211 */ /* 0x000fca00010f0eff */
[----:B------:R-:W2:Y:S01]  /*1d90*/  LDC R127, c[0x0][0x3b8] ;  /* 0x0000ee00ff7f7b82 */ /* 0x000ea20000000800 */
[----:B------:R-:W-:Y:S01]  /*1da0*/  LEA.HI.X.SX32 R55, R52, R2, 0x1, P1 ;  /* 0x0000000234377211 */ /* 0x000fe200008f0eff */
[----:B-1----:R-:W-:Y:S01]  /*1db0*/  IMAD R63, R4, 0x3d, RZ ;  /* 0x0000003d043f7824 */ /* 0x002fe200078e02ff */
[-C--:B------:R-:W-:Y:S01]  /*1dc0*/  IADD3 R64, P1, PT, R179, R3.reuse, RZ ;  /* 0x00000003b3407210 */ /* 0x080fe20007f3e0ff */
[----:B------:R1:W3:Y:S01]  /*1dd0*/  LDG.E.U16 R52, desc[UR8][R56.64] ;  /* 0x0000000838347981 */ /* 0x0002e2000c1e1500 */
[----:B------:R-:W-:-:S03]  /*1de0*/  IADD3 R58, P0, PT, R66, R3, RZ ;  /* 0x00000003423a7210 */ /* 0x000fc60007f1e0ff */
[----:B------:R-:W0:Y:S01]  /*1df0*/  LDC R128, c[0x0][0x3b8] ;  /* 0x0000ee00ff807b82 */ /* 0x000e220000000800 */
[----:B------:R1:W3:Y:S01]  /*1e00*/  LDG.E.U16 R51, desc[UR8][R60.64] ;  /* 0x000000083c337981 */ /* 0x0002e2000c1e1500 */
[----:B------:R-:W-:-:S06]  /*1e10*/  LEA.HI.X.SX32 R65, R65, R2, 0x1, P1 ;  /* 0x0000000241417211 */ /* 0x000fcc00008f0eff */
[----:B------:R-:W2:Y:S01]  /*1e20*/  LDC R126, c[0x0][0x3b8] ;  /* 0x0000ee00ff7e7b82 */ /* 0x000ea20000000800 */
[C---:B-1----:R-:W-:Y:S01]  /*1e30*/  IMAD R57, R4.reuse, 0x7d, RZ ;  /* 0x0000007d04397824 */ /* 0x042fe200078e02ff */
[-C--:B------:R-:W-:Y:S01]  /*1e40*/  IADD3 R62, P2, PT, R181, R3.reuse, RZ ;  /* 0x00000003b53e7210 */ /* 0x080fe20007f5e0ff */
[----:B------:R-:W3:Y:S01]  /*1e50*/  LDG.E.U16 R53, desc[UR8][R54.64] ;  /* 0x0000000836357981 */ /* 0x000ee2000c1e1500 */
[-C--:B------:R-:W-:Y:S01]  /*1e60*/  IADD3 R60, P1, PT, R119, R3.reuse, RZ ;  /* 0x00000003773c7210 */ /* 0x080fe20007f3e0ff */
[----:B------:R-:W-:Y:S01]  /*1e70*/  IMAD R218, R4, 0x9c, RZ ;  /* 0x0000009c04da7824 */ /* 0x000fe200078e02ff */
[-C--:B------:R-:W-:Y:S01]  /*1e80*/  LEA.HI.X.SX32 R59, R63, R2.reuse, 0x1, P0 ;  /* 0x000000023f3b7211 */ /* 0x080fe200000f0eff */
[----:B------:R-:W-:Y:S01]  /*1e90*/  IMAD R100, R100, 0x180, RZ ;  /* 0x0000018064647824 */ /* 0x000fe200078e02ff */
[-C--:B------:R-:W-:Y:S01]  /*1ea0*/  LEA.HI.X.SX32 R63, R66, R2.reuse, 0x1, P2 ;  /* 0x00000002423f7211 */ /* 0x080fe200010f0eff */
[----:B------:R-:W1:Y:S01]  /*1eb0*/  LDC R131, c[0x0][0x3b8] ;  /* 0x0000ee00ff837b82 */ /* 0x000e620000000800 */
[----:B------:R-:W-:Y:S01]  /*1ec0*/  LEA.HI.X.SX32 R61, R57, R2, 0x1, P1 ;  /* 0x00000002393d7211 */ /* 0x000fe200008f0eff */
[----:B------:R-:W3:Y:S01]  /*1ed0*/  LDG.E.U16 R132, desc[UR8][R132.64] ;  /* 0x0000000884847981 */ /* 0x000ee2000c1e1500 */
[----:B------:R-:W-:Y:S01]  /*1ee0*/  IADD3 R136, P0, PT, R228, R3, RZ ;  /* 0x00000003e4887210 */ /* 0x000fe20007f1e0ff */
[----:B------:R-:W-:-:S02]  /*1ef0*/  IMAD R216, R4, 0x8c, RZ ;  /* 0x0000008c04d87824 */ /* 0x000fc400078e02ff */
[----:B------:R-:W-:Y:S01]  /*1f00*/  IMAD R214, R4, 0xbc, RZ ;  /* 0x000000bc04d67824 */ /* 0x000fe200078e02ff */
[----:B------:R0:W3:Y:S01]  /*1f10*/  LDG.E.U16 R55, desc[UR8][R58.64] ;  /* 0x000000083a377981 */ /* 0x0000e2000c1e1500 */
[-C--:B------:R-:W-:Y:S01]  /*1f20*/  LEA.HI.X.SX32 R137, R67, R2.reuse, 0x1, P0 ;  /* 0x0000000243897211 */ /* 0x080fe200000f0eff */
[----:B0-----:R-:W-:Y:S01]  /*1f30*/  IMAD R108, R108, 0x1b2, RZ ;  /* 0x000001b26c6c7824 */ /* 0x001fe200078e02ff */
[----:B------:R-:W0:Y:S01]  /*1f40*/  LDC R135, c[0x0][0x3b8] ;  /* 0x0000ee00ff877b82 */ /* 0x000e220000000800 */
[----:B------:R1:W3:Y:S01]  /*1f50*/  LDG.E.U16 R56, desc[UR8][R62.64] ;  /* 0x000000083e387981 */ /* 0x0002e2000c1e1500 */
[C---:B------:R-:W-:Y:S02]  /*1f60*/  IMAD R210, R4.reuse, 0xac, RZ ;  /* 0x000000ac04d27824 */ /* 0x040fe400078e02ff */
[C---:B------:R-:W-:Y:S01]  /*1f70*/  IMAD R212, R4.reuse, 0xdc, RZ ;  /* 0x000000dc04d47824 */ /* 0x040fe200078e02ff */
[----:B------:R1:W3:Y:S01]  /*1f80*/  LDG.E.U16 R57, desc[UR8][R60.64] ;  /* 0x000000083c397981 */ /* 0x0002e2000c1e1500 */
[C---:B------:R-:W-:Y:S01]  /*1f90*/  IMAD R203, R4.reuse, 0xcc, RZ ;  /* 0x000000cc04cb7824 */ /* 0x040fe200078e02ff */
[-C--:B------:R-:W-:Y:S01]  /*1fa0*/  IADD3 R58, P1, PT, R233, R3.reuse, RZ ;  /* 0x00000003e93a7210 */ /* 0x080fe20007f3e0ff */
[----:B------:R-:W0:Y:S01]  /*1fb0*/  LDC R141, c[0x0][0x3b8] ;  /* 0x0000ee00ff8d7b82 */ /* 0x000e220000000800 */
[----:B------:R1:W3:Y:S01]  /*1fc0*/  LDG.E.U16 R54, desc[UR8][R64.64] ;  /* 0x0000000840367981 */ /* 0x0002e2000c1e1500 */
[----:B------:R-:W-:Y:S01]  /*1fd0*/  IMAD R201, R4, 0xec, RZ ;  /* 0x000000ec04c97824 */ /* 0x000fe200078e02ff */
[-C--:B-1----:R-:W-:Y:S01]  /*1fe0*/  IADD3 R62, P2, PT, R234, R3.reuse, RZ ;  /* 0x00000003ea3e7210 */ /* 0x082fe20007f5e0ff */
[C---:B------:R-:W-:Y:S01]  /*1ff0*/  IMAD R67, R4.reuse, 0x4b, RZ ;  /* 0x0000004b04437824 */ /* 0x040fe200078e02ff */
[----:B------:R-:W3:Y:S03]  /*2000*/  LDG.E.U16 R136, desc[UR8][R136.64] ;  /* 0x0000000888887981 */ /* 0x000ee6000c1e1500 */
[----:B------:R-:W1:Y:S01]  /*2010*/  LDC R211, c[0x0][0x3b8] ;  /* 0x0000ee00ffd37b82 */ /* 0x000e620000000800 */
[C---:B------:R-:W-:Y:S01]  /*2020*/  IMAD R61, R4.reuse, 0x3b, RZ ;  /* 0x0000003b043d7824 */ /* 0x040fe200078e02ff */
[-C--:B------:R-:W-:Y:S01]  /*2030*/  IADD3 R60, P0, PT, R239, R3.reuse, RZ ;  /* 0x00000003ef3c7210 */ /* 0x080fe20007f1e0ff */
[----:B------:R-:W3:Y:S01]  /*2040*/  LDG.E.U16 R138, desc[UR8][R138.64] ;  /* 0x000000088a8a7981 */ /* 0x000ee2000c1e1500 */
[-C--:B------:R-:W-:Y:S01]  /*2050*/  LEA.HI.X.SX32 R59, R69, R2.reuse, 0x1, P1 ;  /* 0x00000002453b7211 */ /* 0x080fe200008f0eff */
[----:B------:R-:W-:Y:S01]  /*2060*/  IMAD R65, R4, 0x43, RZ ;  /* 0x0000004304417824 */ /* 0x000fe200078e02ff */
[-C--:B------:R-:W-:Y:S01]  /*2070*/  LEA.HI.X.SX32 R63, R71, R2.reuse, 0x1, P2 ;  /* 0x00000002473f7211 */ /* 0x080fe200010f0eff */
[----:B------:R-:W3:Y:S01]  /*2080*/  LDG.E.U16 R142, desc[UR8][R142.64] ;  /* 0x000000088e8e7981 */ /* 0x000ee2000c1e1500 */
[-C--:B------:R-:W-:Y:S01]  /*2090*/  LEA.HI.X.SX32 R61, R61, R2.reuse, 0x1, P0 ;  /* 0x000000023d3d7211 */ /* 0x080fe200000f0eff */
[----:B------:R-:W-:Y:S01]  /*20a0*/  IMAD R200, R131, 0x1f2, RZ ;  /* 0x000001f283c87824 */ /* 0x000fe200078e02ff */
[-C--:B------:R-:W-:Y:S01]  /*20b0*/  IADD3 R68, P0, PT, R238, R3.reuse, RZ ;  /* 0x00000003ee447210 */ /* 0x080fe20007f1e0ff */
[----:B------:R-:W3:Y:S01]  /*20c0*/  LDG.E.U16 R58, desc[UR8][R58.64] ;  /* 0x000000083a3a7981 */ /* 0x000ee2000c1e1500 */
[----:B------:R-:W-:Y:S01]  /*20d0*/  IMAD R71, R4, 0x53, RZ ;  /* 0x0000005304477824 */ /* 0x000fe200078e02ff */
[-C--:B------:R-:W-:Y:S01]  /*20e0*/  IADD3 R66, P2, PT, R236, R3.reuse, RZ ;  /* 0x00000003ec427210 */ /* 0x080fe20007f5e0ff */
[----:B------:R-:W-:Y:S01]  /*20f0*/  IMAD R104, R104, 0x104, RZ ;  /* 0x0000010468687824 */ /* 0x000fe200078e02ff */
[-C--:B------:R-:W-:Y:S01]  /*2100*/  LEA.HI.X.SX32 R69, R65, R2.reuse, 0x1, P0 ;  /* 0x0000000241457211 */ /* 0x080fe200000f0eff */
[----:B------:R-:W-:Y:S01]  /*2110*/  IMAD R65, R4, 0x5b, RZ ;  /* 0x0000005b04417824 */ /* 0x000fe200078e02ff */
[----:B------:R-:W-:Y:S01]  /*2120*/  IADD3 R64, P0, PT, R235, R3, RZ ;  /* 0x00000003eb407210 */ /* 0x000fe20007f1e0ff */
[----:B------:R-:W3:Y:S01]  /*2130*/  LDG.E.U16 R60, desc[UR8][R60.64] ;  /* 0x000000083c3c7981 */ /* 0x000ee2000c1e1500 */
[----:B------:R-:W-:Y:S01]  /*2140*/  IMAD R106, R106, 0x114, RZ ;  /* 0x000001146a6a7824 */ /* 0x000fe200078e02ff */
[----:B------:R-:W0:Y:S08]  /*2150*/  LDC R131, c[0x0][0x3b8] ;  /* 0x0000ee00ff837b82 */ /* 0x000e300000000800 */
[----:B------:R-:W0:Y:S01]  /*2160*/  LDC R207, c[0x0][0x3b8] ;  /* 0x0000ee00ffcf7b82 */ /* 0x000e220000000800 */
[----:B------:R1:W3:Y:S01]  /*2170*/  LDG.E.U16 R59, desc[UR8][R62.64] ;  /* 0x000000083e3b7981 */ /* 0x0002e2000c1e1500 */
[----:B------:R-:W-:-:S06]  /*2180*/  LEA.HI.X.SX32 R65, R65, R2, 0x1, P0 ;  /* 0x0000000241417211 */ /* 0x000fcc00000f0eff */
[----:B------:R-:W0:Y:S01]  /*2190*/  LDC R209, c[0x0][0x3b8] ;  /* 0x0000ee00ffd17b82 */ /* 0x000e220000000800 */
[----:B------:R1:W3:Y:S07]  /*21a0*/  LDG.E.U16 R61, desc[UR8][R68.64] ;  /* 0x00000008443d7981 */ /* 0x0002ee000c1e1500 */
[----:B------:R-:W0:Y:S01]  /*21b0*/  LDC R217, c[0x0][0x3b8] ;  /* 0x0000ee00ffd97b82 */ /* 0x000e220000000800 */
[-C--:B-1----:R-:W-:Y:S01]  /*21c0*/  IADD3 R62, P1, PT, R237, R3.reuse, RZ ;  /* 0x00000003ed3e7210 */ /* 0x082fe20007f3e0ff */
[----:B------:R-:W3:Y:S06]  /*21d0*/  LDG.E.U16 R64, desc[UR8][R64.64] ;  /* 0x0000000840407981 */ /* 0x000eec000c1e1500 */
[----:B------:R-:W1:Y:S01]  /*21e0*/  LDC R215, c[0x0][0x3b8] ;  /* 0x0000ee00ffd77b82 */ /* 0x000e620000000800 */
        /* <DEDUP_REMOVED lines=12> */
[----:B------:R-:W0:Y:S01]  /*22b0*/  LDC R133, c[0x0][0x3b8] ;  /* 0x0000ee00ff857b82 */ /* 0x000e220000000800 */
[----:B------:R-:W3:Y:S07]  /*22c0*/  LDG.E.U16 R152, desc[UR8][R152.64] ;  /* 0x0000000898987981 */ /* 0x000eee000c1e1500 */
[----:B------:R-:W0:Y:S01]  /*22d0*/  LDC R213, c[0x0][0x3b8] ;  /* 0x0000ee00ffd57b82 */ /* 0x000e220000000800 */
[----:B------:R1:W3:Y:S01]  /*22e0*/  LDG.E.U16 R63, desc[UR8][R66.64] ;  /* 0x00000008423f7981 */ /* 0x0002e2000c1e1500 */
[-C--:B------:R-:W-:Y:S01]  /*22f0*/  LEA.HI.X.SX32 R71, R69, R2.reuse, 0x1, P2 ;  /* 0x0000000245477211 */ /* 0x080fe200010f0eff */
[C---:B------:R-:W-:Y:S01]  /*2300*/  IMAD R241, R4.reuse, 0xcd, RZ ;  /* 0x000000cd04f17824 */ /* 0x040fe200078e02ff */
[----:B------:R-:W-:Y:S01]  /*2310*/  LEA.HI.X.SX32 R69, R93, R2, 0x1, P0 ;  /* 0x000000025d457211 */ /* 0x000fe200000f0eff */
[----:B------:R1:W3:Y:S01]  /*2320*/  LDG.E.U16 R65, desc[UR8][R72.64] ;  /* 0x0000000848417981 */ /* 0x0002e2000c1e1500 */
[----:B------:R-:W-:-:S02]  /*2330*/  IMAD R243, R4, 0xed, RZ ;  /* 0x000000ed04f37824 */ /* 0x000fc400078e02ff */
[----:B------:R-:W0:Y:S01]  /*2340*/  S2UR UR16, SR_CTAID.Y ;  /* 0x00000000001079c3 */ /* 0x000e220000002600 */
[----:B------:R-:W3:Y:S01]  /*2350*/  LDG.E.U16 R168, desc[UR8][R168.64] ;  /* 0x00000008a8a87981 */ /* 0x000ee2000c1e1500 */
[----:B------:R-:W-:Y:S01]  /*2360*/  R2UR UR5, R0 ;  /* 0x00000000000572ca */ /* 0x000fe200000e0000 */
[----:B------:R-:W0:Y:S01]  /*2370*/  LDCU UR15, c[0x0][0x3c8] ;  /* 0x00007900ff0f77ac */ /* 0x000e220008000800 */
[-C--:B-1----:R-:W-:Y:S01]  /*2380*/  IADD3 R66, P1, PT, R231, R3.reuse, RZ ;  /* 0x00000003e7427210 */ /* 0x082fe20007f3e0ff */
[----:B------:R1:W3:Y:S01]  /*2390*/  LDG.E.U16 R68, desc[UR8][R68.64] ;  /* 0x0000000844447981 */ /* 0x0002e2000c1e1500 */
[CC--:B------:R-:W-:Y:S01]  /*23a0*/  LEA R192, P0, R4.reuse, R3.reuse, 0x3 ;  /* 0x0000000304c07211 */ /* 0x0c0fe200078018ff */
[C---:B------:R-:W-:Y:S01]  /*23b0*/  IMAD.SHL.U32 R73, R4.reuse, 0x4, RZ ;  /* 0x0000000404497824 */ /* 0x040fe200078e00ff */
[----:B------:R-:W-:Y:S01]  /*23c0*/  LEA.HI.X.SX32 R67, R79, R2, 0x1, P1 ;  /* 0x000000024f437211 */ /* 0x000fe200008f0eff */
[----:B------:R-:W0:Y:S01]  /*23d0*/  LDC R137, c[0x0][0x3b8] ;  /* 0x0000ee00ff897b82 */ /* 0x000e220000000800 */
[----:B------:R-:W-:Y:S01]  /*23e0*/  SHF.L.U32 R93, R4, 0x5, RZ ;  /* 0x00000005045d7819 */ /* 0x000fe200000006ff */
[----:B------:R-:W3:Y:S01]  /*23f0*/  LDG.E.U16 R150, desc[UR8][R150.64] ;  /* 0x0000000896967981 */ /* 0x000ee2000c1e1500 */
[----:B------:R-:W-:-:S02]  /*2400*/  LEA R144, P2, R144, R3, 0x6 ;  /* 0x0000000390907211 */ /* 0x000fc400078430ff */
[----:B------:R-:W-:Y:S01]  /*2410*/  LOP3.LUT P5, RZ, R204, 0x7f, RZ, 0xc0, !PT ;  /* 0x0000007fccff7812 */ /* 0x000fe200078ac0ff */
[----:B------:R-:W3:Y:S01]  /*2420*/  LDG.E.U16 R66, desc[UR8][R66.64] ;  /* 0x0000000842427981 */ /* 0x000ee2000c1e1500 */
[-C--:B------:R-:W-:Y:S01]  /*2430*/  LEA.HI.X.SX32 R193, R73, R2.reuse, 0x1, P0 ;  /* 0x0000000249c17211 */ /* 0x080fe200000f0eff */
[----:B------:R-:W0:Y:S01]  /*2440*/  LDC R147, c[0x0][0x3b8] ;  /* 0x0000ee00ff937b82 */ /* 0x000e220000000800 */
[C---:B-1----:R-:W-:Y:S01]  /*2450*/  SHF.L.U32 R69, R4.reuse, 0x6, RZ ;  /* 0x0000000604457819 */ /* 0x042fe200000006ff */
[----:B------:R-:W3:Y:S01]  /*2460*/  LDG.E.U16 R166, desc[UR8][R166.64] ;  /* 0x00000008a6a67981 */ /* 0x000ee2000c1e1500 */
[----:B------:R-:W-:Y:S01]  /*2470*/  LEA.HI.X.SX32 R145, R93, R2, 0x1, P2 ;  /* 0x000000025d917211 */ /* 0x000fe200010f0eff */
[----:B------:R-:W-:Y:S01]  /*2480*/  UMOV UR14, 0x1 ;  /* 0x00000001000e7882 */ /* 0x000fe20000000000 */
[----:B------:R-:W-:Y:S01]  /*2490*/  SHF.L.U32 R79, R4, 0x4, RZ ;  /* 0x00000004044f7819 */ /* 0x000fe200000006ff */
[----:B------:R-:W3:Y:S02]  /*24a0*/  LDG.E.U16 R184, desc[UR8][R184.64] ;  /* 0x00000008b8b87981 */ /* 0x000ee4000c1e1500 */
[----:B------:R-:W1:Y:S01]  /*24b0*/  LDC R245, c[0x0][0x3c4] ;  /* 0x0000f100fff57b82 */ /* 0x000e620000000800 */
[----:B------:R-:W-:Y:S01]  /*24c0*/  VIADD R246, R205, 0x80 ;  /* 0x00000080cdf67836 */ /* 0x000fe20000000000 */
[----:B------:R4:W3:Y:S01]  /*24d0*/  LDG.E.U16 R67, desc[UR8][R70.64] ;  /* 0x0000000846437981 */ /* 0x0008e2000c1e1500 */
[-C--:B------:R-:W-:Y:S01]  /*24e0*/  LEA R72, P1, R76, R3.reuse, 0x5 ;  /* 0x000000034c487211 */ /* 0x080fe200078228ff */
[----:B------:R-:W0:Y:S02]  /*24f0*/  LDCU UR73, c[0x0][0x3d4] ;  /* 0x00007a80ff4977ac */ /* 0x000e240008000800 */
[----:B------:R-:W3:Y:S02]  /*2500*/  LDG.E.U16 R144, desc[UR8][R144.64] ;  /* 0x0000000890907981 */ /* 0x000ee4000c1e1500 */
[----:B------:R-:W0:Y:S01]  /*2510*/  LDC R93, c[0x0][0x3b8] ;  /* 0x0000ee00ff5d7b82 */ /* 0x000e220000000800 */
[----:B------:R-:W0:Y:S01]  /*2520*/  LDCU UR45, c[0x0][0x3d8] ;  /* 0x00007b00ff2d77ac */ /* 0x000e220008000800 */
[----:B------:R-:W3:Y:S01]  /*2530*/  LDG.E.U16 R182, desc[UR8][R182.64] ;  /* 0x00000008b6b67981 */ /* 0x000ee2000c1e1500 */
[----:B----4-:R-:W-:-:S03]  /*2540*/  LEA R70, P0, R78, R3, 0x7 ;  /* 0x000000034e467211 */ /* 0x010fc600078038ff */
[----:B------:R-:W4:Y:S01]  /*2550*/  LDG.E.U16 R160, desc[UR8][R160.64] ;  /* 0x00000008a0a07981 */ /* 0x000f22000c1e1500 */
[-C--:B------:R-:W-:Y:S01]  /*2560*/  LEA.HI.X.SX32 R71, R69, R2.reuse, 0x1, P0 ;  /* 0x0000000245477211 */ /* 0x080fe200000f0eff */
[----:B------:R-:W-:Y:S01]  /*2570*/  IMAD R76, R95, 0x120, RZ ;  /* 0x000001205f4c7824 */ /* 0x000fe200078e02ff */
[----:B------:R-:W-:Y:S01]  /*2580*/  LEA.HI.X.SX32 R73, R79, R2, 0x1, P1 ;  /* 0x000000024f497211 */ /* 0x000fe200008f0eff */
[----:B------:R-:W1:Y:S01]  /*2590*/  LDC R95, c[0x0][0x3b8] ;  /* 0x0000ee00ff5f7b82 */ /* 0x000e620000000800 */
[----:B------:R-:W-:Y:S01]  /*25a0*/  SHF.L.U32 R79, R4, 0x7, RZ ;  /* 0x00000007044f7819 */ /* 0x000fe200000006ff */
[----:B------:R0:W3:Y:S01]  /*25b0*/  LDG.E.U16 R69, desc[UR8][R70.64] ;  /* 0x0000000846457981 */ /* 0x0000e2000c1e1500 */
[----:B------:R-:W-:-:S03]  /*25c0*/  IADD3 R78, P1, PT, R94, R3, RZ ;  /* 0x000000035e4e7210 */ /* 0x000fc60007f3e0ff */
[----:B------:R0:W3:Y:S02]  /*25d0*/  LDG.E.U16 R172, desc[UR8][R72.64] ;  /* 0x0000000848ac7981 */ /* 0x0000e4000c1e1500 */
[----:B------:R-:W1:Y:S02]  /*25e0*/  LDC R94, c[0x0][0x3b8] ;  /* 0x0000ee00ff5e7b82 */ /* 0x000e640000000800 */
[----:B------:R-:W3:Y:S01]  /*25f0*/  LDG.E.U16 R176, desc[UR8][R176.64] ;  /* 0x00000008b0b07981 */ /* 0x000ee2000c1e1500 */
[-C--:B0-----:R-:W-:Y:S01]  /*2600*/  LEA R70, P0, R82, R3.reuse, 0x8 ;  /* 0x0000000352467211 */ /* 0x081fe200078040ff */
[----:B------:R-:W-:Y:S02]  /*2610*/  IMAD R82, R97, 0x140, RZ ;  /* 0x0000014061527824 */ /* 0x000fe400078e02ff */
[----:B------:R-:W3:Y:S01]  /*2620*/  LDG.E.U16 R190, desc[UR8][R190.64] ;  /* 0x00000008bebe7981 */ /* 0x000ee2000c1e1500 */
[----:B------:R-:W-:Y:S01]  /*2630*/  LEA.HI.X.SX32 R71, R79, R2, 0x1, P0 ;  /* 0x000000024f477211 */ /* 0x000fe200000f0eff */
[----:B------:R-:W0:Y:S01]  /*2640*/  LDC R97, c[0x0][0x3b8] ;  /* 0x0000ee00ff617b82 */ /* 0x000e220000000800 */
[-C--:B------:R-:W-:Y:S01]  /*2650*/  IADD3 R72, P0, PT, R76, R3.reuse, RZ ;  /* 0x000000034c487210 */ /* 0x080fe20007f1e0ff */
[----:B------:R-:W3:Y:S01]  /*2660*/  LDG.E.U16 R188, desc[UR8][R188.64] ;  /* 0x00000008bcbc7981 */ /* 0x000ee2000c1e1500 */
[----:B------:R-:W-:-:S02]  /*2670*/  IADD3 R76, P2, PT, R96, R3, RZ ;  /* 0x00000003604c7210 */ /* 0x000fc40007f5e0ff */
[-C--:B------:R-:W-:Y:S01]  /*2680*/  LEA.HI.X.SX32 R73, R80, R2.reuse, 0x1, P0 ;  /* 0x0000000250497211 */ /* 0x080fe200000f0eff */
[----:B------:R-:W3:Y:S01]  /*2690*/  LDG.E.U16 R70, desc[UR8][R70.64] ;  /* 0x0000000846467981 */ /* 0x000ee2000c1e1500 */
[-C--:B------:R-:W-:Y:S01]  /*26a0*/  LEA.HI.X.SX32 R79, R74, R2.reuse, 0x1, P1 ;  /* 0x000000024a4f7211 */ /* 0x080fe200008f0eff */
[----:B------:R-:W0:Y:S01]  /*26b0*/  LDC R96, c[0x0][0x3b8] ;  /* 0x0000ee00ff607b82 */ /* 0x000e220000000800 */
[-C--:B------:R-:W-:Y:S01]  /*26c0*/  LEA.HI.X.SX32 R77, R77, R2.reuse, 0x1, P2 ;  /* 0x000000024d4d7211 */ /* 0x080fe200010f0eff */
[----:B------:R-:W3:Y:S01]  /*26d0*/  LDG.E.U16 R72, desc[UR8][R72.64] ;  /* 0x0000000848487981 */ /* 0x000ee2000c1e1500 */
[-C--:B------:R-:W-:Y:S01]  /*26e0*/  IADD3 R74, P1, PT, R82, R3.reuse, RZ ;  /* 0x00000003524a7210 */ /* 0x080fe20007f3e0ff */
[----:B------:R-:W-:Y:S02]  /*26f0*/  IMAD R82, R93, 0x150, RZ ;  /* 0x000001505d527824 */ /* 0x000fe400078e02ff */
[----:B------:R-:W3:Y:S01]  /*2700*/  LDG.E.U16 R194, desc[UR8][R194.64] ;  /* 0x00000008c2c27981 */ /* 0x000ee2000c1e1500 */
[----:B------:R-:W-:Y:S01]  /*2710*/  LEA.HI.X.SX32 R75, R75, R2, 0x1, P1 ;  /* 0x000000024b4b7211 */ /* 0x000fe200008f0eff */
[----:B--2---:R-:W-:Y:S01]  /*2720*/  IMAD R80, R99, 0x170, RZ ;  /* 0x0000017063507824 */ /* 0x004fe200078e02ff */
[----:B------:R-:W2:Y:S01]  /*2730*/  LDC R145, c[0x0][0x3b8] ;  /* 0x0000ee00ff917b82 */ /* 0x000ea20000000800 */
[----:B------:R-:W3:Y:S04]  /*2740*/  LDG.E.U16 R71, desc[UR8][R78.64] ;  /* 0x000000084e477981 */ /* 0x000ee8000c1e1500 */
[----:B------:R1:W3:Y:S01]  /*2750*/  LDG.E.U16 R73, desc[UR8][R76.64] ;  /* 0x000000084c497981 */ /* 0x0002e2000c1e1500 */
[----:B------:R-:W-:-:S02]  /*2760*/  IADD3 R82, P0, PT, R82, R3, RZ ;  /* 0x0000000352527210 */ /* 0x000fc40007f1e0ff */
[----:B------:R-:W2:Y:S01]  /*2770*/  LDC R99, c[0x0][0x3b8] ;  /* 0x0000ee00ff637b82 */ /* 0x000ea20000000800 */
[----:B------:R-:W3:Y:S04]  /*2780*/  LDG.E.U16 R74, desc[UR8][R74.64] ;  /* 0x000000084a4a7981 */ /* 0x000ee8000c1e1500 */
[----:B------:R-:W3:Y:S01]  /*2790*/  LDG.E.U16 R198, desc[UR8][R198.64] ;  /* 0x00000008c6c67981 */ /* 0x000ee2000c1e1500 */
[----:B-1----:R-:W-:Y:S02]  /*27a0*/  IADD3 R76, P1, PT, R98, R3, RZ ;  /* 0x00000003624c7210 */ /* 0x002fe40007f3e0ff */
[----:B------:R-:W1:Y:S08]  /*27b0*/  LDC R93, c[0x0][0x3b8] ;  /* 0x0000ee00ff5d7b82 */ /* 0x000e700000000800 */
[----:B------:R-:W1:Y:S01]  /*27c0*/  LDC R175, c[0x0][0x3b8] ;  /* 0x0000ee00ffaf7b82 */ /* 0x000e620000000800 */
[----:B------:R-:W-:Y:S01]  /*27d0*/  IMAD R139, R4, 0xc3, RZ ;  /* 0x000000c3048b7824 */ /* 0x000fe200078e02ff */
[----:B------:R-:W3:Y:S04]  /*27e0*/  LDG.E.U16 R192, desc[UR8][R192.64] ;  /* 0x00000008c0c07981 */ /* 0x000ee8000c1e1500 */
[----:B------:R-:W3:Y:S02]  /*27f0*/  LDG.E.U16 R196, desc[UR8][R196.64] ;  /* 0x00000008c4c47981 */ /* 0x000ee4000c1e1500 */
[----:B------:R-:W1:Y:S01]  /*2800*/  LDC R98, c[0x0][0x3b8] ;  /* 0x0000ee00ff627b82 */ /* 0x000e620000000800 */
[----:B------:R-:W-:-:S02]  /*2810*/  LEA.HI.X.SX32 R83, R83, R2, 0x1, P0 ;  /* 0x0000000253537211 */ /* 0x000fc400000f0eff */
[-C--:B------:R-:W-:Y:S02]  /*2820*/  IADD3 R78, P0, PT, R100, R3.reuse, RZ ;  /* 0x00000003644e7210 */ /* 0x080fe40007f1e0ff */
[-C--:B------:R-:W-:Y:S01]  /*2830*/  IADD3 R80, P2, PT, R80, R3.reuse, RZ ;  /* 0x0000000350507210 */ /* 0x080fe20007f5e0ff */
[----:B------:R0:W3:Y:S01]  /*2840*/  LDG.E.U16 R75, desc[UR8][R82.64] ;  /* 0x00000008524b7981 */ /* 0x0000e2000c1e1500 */
[-C--:B------:R-:W-:Y:S01]  /*2850*/  LEA.HI.X.SX32 R77, R81, R2.reuse, 0x1, P1 ;  /* 0x00000002514d7211 */ /* 0x080fe200008f0eff */
[----:B------:R-:W2:Y:S01]  /*2860*/  LDC R100, c[0x0][0x3b8] ;  /* 0x0000ee00ff647b82 */ /* 0x000ea20000000800 */
[-C--:B------:R-:W-:Y:S01]  /*2870*/  LEA.HI.X.SX32 R79, R84, R2.reuse, 0x1, P0 ;  /* 0x00000002544f7211 */ /* 0x080fe200000f0eff */
[----:B------:R-:W-:Y:S01]  /*2880*/  IMAD R84, R94, 0x190, RZ ;  /* 0x000001905e547824 */ /* 0x000fe200078e02ff */
[-C--:B------:R-:W-:Y:S01]  /*2890*/  LEA.HI.X.SX32 R81, R86, R2.reuse, 0x1, P2 ;  /* 0x0000000256517211 */ /* 0x080fe200010f0eff */
[----:B------:R-:W-:Y:S01]  /*28a0*/  IMAD R86, R95, 0x1a0, RZ ;  /* 0x000001a05f567824 */ /* 0x000fe200078e02ff */
[----:B------:R-:W3:Y:S03]  /*28b0*/  LDG.E.U16 R76, desc[UR8][R76.64] ;  /* 0x000000084c4c7981 */ /* 0x000ee6000c1e1500 */
[----:B------:R-:W2:Y:S01]  /*28c0*/  LDC R94, c[0x0][0x3b8] ;  /* 0x0000ee00ff5e7b82 */ /* 0x000ea20000000800 */
[-C--:B------:R-:W-:Y:S01]  /*28d0*/  IADD3 R84, P0, PT, R84, R3.reuse, RZ ;  /* 0x0000000354547210 */ /* 0x080fe20007f1e0ff */
[----:B0-----:R-:W-:Y:S01]  /*28e0*/  IMAD R82, R97, 0x1c0, RZ ;  /* 0x000001c061527824 */ /* 0x001fe200078e02ff */
[----:B------:R-:W3:Y:S04]  /*28f0*/  LDG.E.U16 R78, desc[UR8][R78.64] ;  /* 0x000000084e4e7981 */ /* 0x000ee8000c1e1500 */
[----:B------:R0:W3:Y:S01]  /*2900*/  LDG.E.U16 R77, desc[UR8][R80.64] ;  /* 0x00000008504d7981 */ /* 0x0000e2000c1e1500 */
[----:B------:R-:W-:Y:S01]  /*2910*/  LEA.HI.X.SX32 R85, R85, R2, 0x1, P0 ;  /* 0x0000000255557211 */ /* 0x000fe200000f0eff */
[----:B-1----:R-:W-:Y:S01]  /*2920*/  IMAD R98, R98, 0x1d0, RZ ;  /* 0x000001d062627824 */ /* 0x002fe200078e02ff */
[----:B------:R-:W1:Y:S01]  /*2930*/  LDC R149, c[0x0][0x3b8] ;  /* 0x0000ee00ff957b82 */ /* 0x000e620000000800 */
[----:B------:R-:W-:Y:S01]  /*2940*/  IMAD R96, R96, 0x1b0, RZ ;  /* 0x000001b060607824 */ /* 0x000fe200078e02ff */
[-C--:B------:R-:W-:Y:S01]  /*2950*/  IADD3 R82, P2, PT, R82, R3.reuse, RZ ;  /* 0x0000000352527210 */ /* 0x080fe20007f5e0ff */
[----:B------:R2:W3:Y:S01]  /*2960*/  LDG.E.U16 R79, desc[UR8][R84.64] ;  /* 0x00000008544f7981 */ /* 0x0004e2000c1e1500 */
[----:B0-----:R-:W-:-:S04]  /*2970*/  IADD3 R80, P1, PT, R86, R3, RZ ;  /* 0x0000000356507210 */ /* 0x001fc80007f3e0ff */
[----:B------:R-:W0:Y:S01]  /*2980*/  LDC R97, c[0x0][0x3b8] ;  /* 0x0000ee00ff617b82 */ /* 0x000e220000000800 */
[----:B------:R-:W-:-:S07]  /*2990*/  LEA.HI.X.SX32 R81, R92, R2, 0x1, P1 ;  /* 0x000000025c517211 */ /* 0x000fce00008f0eff */
[----:B------:R-:W0:Y:S01]  /*29a0*/  LDC R92, c[0x0][0x3b8] ;  /* 0x0000ee00ff5c7b82 */ /* 0x000e220000000800 */
[-C--:B--2---:R-:W-:Y:S01]  /*29b0*/  IADD3 R84, P1, PT, R98, R3.reuse, RZ ;  /* 0x0000000362547210 */ /* 0x084fe20007f3e0ff */
[----:B------:R-:W-:Y:S01]  /*29c0*/  IMAD R102, R100, 0x1f0, RZ ;  /* 0x000001f064667824 */ /* 0x000fe200078e02ff */
[----:B------:R-:W-:Y:S01]  /*29d0*/  IADD3 R86, P0, PT, R96, R3, RZ ;  /* 0x0000000360567210 */ /* 0x000fe20007f1e0ff */
[----:B------:R-:W-:Y:S01]  /*29e0*/  IMAD R94, R94, 0x112, RZ ;  /* 0x000001125e5e7824 */ /* 0x000fe200078e02ff */
[-C--:B------:R-:W-:Y:S01]  /*29f0*/  LEA.HI.X.SX32 R83, R91, R2.reuse, 0x1, P2 ;  /* 0x000000025b537211 */ /* 0x080fe200010f0eff */
[----:B------:R-:W2:Y:S02]  /*2a00*/  LDG.E.U16 R80, desc[UR8][R80.64] ;  /* 0x0000000850507981 */ /* 0x000ea4000c1e1500 */
[----:B------:R-:W1:Y:S01]  /*2a10*/  LDC R96, c[0x0][0x3b8] ;  /* 0x0000ee00ff607b82 */ /* 0x000e620000000800 */
[----:B------:R-:W-:Y:S01]  /*2a20*/  LEA.HI.X.SX32 R85, R90, R2, 0x1, P1 ;  /* 0x000000025a557211 */ /* 0x000fe200008f0eff */
[----:B------:R-:W-:-:S06]  /*2a30*/  IMAD R90, R99, 0x1e0, RZ ;  /* 0x000001e0635a7824 */ /* 0x000fcc00078e02ff */
[----:B------:R-:W1:Y:S01]  /*2a40*/  LDC R98, c[0x0][0x3b8] ;  /* 0x0000ee00ff627b82 */ /* 0x000e620000000800 */
[----:B------:R-:W-:Y:S01]  /*2a50*/  LEA.HI.X.SX32 R87, R87, R2, 0x1, P0 ;  /* 0x0000000257577211 */ /* 0x000fe200000f0eff */
[----:B------:R-:W2:Y:S01]  /*2a60*/  LDG.E.U16 R82, desc[UR8][R82.64] ;  /* 0x0000000852527981 */ /* 0x000ea2000c1e1500 */
[----:B------:R-:W-:Y:S02]  /*2a70*/  IMAD R100, R93, 0x102, RZ ;  /* 0x000001025d647824 */ /* 0x000fe400078e02ff */
[C---:B------:R-:W-:Y:S01]  /*2a80*/  IMAD R93, R4.reuse, 0x81, RZ ;  /* 0x00000081045d7824 */ /* 0x040fe200078e02ff */
[----:B------:R0:W2:Y:S02]  /*2a90*/  LDG.E.U16 R81, desc[UR8][R86.64] ;  /* 0x0000000856517981 */ /* 0x0000a4000c1e1500 */
[----:B------:R-:W1:Y:S02]  /*2aa0*/  LDC R99, c[0x0][0x3b8] ;  /* 0x0000ee00ff637b82 */ /* 0x000e640000000800 */
[----:B------:R0:W2:Y:S01]  /*2ab0*/  LDG.E.U16 R83, desc[UR8][R84.64] ;  /* 0x0000000854537981 */ /* 0x0000a2000c1e1500 */
[----:B------:R-:W-:Y:S01]  /*2ac0*/  IMAD R95, R4, 0x89, RZ ;  /* 0x00000089045f7824 */ /* 0x000fe200078e02ff */
[----:B0-----:R-:W-:-:S04]  /*2ad0*/  IADD3 R86, P0, PT, R100, R3, RZ ;  /* 0x0000000364567210 */ /* 0x001fc80007f1e0ff */
[----:B------:R-:W0:Y:S01]  /*2ae0*/  LDC R143, c[0x0][0x3b8] ;  /* 0x0000ee00ff8f7b82 */ /* 0x000e220000000800 */
[-C--:B------:R-:W-:Y:S02]  /*2af0*/  IADD3 R84, P1, PT, R90, R3.reuse, RZ ;  /* 0x000000035a547210 */ /* 0x080fe40007f3e0ff */
[----:B------:R-:W-:-:S05]  /*2b00*/  IADD3 R90, P2, PT, R102, R3, RZ ;  /* 0x00000003665a7210 */ /* 0x000fca0007f5e0ff */
[----:B------:R-:W0:Y:S01]  /*2b10*/  LDC R100, c[0x0][0x3b8] ;  /* 0x0000ee00ff647b82 */ /* 0x000e220000000800 */
[-C--:B------:R-:W-:Y:S02]  /*2b20*/  LEA.HI.X.SX32 R85, R88, R2.reuse, 0x1, P1 ;  /* 0x0000000258557211 */ /* 0x080fe400008f0eff */
[----:B------:R-:W-:Y:S02]  /*2b30*/  IADD3 R88, P1, PT, R94, R3, RZ ;  /* 0x000000035e587210 */ /* 0x000fe40007f3e0ff */
[-C--:B------:R-:W-:Y:S01]  /*2b40*/  LEA.HI.X.SX32 R91, R89, R2.reuse, 0x1, P2 ;  /* 0x00000002595b7211 */ /* 0x080fe200010f0eff */
[----:B------:R-:W-:Y:S01]  /*2b50*/  IMAD R92, R92, 0x122, RZ ;  /* 0x000001225c5c7824 */ /* 0x000fe200078e02ff */
[-C--:B------:R-:W-:Y:S01]  /*2b60*/  LEA.HI.X.SX32 R87, R93, R2.reuse, 0x1, P0 ;  /* 0x000000025d577211 */ /* 0x080fe200000f0eff */
[----:B------:R-:W0:Y:S01]  /*2b70*/  LDC R102, c[0x0][0x3b8] ;  /* 0x0000ee00ff667b82 */ /* 0x000e220000000800 */
[----:B------:R-:W-:Y:S01]  /*2b80*/  LEA.HI.X.SX32 R89, R95, R2, 0x1, P1 ;  /* 0x000000025f597211 */ /* 0x000fe200008f0eff */
[----:B------:R-:W2:Y:S01]  /*2b90*/  LDG.E.U16 R84, desc[UR8][R84.64] ;  /* 0x0000000854547981 */ /* 0x000ea2000c1e1500 */
[----:B------:R-:W-:-:S03]  /*2ba0*/  IMAD R93, R4, 0x91, RZ ;  /* 0x00000091045d7824 */ /* 0x000fc600078e02ff */
[----:B------:R-:W2:Y:S01]  /*2bb0*/  LDG.E.U16 R86, desc[UR8][R86.64] ;  /* 0x0000000856567981 */ /* 0x000ea2000c1e1500 */
[----:B-1----:R-:W-:Y:S01]  /*2bc0*/  IMAD R96, R96, 0x132, RZ ;  /* 0x0000013260607824 */ /* 0x002fe200078e02ff */
[----:B------:R-:W1:Y:S01]  /*2bd0*/  LDC R159, c[0x0][0x3b8] ;  /* 0x0000ee00ff9f7b82 */ /* 0x000e620000000800 */
[----:B------:R-:W-:Y:S01]  /*2be0*/  IMAD R98, R98, 0x152, RZ ;  /* 0x0000015262627824 */ /* 0x000fe200078e02ff */
[----:B------:R0:W2:Y:S04]  /*2bf0*/  LDG.E.U16 R85, desc[UR8][R90.64] ;  /* 0x000000085a557981 */ /* 0x0000a8000c1e1500 */
[----:B------:R0:W2:Y:S01]  /*2c00*/  LDG.E.U16 R87, desc[UR8][R88.64] ;  /* 0x0000000858577981 */ /* 0x0000a2000c1e1500 */
[----:B------:R-:W-:Y:S01]  /*2c10*/  IMAD R95, R4, 0x99, RZ ;  /* 0x00000099045f7824 */ /* 0x000fe200078e02ff */
[----:B------:R-:W1:Y:S01]  /*2c20*/  LDC R153, c[0x0][0x3b8] ;  /* 0x0000ee00ff997b82 */ /* 0x000e620000000800 */
[----:B0-----:R-:W-:Y:S01]  /*2c30*/  IMAD R90, R97, 0x142, RZ ;  /* 0x00000142615a7824 */ /* 0x001fe200078e02ff */
[----:B------:R-:W-:Y:S01]  /*2c40*/  IADD3 R88, P0, PT, R92, R3, RZ ;  /* 0x000000035c587210 */ /* 0x000fe20007f1e0ff */
[----:B------:R-:W-:-:S03]  /*2c50*/  IMAD R91, R4, 0xa1, RZ ;  /* 0x000000a1045b7824 */ /* 0x000fc600078e02ff */
[-C--:B------:R-:W-:Y:S02]  /*2c60*/  IADD3 R90, P2, PT, R90, R3.reuse, RZ ;  /* 0x000000035a5a7210 */ /* 0x080fe40007f5e0ff */
[----:B------:R-:W0:Y:S01]  /*2c70*/  LDC R169, c[0x0][0x3b8] ;  /* 0x0000ee00ffa97b82 */ /* 0x000e220000000800 */
[-C--:B------:R-:W-:Y:S01]  /*2c80*/  LEA.HI.X.SX32 R89, R93, R2.reuse, 0x1, P0 ;  /* 0x000000025d597211 */ /* 0x080fe200000f0eff */
[----:B------:R-:W-:Y:S01]  /*2c90*/  IMAD R93, R4, 0xa9, RZ ;  /* 0x000000a9045d7824 */ /* 0x000fe200078e02ff */
[-C--:B------:R-:W-:Y:S02]  /*2ca0*/  IADD3 R94, P1, PT, R96, R3.reuse, RZ ;  /* 0x00000003605e7210 */ /* 0x080fe40007f3e0ff */
[----:B------:R-:W-:Y:S02]  /*2cb0*/  IADD3 R92, P0, PT, R98, R3, RZ ;  /* 0x00000003625c7210 */ /* 0x000fe40007f1e0ff */
[-C--:B------:R-:W-:Y:S01]  /*2cc0*/  LEA.HI.X.SX32 R91, R91, R2.reuse, 0x1, P2 ;  /* 0x000000025b5b7211 */ /* 0x080fe200010f0eff */
[----:B------:R-:W-:Y:S01]  /*2cd0*/  IMAD R96, R99, 0x162, RZ ;  /* 0x0000016263607824 */ /* 0x000fe200078e02ff */
[-C--:B------:R-:W-:Y:S01]  /*2ce0*/  LEA.HI.X.SX32 R95, R95, R2.reuse, 0x1, P1 ;  /* 0x000000025f5f7211 */ /* 0x080fe200008f0eff */
[----:B------:R-:W2:Y:S01]  /*2cf0*/  LDG.E.U16 R88, desc[UR8][R88.64] ;  /* 0x0000000858587981 */ /* 0x000ea2000c1e1500 */
[----:B------:R-:W-:Y:S01]  /*2d00*/  LEA.HI.X.SX32 R93, R93, R2, 0x1, P0 ;  /* 0x000000025d5d7211 */ /* 0x000fe200000f0eff */
[----:B------:R-:W-:Y:S01]  /*2d10*/  IMAD R97, R4, 0xb1, RZ ;  /* 0x000000b104617824 */ /* 0x000fe200078e02ff */
[----:B------:R-:W0:Y:S01]  /*2d20*/  LDC R151, c[0x0][0x3b8] ;  /* 0x0000ee00ff977b82 */ /* 0x000e220000000800 */
[----:B------:R-:W2:Y:S01]  /*2d30*/  LDG.E.U16 R90, desc[UR8][R90.64] ;  /* 0x000000085a5a7981 */ /* 0x000ea2000c1e1500 */
[----:B------:R-:W-:-:S02]  /*2d40*/  IMAD R100, R100, 0x172, RZ ;  /* 0x0000017264647824 */ /* 0x000fc400078e02ff */
[----:B------:R-:W-:Y:S01]  /*2d50*/  IMAD R102, R102, 0x192, RZ ;  /* 0x0000019266667824 */ /* 0x000fe200078e02ff */
[----:B------:R1:W2:Y:S01]  /*2d60*/  LDG.E.U16 R89, desc[UR8][R94.64] ;  /* 0x000000085e597981 */ /* 0x0002a2000c1e1500 */
[----:B------:R-:W-:Y:S02]  /*2d70*/  IMAD R208, R145, 0x1a6, RZ ;  /* 0x000001a691d07824 */ /* 0x000fe400078e02ff */
[----:B------:R-:W0:Y:S01]  /*2d80*/  LDC R167, c[0x0][0x3b8] ;  /* 0x0000ee00ffa77b82 */ /* 0x000e220000000800 */
[----:B------:R1:W2:Y:S01]  /*2d90*/  LDG.E.U16 R91, desc[UR8][R92.64] ;  /* 0x000000085c5b7981 */ /* 0x0002a2000c1e1500 */
[----:B------:R-:W-:Y:S02]  /*2da0*/  IMAD R99, R4, 0xb9, RZ ;  /* 0x000000b904637824 */ /* 0x000fe400078e02ff */
[----:B-1----:R-:W-:-:S04]  /*2db0*/  IMAD R94, R101, 0x182, RZ ;  /* 0x00000182655e7824 */ /* 0x002fc800078e02ff */
[----:B------:R-:W1:Y:S01]  /*2dc0*/  LDC R161, c[0x0][0x3b8] ;  /* 0x0000ee00ffa17b82 */ /* 0x000e620000000800 */
[-C--:B------:R-:W-:Y:S01]  /*2dd0*/  IADD3 R92, P0, PT, R96, R3.reuse, RZ ;  /* 0x00000003605c7210 */ /* 0x080fe20007f1e0ff */
[----:B------:R-:W-:Y:S01]  /*2de0*/  IMAD R95, R4, 0xc1, RZ ;  /* 0x000000c1045f7824 */ /* 0x000fe200078e02ff */
[-C--:B------:R-:W-:Y:S02]  /*2df0*/  IADD3 R94, P2, PT, R94, R3.reuse, RZ ;  /* 0x000000035e5e7210 */ /* 0x080fe40007f5e0ff */
[-C--:B------:R-:W-:Y:S01]  /*2e00*/  LEA.HI.X.SX32 R93, R97, R2.reuse, 0x1, P0 ;  /* 0x00000002615d7211 */ /* 0x080fe200000f0eff */
[----:B------:R-:W-:Y:S01]  /*2e10*/  IMAD R97, R4, 0xc9, RZ ;  /* 0x000000c904617824 */ /* 0x000fe200078e02ff */
[-C--:B------:R-:W-:Y:S01]  /*2e20*/  IADD3 R98, P1, PT, R100, R3.reuse, RZ ;  /* 0x0000000364627210 */ /* 0x080fe20007f3e0ff */
[----:B------:R-:W0:Y:S01]  /*2e30*/  LDC R183, c[0x0][0x3b8] ;  /* 0x0000ee00ffb77b82 */ /* 0x000e220000000800 */
[-C--:B------:R-:W-:Y:S02]  /*2e40*/  IADD3 R96, P0, PT, R102, R3.reuse, RZ ;  /* 0x0000000366607210 */ /* 0x080fe40007f1e0ff */
[-C--:B------:R-:W-:Y:S01]  /*2e50*/  LEA.HI.X.SX32 R95, R95, R2.reuse, 0x1, P2 ;  /* 0x000000025f5f7211 */ /* 0x080fe200010f0eff */
[----:B------:R-:W-:Y:S01]  /*2e60*/  IMAD R100, R103, 0x1a2, RZ ;  /* 0x000001a267647824 */ /* 0x000fe200078e02ff */
[-C--:B------:R-:W-:Y:S01]  /*2e70*/  LEA.HI.X.SX32 R99, R99, R2.reuse, 0x1, P1 ;  /* 0x0000000263637211 */ /* 0x080fe200008f0eff */
[----:B------:R-:W2:Y:S01]  /*2e80*/  LDG.E.U16 R92, desc[UR8][R92.64] ;  /* 0x000000085c5c7981 */ /* 0x000ea2000c1e1500 */
[----:B------:R-:W-:Y:S01]  /*2e90*/  LEA.HI.X.SX32 R97, R97, R2, 0x1, P0 ;  /* 0x0000000261617211 */ /* 0x000fe200000f0eff */
[----:B------:R-:W-:Y:S01]  /*2ea0*/  IMAD R101, R4, 0xd1, RZ ;  /* 0x000000d104657824 */ /* 0x000fe200078e02ff */
[----:B------:R-:W0:Y:S01]  /*2eb0*/  LDC R185, c[0x0][0x3b8] ;  /* 0x0000ee00ffb97b82 */ /* 0x000e220000000800 */
[----:B------:R-:W2:Y:S04]  /*2ec0*/  LDG.E.U16 R94, desc[UR8][R94.64] ;  /* 0x000000085e5e7981 */ /* 0x000ea8000c1e1500 */
[----:B------:R4:W2:Y:S03]  /*2ed0*/  LDG.E.U16 R93, desc[UR8][R98.64] ;  /* 0x00000008625d7981 */ /* 0x0008a6000c1e1500 */
[----:B------:R-:W0:Y:S01]  /*2ee0*/  LDC R187, c[0x0][0x3b8] ;  /* 0x0000ee00ffbb7b82 */ /* 0x000e220000000800 */
[----:B------:R4:W2:Y:S07]  /*2ef0*/  LDG.E.U16 R95, desc[UR8][R96.64] ;  /* 0x00000008605f7981 */ /* 0x0008ae000c1e1500 */
[----:B------:R-:W0:Y:S01]  /*2f00*/  LDC R177, c[0x0][0x3b8] ;  /* 0x0000ee00ffb17b82 */ /* 0x000e220000000800 */
[----:B----4-:R-:W-:Y:S01]  /*2f10*/  IMAD R98, R109, 0x1c2, RZ ;  /* 0x000001c26d627824 */ /* 0x010fe200078e02ff */
[----:B------:R-:W-:Y:S01]  /*2f20*/  IADD3 R96, P0, PT, R100, R3, RZ ;  /* 0x0000000364607210 */ /* 0x000fe20007f1e0ff */
[----:B------:R-:W-:-:S03]  /*2f30*/  IMAD R100, R125, 0x1d2, RZ ;  /* 0x000001d27d647824 */ /* 0x000fc600078e02ff */
[-C--:B------:R-:W-:Y:S01]  /*2f40*/  IADD3 R98, P2, PT, R98, R3.reuse, RZ ;  /* 0x0000000362627210 */ /* 0x080fe20007f5e0ff */
[C---:B------:R-:W-:Y:S01]  /*2f50*/  IMAD R99, R4.reuse, 0xe1, RZ ;  /* 0x000000e104637824 */ /* 0x040fe200078e02ff */
[-C--:B------:R-:W-:Y:S01]  /*2f60*/  LEA.HI.X.SX32 R97, R101, R2.reuse, 0x1, P0 ;  /* 0x0000000265617211 */ /* 0x080fe200000f0eff */
[----:B------:R-:W-:Y:S01]  /*2f70*/  IMAD R101, R4, 0xe9, RZ ;  /* 0x000000e904657824 */ /* 0x000fe200078e02ff */
[-C--:B------:R-:W-:Y:S01]  /*2f80*/  IADD3 R100, P0, PT, R100, R3.reuse, RZ ;  /* 0x0000000364647210 */ /* 0x080fe20007f1e0ff */
[----:B------:R-:W4:Y:S01]  /*2f90*/  LDC R189, c[0x0][0x3b8] ;  /* 0x0000ee00ffbd7b82 */ /* 0x000f220000000800 */
[-C--:B------:R-:W-:Y:S02]  /*2fa0*/  LEA.HI.X.SX32 R99, R99, R2.reuse, 0x1, P2 ;  /* 0x0000000263637211 */ /* 0x080fe400010f0eff */
[----:B------:R-:W-:Y:S01]  /*2fb0*/  IADD3 R102, P1, PT, R108, R3, RZ ;  /* 0x000000036c667210 */ /* 0x000fe20007f3e0ff */
[----:B------:R-:W-:Y:S01]  /*2fc0*/  IMAD R108, R129, 0x1e2, RZ ;  /* 0x000001e2816c7824 */ /* 0x000fe200078e02ff */
[----:B------:R-:W-:Y:S01]  /*2fd0*/  LEA.HI.X.SX32 R101, R101, R2, 0x1, P0 ;  /* 0x0000000265657211 */ /* 0x000fe200000f0eff */
[C---:B------:R-:W-:Y:S01]  /*2fe0*/  IMAD R103, R4.reuse, 0xd9, RZ ;  /* 0x000000d904677824 */ /* 0x040fe200078e02ff */
[----:B------:R-:W2:Y:S01]  /*2ff0*/  LDG.E.U16 R98, desc[UR8][R98.64] ;  /* 0x0000000862627981 */ /* 0x000ea2000c1e1500 */
[----:B------:R-:W0:Y:S01]  /*3000*/  LDC R129, c[0x0][0x3b8] ;  /* 0x0000ee00ff817b82 */ /* 0x000e220000000800 */
[----:B------:R-:W-:-:S02]  /*3010*/  IMAD R109, R4, 0xf1, RZ ;  /* 0x000000f1046d7824 */ /* 0x000fc400078e02ff */
[----:B------:R-:W-:Y:S01]  /*3020*/  IMAD R125, R4, 0xf9, RZ ;  /* 0x000000f9047d7824 */ /* 0x000fe200078e02ff */
[----:B------:R-:W-:Y:S01]  /*3030*/  LEA.HI.X.SX32 R103, R103, R2, 0x1, P1 ;  /* 0x0000000267677211 */ /* 0x000fe200008f0eff */
[----:B------:R-:W2:Y:S03]  /*3040*/  LDG.E.U16 R96, desc[UR8][R96.64] ;  /* 0x0000000860607981 */ /* 0x000ea6000c1e1500 */
[----:B------:R-:W1:Y:S01]  /*3050*/  LDC R191, c[0x0][0x3b8] ;  /* 0x0000ee00ffbf7b82 */ /* 0x000e620000000800 */
[----:B------:R4:W2:Y:S01]  /*3060*/  LDG.E.U16 R99, desc[UR8][R100.64] ;  /* 0x0000000864637981 */ /* 0x0008a2000c1e1500 */
[----:B------:R-:W-:-:S03]  /*3070*/  IADD3 R106, P1, PT, R106, R3, RZ ;  /* 0x000000036a6a7210 */ /* 0x000fc60007f3e0ff */
[----:B------:R4:W2:Y:S03]  /*3080*/  LDG.E.U16 R97, desc[UR8][R102.64] ;  /* 0x0000000866617981 */ /* 0x0008a6000c1e1500 */
[----:B------:R-:W1:Y:S01]  /*3090*/  LDC R195, c[0x0][0x3b8] ;  /* 0x0000ee00ffc37b82 */ /* 0x000e620000000800 */
[-C--:B----4-:R-:W-:Y:S02]  /*30a0*/  IADD3 R100, P0, PT, R108, R3.reuse, RZ ;  /* 0x000000036c647210 */ /* 0x090fe40007f1e0ff */
[----:B------:R-:W-:Y:S02]  /*30b0*/  IADD3 R108, P2, PT, R200, R3, RZ ;  /* 0x00000003c86c7210 */ /* 0x000fe40007f5e0ff */
[----:B------:R-:W-:-:S03]  /*30c0*/  LEA.HI.X.SX32 R101, R109, R2, 0x1, P0 ;  /* 0x000000026d657211 */ /* 0x000fc600000f0eff */
[----:B------:R-:W4:Y:S01]  /*30d0*/  LDC R193, c[0x0][0x3b8] ;  /* 0x0000ee00ffc17b82 */ /* 0x000f220000000800 */
[-C--:B------:R-:W-:Y:S02]  /*30e0*/  LEA.HI.X.SX32 R109, R125, R2.reuse, 0x1, P2 ;  /* 0x000000027d6d7211 */ /* 0x080fe400010f0eff */
[-C--:B------:R-:W-:Y:S01]  /*30f0*/  IADD3 R102, P0, PT, R104, R3.reuse, RZ ;  /* 0x0000000368667210 */ /* 0x080fe20007f1e0ff */
[----:B------:R-:W2:Y:S04]  /*3100*/  LDG.E.U16 R100, desc[UR8][R100.64] ;  /* 0x0000000864647981 */ /* 0x000ea8000c1e1500 */
[----:B------:R-:W1:Y:S01]  /*3110*/  LDC R125, c[0x0][0x3b8] ;  /* 0x0000ee00ff7d7b82 */ /* 0x000e620000000800 */
[-C--:B------:R-:W-:Y:S02]  /*3120*/  LEA.HI.X.SX32 R103, R107, R2.reuse, 0x1, P0 ;  /* 0x000000026b677211 */ /* 0x080fe400000f0eff */
[-C--:B------:R-:W-:Y:S01]  /*3130*/  LEA.HI.X.SX32 R107, R110, R2.reuse, 0x1, P1 ;  /* 0x000000026e6b7211 */ /* 0x080fe200008f0eff */
[----:B------:R-:W-:Y:S01]  /*3140*/  IMAD R110, R127, 0x144, RZ ;  /* 0x000001447f6e7824 */ /* 0x000fe200078e02ff */
[----:B------:R-:W-:Y:S01]  /*3150*/  IADD3 R104, P2, PT, R112, R3, RZ ;  /* 0x0000000370687210 */ /* 0x000fe20007f5e0ff */
[----:B------:R-:W-:Y:S01]  /*3160*/  IMAD R112, R126, 0x134, RZ ;  /* 0x000001347e707824 */ /* 0x000fe200078e02ff */
[----:B------:R-:W2:Y:S01]  /*3170*/  LDG.E.U16 R102, desc[UR8][R102.64] ;  /* 0x0000000866667981 */ /* 0x000ea2000c1e1500 */
[----:B------:R-:W4:Y:S01]  /*3180*/  LDC R127, c[0x0][0x3b8] ;  /* 0x0000ee00ff7f7b82 */ /* 0x000f220000000800 */
[----:B------:R-:W-:-:S02]  /*3190*/  LEA.HI.X.SX32 R105, R105, R2, 0x1, P2 ;  /* 0x0000000269697211 */ /* 0x000fc400010f0eff */
[----:B------:R0:W2:Y:S01]  /*31a0*/  LDG.E.U16 R101, desc[UR8][R108.64] ;  /* 0x000000086c657981 */ /* 0x0000a2000c1e1500 */
[----:B------:R-:W-:-:S03]  /*31b0*/  IADD3 R112, P0, PT, R112, R3, RZ ;  /* 0x0000000370707210 */ /* 0x000fc60007f1e0ff */
[----:B------:R-:W2:Y:S01]  /*31c0*/  LDG.E.U16 R104, desc[UR8][R104.64] ;  /* 0x0000000868687981 */ /* 0x000ea2000c1e1500 */
[----:B------:R-:W4:Y:S03]  /*31d0*/  LDC R126, c[0x0][0x3b8] ;  /* 0x0000ee00ff7e7b82 */ /* 0x000f260000000800 */
[----:B------:R0:W2:Y:S02]  /*31e0*/  LDG.E.U16 R103, desc[UR8][R106.64] ;  /* 0x000000086a677981 */ /* 0x0000a4000c1e1500 */
[----:B0-----:R-:W-:Y:S01]  /*31f0*/  IMAD R108, R129, 0x164, RZ ;  /* 0x00000164816c7824 */ /* 0x001fe200078e02ff */
[----:B------:R-:W-:Y:S02]  /*3200*/  LEA.HI.X.SX32 R113, R113, R2, 0x1, P0 ;  /* 0x0000000271717211 */ /* 0x000fe400000f0eff */
[----:B------:R-:W0:Y:S01]  /*3210*/  LDC R129, c[0x0][0x3b8] ;  /* 0x0000ee00ff817b82 */ /* 0x000e220000000800 */
[----:B------:R-:W-:-:S02]  /*3220*/  IADD3 R106, P1, PT, R110, R3, RZ ;  /* 0x000000036e6a7210 */ /* 0x000fc40007f3e0ff */
[----:B------:R4:W2:Y:S01]  /*3230*/  LDG.E.U16 R105, desc[UR8][R112.64] ;  /* 0x0000000870697981 */ /* 0x0008a2000c1e1500 */
[----:B------:R-:W-:-:S04]  /*3240*/  IADD3 R110, P2, PT, R128, R3, RZ ;  /* 0x00000003806e7210 */ /* 0x000fc80007f5e0ff */
[----:B------:R-:W0:Y:S01]  /*3250*/  LDC R197, c[0x0][0x3b8] ;  /* 0x0000ee00ffc57b82 */ /* 0x000e220000000800 */
[----:B------:R-:W-:-:S07]  /*3260*/  IADD3 R108, P0, PT, R108, R3, RZ ;  /* 0x000000036c6c7210 */ /* 0x000fce0007f1e0ff */
[----:B------:R-:W0:Y:S01]  /*3270*/  LDC R128, c[0x0][0x3b8] ;  /* 0x0000ee00ff807b82 */ /* 0x000e220000000800 */
[-C--:B------:R-:W-:Y:S01]  /*3280*/  LEA.HI.X.SX32 R109, R114, R2.reuse, 0x1, P0 ;  /* 0x00000002726d7211 */ /* 0x080fe200000f0eff */
[----:B-1----:R-:W-:Y:S01]  /*3290*/  IMAD R114, R125, 0x174, RZ ;  /* 0x000001747d727824 */ /* 0x002fe200078e02ff */
[-C--:B------:R-:W-:Y:S02]  /*32a0*/  LEA.HI.X.SX32 R107, R116, R2.reuse, 0x1, P1 ;  /* 0x00000002746b7211 */ /* 0x080fe400008f0eff */
[-C--:B------:R-:W-:Y:S01]  /*32b0*/  LEA.HI.X.SX32 R111, R111, R2.reuse, 0x1, P2 ;  /* 0x000000026f6f7211 */ /* 0x080fe200010f0eff */
[----:B----4-:R-:W-:Y:S01]  /*32c0*/  IMAD R112, R127, 0x1a4, RZ ;  /* 0x000001a47f707824 */ /* 0x010fe200078e02ff */
[----:B------:R-:W4:Y:S01]  /*32d0*/  LDG.E.U16 R108, desc[UR8][R108.64] ;  /* 0x000000086c6c7981 */ /* 0x000f22000c1e1500 */
[----:B------:R-:W1:Y:S01]  /*32e0*/  LDC R125, c[0x0][0x3b8] ;  /* 0x0000ee00ff7d7b82 */ /* 0x000e620000000800 */
[----:B------:R-:W-:Y:S01]  /*32f0*/  IMAD R116, R131, 0x184, RZ ;  /* 0x0000018483747824 */ /* 0x000fe200078e02ff */
[----:B------:R-:W-:Y:S01]  /*3300*/  IADD3 R114, P0, PT, R114, R3, RZ ;  /* 0x0000000372727210 */ /* 0x000fe20007f1e0ff */
[----:B------:R-:W2:Y:S03]  /*3310*/  LDG.E.U16 R106, desc[UR8][R106.64] ;  /* 0x000000086a6a7981 */ /* 0x000ea6000c1e1500 */
[----:B------:R-:W-:-:S02]  /*3320*/  LEA.HI.X.SX32 R115, R115, R2, 0x1, P0 ;  /* 0x0000000273737211 */ /* 0x000fc400000f0eff */
[----:B------:R-:W3:Y:S01]  /*3330*/  LDC R131, c[0x0][0x3b8] ;  /* 0x0000ee00ff837b82 */ /* 0x000ee20000000800 */
[-C--:B------:R-:W-:Y:S01]  /*3340*/  IADD3 R112, P2, PT, R112, R3.reuse, RZ ;  /* 0x0000000370707210 */ /* 0x080fe20007f5e0ff */
[----:B------:R-:W-:Y:S01]  /*3350*/  IMAD R126, R126, 0x194, RZ ;  /* 0x000001947e7e7824 */ /* 0x000fe200078e02ff */
[----:B------:R-:W2:Y:S04]  /*3360*/  LDG.E.U16 R109, desc[UR8][R114.64] ;  /* 0x00000008726d7981 */ /* 0x000ea8000c1e1500 */
[----:B------:R0:W2:Y:S02]  /*3370*/  LDG.E.U16 R107, desc[UR8][R110.64] ;  /* 0x000000086e6b7981 */ /* 0x0000a4000c1e1500 */
[----:B0-----:R-:W-:Y:S01]  /*3380*/  IMAD R128, R128, 0x1b4, RZ ;  /* 0x000001b480807824 */ /* 0x001fe200078e02ff */
[----:B------:R-:W-:Y:S01]  /*3390*/  LEA.HI.X.SX32 R113, R123, R2, 0x1, P2 ;  /* 0x000000027b717211 */ /* 0x000fe200010f0eff */
[----:B------:R-:W0:Y:S04]  /*33a0*/  LDC R127, c[0x0][0x3b8] ;  /* 0x0000ee00ff7f7b82 */ /* 0x000e280000000800 */
[----:B------:R-:W2:Y:S01]  /*33b0*/  LDG.E.U16 R112, desc[UR8][R112.64] ;  /* 0x0000000870707981 */ /* 0x000ea2000c1e1500 */
[----:B------:R-:W-:-:S03]  /*33c0*/  IADD3 R110, P1, PT, R116, R3, RZ ;  /* 0x00000003746e7210 */ /* 0x000fc60007f3e0ff */
[----:B------:R-:W0:Y:S01]  /*33d0*/  LDC R199, c[0x0][0x3b8] ;  /* 0x0000ee00ffc77b82 */ /* 0x000e220000000800 */
[----:B------:R-:W-:Y:S02]  /*33e0*/  LEA.HI.X.SX32 R111, R124, R2, 0x1, P1 ;  /* 0x000000027c6f7211 */ /* 0x000fe400008f0eff */
[-C--:B------:R-:W-:Y:S01]  /*33f0*/  IADD3 R114, P1, PT, R128, R3.reuse, RZ ;  /* 0x0000000380727210 */ /* 0x080fe20007f3e0ff */
[----:B-1----:R-:W-:Y:S01]  /*3400*/  IMAD R128, R125, 0x1d4, RZ ;  /* 0x000001d47d807824 */ /* 0x002fe200078e02ff */
[----:B------:R-:W-:-:S03]  /*3410*/  IADD3 R116, P0, PT, R126, R3, RZ ;  /* 0x000000037e747210 */ /* 0x000fc60007f1e0ff */
[----:B------:R-:W1:Y:S01]  /*3420*/  LDC R124, c[0x0][0x3b8] ;  /* 0x0000ee00ff7c7b82 */ /* 0x000e620000000800 */
[-C--:B------:R-:W-:Y:S01]  /*3430*/  LEA.HI.X.SX32 R115, R120, R2.reuse, 0x1, P1 ;  /* 0x0000000278737211 */ /* 0x080fe200008f0eff */
[----:B------:R-:W-:Y:S01]  /*3440*/  IMAD R120, R129, 0x1c4, RZ ;  /* 0x000001c481787824 */ /* 0x000fe200078e02ff */
[----:B------:R-:W-:Y:S01]  /*3450*/  LEA.HI.X.SX32 R117, R117, R2, 0x1, P0 ;  /* 0x0000000275757211 */ /* 0x000fe200000f0eff */
[----:B------:R-:W-:Y:S01]  /*3460*/  IMAD R200, R133, 0x1e4, RZ ;  /* 0x000001e485c87824 */ /* 0x000fe200078e02ff */
[----:B------:R-:W2:Y:S03]  /*3470*/  LDG.E.U16 R110, desc[UR8][R110.64] ;  /* 0x000000086e6e7981 */ /* 0x000ea6000c1e1500 */
[----:B------:R-:W0:Y:S01]  /*3480*/  LDC R126, c[0x0][0x3b8] ;  /* 0x0000ee00ff7e7b82 */ /* 0x000e220000000800 */
[----:B------:R3:W2:Y:S02]  /*3490*/  LDG.E.U16 R113, desc[UR8][R114.64] ;  /* 0x0000000872717981 */ /* 0x0006a4000c1e1500 */
[----:B---3--:R-:W-:-:S02]  /*34a0*/  IMAD R202, R131, 0x1f4, RZ ;  /* 0x000001f483ca7824 */ /* 0x008fc400078e02ff */
[----:B------:R3:W2:Y:S03]  /*34b0*/  LDG.E.U16 R111, desc[UR8][R116.64] ;  /* 0x00000008746f7981 */ /* 0x0006a6000c1e1500 */
[----:B------:R-:W0:Y:S01]  /*34c0*/  LDC R131, c[0x0][0x3b8] ;  /* 0x0000ee00ff837b82 */ /* 0x000e220000000800 */
[-C--:B------:R-:W-:Y:S02]  /*34d0*/  IADD3 R114, P0, PT, R120, R3.reuse, RZ ;  /* 0x0000000378727210 */ /* 0x080fe40007f1e0ff */
[----:B------:R-:W-:-:S05]  /*34e0*/  IADD3 R120, P1, PT, R128, R3, RZ ;  /* 0x0000000380787210 */ /* 0x000fca0007f3e0ff */
[----:B------:R-:W0:Y:S01]  /*34f0*/  LDC R128, c[0x0][0x3b8] ;  /* 0x0000ee00ff807b82 */ /* 0x000e220000000800 */
[-C--:B---3--:R-:W-:Y:S02]  /*3500*/  IADD3 R116, P2, PT, R200, R3.reuse, RZ ;  /* 0x00000003c8747210 */ /* 0x088fe40007f5e0ff */
[----:B------:R-:W-:Y:S02]  /*3510*/  LEA.HI.X.SX32 R115, R118, R2, 0x1, P0 ;  /* 0x0000000276737211 */ /* 0x000fe400000f0eff */
[----:B------:R-:W-:-:S03]  /*3520*/  IADD3 R118, P0, PT, R202, R3, RZ ;  /* 0x00000003ca767210 */ /* 0x000fc60007f1e0ff */
[----:B------:R-:W3:Y:S01]  /*3530*/  LDC R133, c[0x0][0x3b8] ;  /* 0x0000ee00ff857b82 */ /* 0x000ee20000000800 */
[-C--:B------:R-:W-:Y:S01]  /*3540*/  LEA.HI.X.SX32 R117, R122, R2.reuse, 0x1, P2 ;  /* 0x000000027a757211 */ /* 0x080fe200010f0eff */
[----:B-1----:R-:W-:Y:S01]  /*3550*/  IMAD R124, R124, 0x106, RZ ;  /* 0x000001067c7c7824 */ /* 0x002fe200078e02ff */
[-C--:B------:R-:W-:Y:S01]  /*3560*/  LEA.HI.X.SX32 R121, R121, R2.reuse, 0x1, P1 ;  /* 0x0000000279797211 */ /* 0x080fe200008f0eff */
[----:B------:R-:W2:Y:S01]  /*3570*/  LDG.E.U16 R114, desc[UR8][R114.64] ;  /* 0x0000000872727981 */ /* 0x000ea2000c1e1500 */
[----:B------:R-:W-:Y:S01]  /*3580*/  LEA.HI.X.SX32 R119, R119, R2, 0x1, P0 ;  /* 0x0000000277777211 */ /* 0x000fe200000f0eff */
[----:B------:R-:W-:Y:S02]  /*3590*/  IMAD R123, R4, 0x83, RZ ;  /* 0x00000083047b7824 */ /* 0x000fe400078e02ff */
[----:B------:R-:W2:Y:S04]  /*35a0*/  LDG.E.U16 R116, desc[UR8][R116.64] ;  /* 0x0000000874747981 */ /* 0x000ea8000c1e1500 */
[----:B------:R1:W2:Y:S04]  /*35b0*/  LDG.E.U16 R115, desc[UR8][R120.64] ;  /* 0x0000000878737981 */ /* 0x0002a8000c1e1500 */
[----:B------:R0:W2:Y:S02]  /*35c0*/  LDG.E.U16 R117, desc[UR8][R118.64] ;  /* 0x0000000876757981 */ /* 0x0000a4000c1e1500 */
[----:B0-----:R-:W-:-:S02]  /*35d0*/  IMAD R126, R126, 0x116, RZ ;  /* 0x000001167e7e7824 */ /* 0x001fc400078e02ff */
[----:B-1----:R-:W-:Y:S01]  /*35e0*/  IMAD R120, R127, 0x126, RZ ;  /* 0x000001267f787824 */ /* 0x002fe200078e02ff */
[----:B------:R-:W-:Y:S01]  /*35f0*/  IADD3 R118, P0, PT, R124, R3, RZ ;  /* 0x000000037c767210 */ /* 0x000fe20007f1e0ff */
[----:B------:R-:W-:-:S03]  /*3600*/  IMAD R124, R128, 0x136, RZ ;  /* 0x00000136807c7824 */ /* 0x000fc600078e02ff */
[-C--:B------:R-:W-:Y:S01]  /*3610*/  IADD3 R128, P2, PT, R120, R3.reuse, RZ ;  /* 0x0000000378807210 */ /* 0x080fe20007f5e0ff */
[C---:B------:R-:W-:Y:S01]  /*3620*/  IMAD R121, R4.reuse, 0x93, RZ ;  /* 0x0000009304797824 */ /* 0x040fe200078e02ff */
[-C--:B------:R-:W-:Y:S01]  /*3630*/  LEA.HI.X.SX32 R119, R123, R2.reuse, 0x1, P0 ;  /* 0x000000027b777211 */ /* 0x080fe200000f0eff */
[----:B------:R-:W-:Y:S01]  /*3640*/  IMAD R127, R4, 0x9b, RZ ;  /* 0x0000009b047f7824 */ /* 0x000fe200078e02ff */
[-C--:B------:R-:W-:Y:S01]  /*3650*/  IADD3 R120, P0, PT, R124, R3.reuse, RZ ;  /* 0x000000037c787210 */ /* 0x080fe20007f1e0ff */
[----:B------:R-:W-:Y:S01]  /*3660*/  IMAD R125, R4, 0x8b, RZ ;  /* 0x0000008b047d7824 */ /* 0x000fe200078e02ff */
[-C--:B------:R-:W-:Y:S01]  /*3670*/  LEA.HI.X.SX32 R129, R121, R2.reuse, 0x1, P2 ;  /* 0x0000000279817211 */ /* 0x080fe200010f0eff */
[----:B------:R-:W-:Y:S01]  /*3680*/  IMAD R124, R131, 0x146, RZ ;  /* 0x00000146837c7824 */ /* 0x000fe200078e02ff */
[----:B------:R-:W-:Y:S01]  /*3690*/  IADD3 R122, P1, PT, R126, R3, RZ ;  /* 0x000000037e7a7210 */ /* 0x000fe20007f3e0ff */
[----:B------:R-:W-:Y:S01]  /*36a0*/  IMAD R202, R137, 0x176, RZ ;  /* 0x0000017689ca7824 */ /* 0x000fe200078e02ff */
[-C--:B------:R-:W-:Y:S01]  /*36b0*/  LEA.HI.X.SX32 R121, R127, R2.reuse, 0x1, P0 ;  /* 0x000000027f797211 */ /* 0x080fe200000f0eff */
[----:B------:R-:W2:Y:S01]  /*36c0*/  LDG.E.U16 R128, desc[UR8][R128.64] ;  /* 0x0000000880807981 */ /* 0x000ea2000c1e1500 */
[----:B------:R-:W-:Y:S01]  /*36d0*/  LEA.HI.X.SX32 R123, R125, R2, 0x1, P1 ;  /* 0x000000027d7b7211 */ /* 0x000fe200008f0eff */
[----:B------:R-:W-:-:S02]  /*36e0*/  IMAD R125, R4, 0xa3, RZ ;  /* 0x000000a3047d7824 */ /* 0x000fc400078e02ff */
[----:B---3--:R-:W-:Y:S01]  /*36f0*/  IMAD R126, R133, 0x156, RZ ;  /* 0x00000156857e7824 */ /* 0x008fe200078e02ff */
[----:B------:R-:W3:Y:S01]  /*3700*/  LDG.E.U16 R118, desc[UR8][R118.64] ;  /* 0x0000000876767981 */ /* 0x000ee2000c1e1500 */
[----:B------:R-:W-:-:S03]  /*3710*/  IMAD R127, R4, 0xab, RZ ;  /* 0x000000ab047f7824 */ /* 0x000fc600078e02ff */
[----:B------:R0:W2:Y:S01]  /*3720*/  LDG.E.U16 R129, desc[UR8][R120.64] ;  /* 0x0000000878817981 */ /* 0x0000a2000c1e1500 */
[----:B------:R-:W-:Y:S02]  /*3730*/  IMAD R200, R135, 0x166, RZ ;  /* 0x0000016687c87824 */ /* 0x000fe400078e02ff */
[----:B------:R-:W-:Y:S01]  /*3740*/  IMAD R133, R4, 0xbb, RZ ;  /* 0x000000bb04857824 */ /* 0x000fe200078e02ff */
[----:B------:R1:W2:Y:S01]  /*3750*/  LDG.E.U16 R119, desc[UR8][R122.64] ;  /* 0x000000087a777981 */ /* 0x0002a2000c1e1500 */
[----:B0-----:R-:W-:-:S04]  /*3760*/  IADD3 R120, P0, PT, R124, R3, RZ ;  /* 0x000000037c787210 */ /* 0x001fc80007f1e0ff */
[-C--:B------:R-:W-:Y:S02]  /*3770*/  LEA.HI.X.SX32 R121, R125, R2.reuse, 0x1, P0 ;  /* 0x000000027d797211 */ /* 0x080fe400000f0eff */
[-C--:B-1----:R-:W-:Y:S02]  /*3780*/  IADD3 R122, P1, PT, R126, R3.reuse, RZ ;  /* 0x000000037e7a7210 */ /* 0x082fe40007f3e0ff */
[-C--:B------:R-:W-:Y:S01]  /*3790*/  IADD3 R126, P0, PT, R202, R3.reuse, RZ ;  /* 0x00000003ca7e7210 */ /* 0x080fe20007f1e0ff */
[----:B------:R-:W-:Y:S01]  /*37a0*/  IMAD R131, R4, 0xb3, RZ ;  /* 0x000000b304837824 */ /* 0x000fe200078e02ff */
[-C--:B------:R-:W-:Y:S02]  /*37b0*/  LEA.HI.X.SX32 R123, R127, R2.reuse, 0x1, P1 ;  /* 0x000000027f7b7211 */ /* 0x080fe400008f0eff */
[----:B------:R-:W-:Y:S01]  /*37c0*/  IADD3 R124, P2, PT, R200, R3, RZ ;  /* 0x00000003c87c7210 */ /* 0x000fe20007f5e0ff */
[----:B------:R-:W-:Y:S01]  /*37d0*/  IMAD R200, R141, 0x186, RZ ;  /* 0x000001868dc87824 */ /* 0x000fe200078e02ff */
[----:B------:R-:W-:-:S02]  /*37e0*/  LEA.HI.X.SX32 R127, R133, R2, 0x1, P0 ;  /* 0x00000002857f7211 */ /* 0x000fc400000f0eff */
[----:B------:R-:W-:Y:S01]  /*37f0*/  LEA.HI.X.SX32 R125, R131, R2, 0x1, P2 ;  /* 0x00000002837d7211 */ /* 0x000fe200010f0eff */
[----:B------:R-:W-:Y:S01]  /*3800*/  IMAD R202, R143, 0x196, RZ ;  /* 0x000001968fca7824 */ /* 0x000fe200078e02ff */
[----:B------:R0:W2:Y:S04]  /*3810*/  LDG.E.U16 R131, desc[UR8][R120.64] ;  /* 0x0000000878837981 */ /* 0x0000a8000c1e1500 */
[----:B------:R1:W2:Y:S04]  /*3820*/  LDG.E.U16 R137, desc[UR8][R126.64] ;  /* 0x000000087e897981 */ /* 0x0002a8000c1e1500 */
[----:B------:R-:W2:Y:S01]  /*3830*/  LDG.E.U16 R135, desc[UR8][R124.64] ;  /* 0x000000087c877981 */ /* 0x000ea2000c1e1500 */
[----:B0-----:R-:W-:Y:S01]  /*3840*/  IADD3 R120, P0, PT, R200, R3, RZ ;  /* 0x00000003c8787210 */ /* 0x001fe20007f1e0ff */
[----:B------:R-:W-:-:S02]  /*3850*/  IMAD R141, R4, 0xcb, RZ ;  /* 0x000000cb048d7824 */ /* 0x000fc400078e02ff */
[----:B------:R-:W2:Y:S01]  /*3860*/  LDG.E.U16 R133, desc[UR8][R122.64] ;  /* 0x000000087a857981 */ /* 0x000ea2000c1e1500 */
[----:B-1----:R-:W-:Y:S01]  /*3870*/  IMAD R126, R147, 0x1b6, RZ ;  /* 0x000001b6937e7824 */ /* 0x002fe200078e02ff */
[----:B------:R-:W-:Y:S01]  /*3880*/  LEA.HI.X.SX32 R121, R139, R2, 0x1, P0 ;  /* 0x000000028b797211 */ /* 0x000fe200000f0eff */
[----:B------:R-:W-:-:S03]  /*3890*/  IMAD R127, R4, 0xdb, RZ ;  /* 0x000000db047f7824 */ /* 0x000fc600078e02ff */
[----:B------:R-:W-:Y:S01]  /*38a0*/  IADD3 R126, P0, PT, R126, R3, RZ ;  /* 0x000000037e7e7210 */ /* 0x000fe20007f1e0ff */
[----:B------:R-:W-:Y:S01]  /*38b0*/  IMAD R200, R149, 0x1c6, RZ ;  /* 0x000001c695c87824 */ /* 0x000fe200078e02ff */
[----:B------:R-:W2:Y:S02]  /*38c0*/  LDG.E.U16 R139, desc[UR8][R120.64] ;  /* 0x00000008788b7981 */ /* 0x000ea4000c1e1500 */
[----:B------:R-:W-:-:S05]  /*38d0*/  LEA.HI.X.SX32 R127, R127, R2, 0x1, P0 ;  /* 0x000000027f7f7211 */ /* 0x000fca00000f0eff */
[----:B------:R0:W2:Y:S01]  /*38e0*/  LDG.E.U16 R145, desc[UR8][R126.64] ;  /* 0x000000087e917981 */ /* 0x0000a2000c1e1500 */
[C---:B------:R-:W-:Y:S02]  /*38f0*/  IMAD R147, R4.reuse, 0xe3, RZ ;  /* 0x000000e304937824 */ /* 0x040fe400078e02ff */
[----:B0-----:R-:W-:Y:S02]  /*3900*/  IMAD R126, R175, 0x1f6, RZ ;  /* 0x000001f6af7e7824 */ /* 0x001fe400078e02ff */
[----:B------:R-:W0:Y:S01]  /*3910*/  LDC R175, c[0x0][0x3b8] ;  /* 0x0000ee00ffaf7b82 */ /* 0x000e220000000800 */
[----:B------:R-:W-:Y:S01]  /*3920*/  IMAD R125, R4, 0xd3, RZ ;  /* 0x000000d3047d7824 */ /* 0x000fe200078e02ff */
[-C--:B------:R-:W-:Y:S02]  /*3930*/  IADD3 R120, P0, PT, R200, R3.reuse, RZ ;  /* 0x00000003c8787210 */ /* 0x080fe40007f1e0ff */
[----:B------:R-:W-:Y:S01]  /*3940*/  IADD3 R124, P2, PT, R208, R3, RZ ;  /* 0x00000003d07c7210 */ /* 0x000fe20007f5e0ff */
[----:B------:R-:W-:Y:S01]  /*3950*/  IMAD R127, R4, 0xfb, RZ ;  /* 0x000000fb047f7824 */ /* 0x000fe200078e02ff */
[-C--:B------:R-:W-:Y:S01]  /*3960*/  LEA.HI.X.SX32 R121, R147, R2.reuse, 0x1, P0 ;  /* 0x0000000293797211 */ /* 0x080fe200000f0eff */
[----:B------:R-:W-:Y:S01]  /*3970*/  IMAD R200, R159, 0x108, RZ ;  /* 0x000001089fc87824 */ /* 0x000fe200078e02ff */
[----:B------:R-:W-:-:S02]  /*3980*/  LEA.HI.X.SX32 R125, R125, R2, 0x1, P2 ;  /* 0x000000027d7d7211 */ /* 0x000fc400010f0eff */
[-C--:B------:R-:W-:Y:S01]  /*3990*/  IADD3 R126, P0, PT, R126, R3.reuse, RZ ;  /* 0x000000037e7e7210 */ /* 0x080fe20007f1e0ff */
[----:B------:R-:W-:Y:S01]  /*39a0*/  IMAD R208, R153, 0x1e6, RZ ;  /* 0x000001e699d07824 */ /* 0x000fe200078e02ff */
[----:B------:R-:W-:Y:S01]  /*39b0*/  IADD3 R122, P1, PT, R202, R3, RZ ;  /* 0x00000003ca7a7210 */ /* 0x000fe20007f3e0ff */
[----:B------:R1:W2:Y:S01]  /*39c0*/  LDG.E.U16 R147, desc[UR8][R120.64] ;  /* 0x0000000878937981 */ /* 0x0002a2000c1e1500 */
[----:B------:R-:W-:-:S03]  /*39d0*/  LEA.HI.X.SX32 R127, R127, R2, 0x1, P0 ;  /* 0x000000027f7f7211 */ /* 0x000fc600000f0eff */
[----:B------:R1:W2:Y:S01]  /*39e0*/  LDG.E.U16 R143, desc[UR8][R124.64] ;  /* 0x000000087c8f7981 */ /* 0x0002a2000c1e1500 */
[----:B------:R-:W-:Y:S01]  /*39f0*/  LEA.HI.X.SX32 R123, R141, R2, 0x1, P1 ;  /* 0x000000028d7b7211 */ /* 0x000fe200008f0eff */
[----:B------:R-:W-:Y:S02]  /*3a00*/  IMAD R202, R151, 0x1d6, RZ ;  /* 0x000001d697ca7824 */ /* 0x000fe400078e02ff */
[----:B------:R1:W2:Y:S02]  /*3a10*/  LDG.E.U16 R153, desc[UR8][R126.64] ;  /* 0x000000087e997981 */ /* 0x0002a4000c1e1500 */
[-C--:B-1----:R-:W-:Y:S01]  /*3a20*/  IADD3 R120, P0, PT, R200, R3.reuse, RZ ;  /* 0x00000003c8787210 */ /* 0x082fe20007f1e0ff */
[----:B------:R-:W-:Y:S01]  /*3a30*/  IMAD R200, R169, 0x138, RZ ;  /* 0x00000138a9c87824 */ /* 0x000fe200078e02ff */
[----:B------:R1:W2:Y:S01]  /*3a40*/  LDG.E.U16 R141, desc[UR8][R122.64] ;  /* 0x000000087a8d7981 */ /* 0x0002a2000c1e1500 */
[----:B------:R-:W-:Y:S01]  /*3a50*/  IMAD R125, R4, 0xf3, RZ ;  /* 0x000000f3047d7824 */ /* 0x000fe200078e02ff */
[----:B------:R-:W-:-:S02]  /*3a60*/  IADD3 R124, P2, PT, R208, R3, RZ ;  /* 0x00000003d07c7210 */ /* 0x000fc40007f5e0ff */
[-C--:B------:R-:W-:Y:S01]  /*3a70*/  LEA.HI.X.SX32 R121, R155, R2.reuse, 0x1, P0 ;  /* 0x000000029b797211 */ /* 0x080fe200000f0eff */
[----:B------:R-:W-:Y:S01]  /*3a80*/  IMAD R149, R4, 0xeb, RZ ;  /* 0x000000eb04957824 */ /* 0x000fe200078e02ff */
[-C--:B------:R-:W-:Y:S01]  /*3a90*/  LEA.HI.X.SX32 R125, R125, R2.reuse, 0x1, P2 ;  /* 0x000000027d7d7211 */ /* 0x080fe200010f0eff */
[----:B------:R-:W-:Y:S01]  /*3aa0*/  IMAD R208, R167, 0x128, RZ ;  /* 0x00000128a7d07824 */ /* 0x000fe200078e02ff */
[-C--:B------:R-:W-:Y:S01]  /*3ab0*/  IADD3 R126, P0, PT, R200, R3.reuse, RZ ;  /* 0x00000003c87e7210 */ /* 0x080fe20007f1e0ff */
[----:B0-----:R-:W-:Y:S01]  /*3ac0*/  IMAD R200, R175, 0x148, RZ ;  /* 0x00000148afc87824 */ /* 0x001fe200078e02ff */
[-C--:B-1----:R-:W-:Y:S01]  /*3ad0*/  IADD3 R122, P1, PT, R202, R3.reuse, RZ ;  /* 0x00000003ca7a7210 */ /* 0x082fe20007f3e0ff */
[----:B------:R-:W0:Y:S01]  /*3ae0*/  LDC R175, c[0x0][0x3b8] ;  /* 0x0000ee00ffaf7b82 */ /* 0x000e220000000800 */
[----:B------:R1:W2:Y:S01]  /*3af0*/  LDG.E.U16 R151, desc[UR8][R124.64] ;  /* 0x000000087c977981 */ /* 0x0002a2000c1e1500 */
[-C--:B------:R-:W-:Y:S01]  /*3b00*/  LEA.HI.X.SX32 R127, R218, R2.reuse, 0x1, P0 ;  /* 0x00000002da7f7211 */ /* 0x080fe200000f0eff */
[----:B------:R-:W-:Y:S01]  /*3b10*/  IMAD R202, R161, 0x118, RZ ;  /* 0x00000118a1ca7824 */ /* 0x000fe200078e02ff */
[----:B------:R-:W-:Y:S01]  /*3b20*/  LEA.HI.X.SX32 R123, R149, R2, 0x1, P1 ;  /* 0x00000002957b7211 */ /* 0x000fe200008f0eff */
[----:B------:R1:W2:Y:S04]  /*3b30*/  LDG.E.U16 R155, desc[UR8][R120.64] ;  /* 0x00000008789b7981 */ /* 0x0002a8000c1e1500 */
[----:B------:R1:W2:Y:S02]  /*3b40*/  LDG.E.U16 R149, desc[UR8][R122.64] ;  /* 0x000000087a957981 */ /* 0x0002a4000c1e1500 */
[-C--:B-1----:R-:W-:Y:S01]  /*3b50*/  IADD3 R124, P2, PT, R208, R3.reuse, RZ ;  /* 0x00000003d07c7210 */ /* 0x082fe20007f5e0ff */
[----:B------:R-:W-:Y:S01]  /*3b60*/  IMAD R208, R183, 0x168, RZ ;  /* 0x00000168b7d07824 */ /* 0x000fe200078e02ff */
[----:B------:R1:W2:Y:S01]  /*3b70*/  LDG.E.U16 R161, desc[UR8][R126.64] ;  /* 0x000000087ea17981 */ /* 0x0002a2000c1e1500 */
[----:B------:R-:W4:Y:S01]  /*3b80*/  LDC R183, c[0x0][0x3b8] ;  /* 0x0000ee00ffb77b82 */ /* 0x000f220000000800 */
[----:B------:R-:W-:Y:S01]  /*3b90*/  IADD3 R120, P0, PT, R200, R3, RZ ;  /* 0x00000003c8787210 */ /* 0x000fe20007f1e0ff */
[----:B------:R-:W-:-:S03]  /*3ba0*/  IMAD R200, R185, 0x178, RZ ;  /* 0x00000178b9c87824 */ /* 0x000fc600078e02ff */
[-C--:B------:R-:W-:Y:S02]  /*3bb0*/  LEA.HI.X.SX32 R121, R163, R2.reuse, 0x1, P0 ;  /* 0x00000002a3797211 */ /* 0x080fe400000f0eff */
[-C--:B------:R-:W-:Y:S01]  /*3bc0*/  IADD3 R122, P1, PT, R202, R3.reuse, RZ ;  /* 0x00000003ca7a7210 */ /* 0x080fe20007f3e0ff */
[----:B------:R-:W4:Y:S01]  /*3bd0*/  LDC R185, c[0x0][0x3b8] ;  /* 0x0000ee00ffb97b82 */ /* 0x000f220000000800 */
[----:B-1----:R-:W-:Y:S01]  /*3be0*/  IADD3 R126, P0, PT, R200, R3, RZ ;  /* 0x00000003c87e7210 */ /* 0x002fe20007f1e0ff */
[----:B------:R-:W-:Y:S01]  /*3bf0*/  IMAD R200, R187, 0x188, RZ ;  /* 0x00000188bbc87824 */ /* 0x000fe200078e02ff */
[-C--:B------:R-:W-:Y:S01]  /*3c00*/  LEA.HI.X.SX32 R125, R157, R2.reuse, 0x1, P2 ;  /* 0x000000029d7d7211 */ /* 0x080fe200010f0eff */
[----:B------:R-:W-:Y:S01]  /*3c10*/  IMAD R202, R177, 0x158, RZ ;  /* 0x00000158b1ca7824 */ /* 0x000fe200078e02ff */
[-C--:B------:R-:W-:Y:S01]  /*3c20*/  LEA.HI.X.SX32 R123, R216, R2.reuse, 0x1, P1 ;  /* 0x00000002d87b7211 */ /* 0x080fe200008f0eff */
[----:B------:R1:W2:Y:S02]  /*3c30*/  LDG.E.U16 R163, desc[UR8][R120.64] ;  /* 0x0000000878a37981 */ /* 0x0002a4000c1e1500 */
[----:B------:R-:W4:Y:S02]  /*3c40*/  LDC R187, c[0x0][0x3b8] ;  /* 0x0000ee00ffbb7b82 */ /* 0x000f240000000800 */
[----:B------:R1:W2:Y:S01]  /*3c50*/  LDG.E.U16 R159, desc[UR8][R124.64] ;  /* 0x000000087c9f7981 */ /* 0x0002a2000c1e1500 */
[----:B------:R-:W-:-:S03]  /*3c60*/  LEA.HI.X.SX32 R127, R214, R2, 0x1, P0 ;  /* 0x00000002d67f7211 */ /* 0x000fc600000f0eff */
[----:B------:R0:W2:Y:S01]  /*3c70*/  LDG.E.U16 R157, desc[UR8][R122.64] ;  /* 0x000000087a9d7981 */ /* 0x0000a2000c1e1500 */
[-C--:B-1----:R-:W-:Y:S02]  /*3c80*/  IADD3 R120, P0, PT, R200, R3.reuse, RZ ;  /* 0x00000003c8787210 */ /* 0x082fe40007f1e0ff */
[-C--:B------:R-:W-:Y:S01]  /*3c90*/  IADD3 R124, P2, PT, R208, R3.reuse, RZ ;  /* 0x00000003d07c7210 */ /* 0x080fe20007f5e0ff */
[----:B------:R-:W-:Y:S01]  /*3ca0*/  IMAD R208, R191, 0x1a8, RZ ;  /* 0x000001a8bfd07824 */ /* 0x000fe200078e02ff */
[----:B------:R1:W2:Y:S01]  /*3cb0*/  LDG.E.U16 R169, desc[UR8][R126.64] ;  /* 0x000000087ea97981 */ /* 0x0002a2000c1e1500 */
[----:B------:R-:W4:Y:S01]  /*3cc0*/  LDC R191, c[0x0][0x3b8] ;  /* 0x0000ee00ffbf7b82 */ /* 0x000f220000000800 */
[----:B0-----:R-:W-:Y:S01]  /*3cd0*/  IADD3 R122, P1, PT, R202, R3, RZ ;  /* 0x00000003ca7a7210 */ /* 0x001fe20007f3e0ff */
[----:B------:R-:W-:Y:S01]  /*3ce0*/  IMAD R202, R189, 0x198, RZ ;  /* 0x00000198bdca7824 */ /* 0x000fe200078e02ff */
[-C--:B------:R-:W-:Y:S01]  /*3cf0*/  LEA.HI.X.SX32 R125, R165, R2.reuse, 0x1, P2 ;  /* 0x00000002a57d7211 */ /* 0x080fe200010f0eff */
[----:B------:R-:W-:Y:S01]  /*3d00*/  IMAD R200, R175, 0x1b8, RZ ;  /* 0x000001b8afc87824 */ /* 0x000fe200078e02ff */
[----:B------:R-:W-:-:S03]  /*3d10*/  LEA.HI.X.SX32 R123, R210, R2, 0x1, P1 ;  /* 0x00000002d27b7211 */ /* 0x000fc600008f0eff */
[----:B------:R-:W0:Y:S01]  /*3d20*/  LDC R189, c[0x0][0x3b8] ;  /* 0x0000ee00ffbd7b82 */ /* 0x000e220000000800 */
[----:B------:R4:W2:Y:S01]  /*3d30*/  LDG.E.U16 R167, desc[UR8][R124.64] ;  /* 0x000000087ca77981 */ /* 0x0008a2000c1e1500 */
[-C--:B------:R-:W-:Y:S02]  /*3d40*/  LEA.HI.X.SX32 R121, R171, R2.reuse, 0x1, P0 ;  /* 0x00000002ab797211 */ /* 0x080fe400000f0eff */
[-C--:B-1----:R-:W-:Y:S01]  /*3d50*/  IADD3 R126, P0, PT, R200, R3.reuse, RZ ;  /* 0x00000003c87e7210 */ /* 0x082fe20007f1e0ff */
[----:B------:R1:W2:Y:S01]  /*3d60*/  LDG.E.U16 R165, desc[UR8][R122.64] ;  /* 0x000000087aa57981 */ /* 0x0002a2000c1e1500 */
[----:B----4-:R-:W-:Y:S01]  /*3d70*/  IMAD R200, R183, 0x1c8, RZ ;  /* 0x000001c8b7c87824 */ /* 0x010fe200078e02ff */
[-C--:B------:R-:W-:Y:S02]  /*3d80*/  IADD3 R124, P2, PT, R208, R3.reuse, RZ ;  /* 0x00000003d07c7210 */ /* 0x080fe40007f5e0ff */
[----:B------:R4:W2:Y:S01]  /*3d90*/  LDG.E.U16 R171, desc[UR8][R120.64] ;  /* 0x0000000878ab7981 */ /* 0x0008a2000c1e1500 */
[----:B-1----:R-:W-:Y:S01]  /*3da0*/  IADD3 R122, P1, PT, R202, R3, RZ ;  /* 0x00000003ca7a7210 */ /* 0x002fe20007f3e0ff */
[----:B------:R-:W-:Y:S01]  /*3db0*/  IMAD R208, R195, 0x1e8, RZ ;  /* 0x000001e8c3d07824 */ /* 0x000fe200078e02ff */
[----:B------:R-:W-:-:S02]  /*3dc0*/  LEA.HI.X.SX32 R125, R173, R2, 0x1, P2 ;  /* 0x00000002ad7d7211 */ /* 0x000fc400010f0eff */
[-C--:B------:R-:W-:Y:S01]  /*3dd0*/  LEA.HI.X.SX32 R127, R212, R2.reuse, 0x1, P0 ;  /* 0x00000002d47f7211 */ /* 0x080fe200000f0eff */
[----:B------:R-:W-:Y:S01]  /*3de0*/  IMAD R202, R185, 0x1d8, RZ ;  /* 0x000001d8b9ca7824 */ /* 0x000fe200078e02ff */
[-C--:B------:R-:W-:Y:S01]  /*3df0*/  LEA.HI.X.SX32 R123, R203, R2.reuse, 0x1, P1 ;  /* 0x00000002cb7b7211 */ /* 0x080fe200008f0eff */
[----:B------:R1:W2:Y:S01]  /*3e00*/  LDG.E.U16 R175, desc[UR8][R124.64] ;  /* 0x000000087caf7981 */ /* 0x0002a2000c1e1500 */
[----:B----4-:R-:W-:Y:S01]  /*3e10*/  IADD3 R120, P0, PT, R200, R3, RZ ;  /* 0x00000003c8787210 */ /* 0x010fe20007f1e0ff */
[----:B------:R-:W-:Y:S01]  /*3e20*/  IMAD R200, R187, 0x1f8, RZ ;  /* 0x000001f8bbc87824 */ /* 0x000fe200078e02ff */
[----:B------:R-:W4:Y:S01]  /*3e30*/  LDC R195, c[0x0][0x3b8] ;  /* 0x0000ee00ffc37b82 */ /* 0x000f220000000800 */
[----:B------:R1:W2:Y:S01]  /*3e40*/  LDG.E.U16 R173, desc[UR8][R122.64] ;  /* 0x000000087aad7981 */ /* 0x0002a2000c1e1500 */
[----:B------:R-:W-:-:S03]  /*3e50*/  LEA.HI.X.SX32 R121, R179, R2, 0x1, P0 ;  /* 0x00000002b3797211 */ /* 0x000fc600000f0eff */
[----:B------:R1:W2:Y:S02]  /*3e60*/  LDG.E.U16 R177, desc[UR8][R126.64] ;  /* 0x000000087eb17981 */ /* 0x0002a4000c1e1500 */
[-C--:B-1----:R-:W-:Y:S01]  /*3e70*/  IADD3 R124, P2, PT, R208, R3.reuse, RZ ;  /* 0x00000003d07c7210 */ /* 0x082fe20007f5e0ff */
[----:B------:R-:W-:Y:S01]  /*3e80*/  IMAD R208, R4, 0xfc, RZ ;  /* 0x000000fc04d07824 */ /* 0x000fe200078e02ff */
[----:B------:R1:W2:Y:S01]  /*3e90*/  LDG.E.U16 R179, desc[UR8][R120.64] ;  /* 0x0000000878b37981 */ /* 0x0002a2000c1e1500 */
[-C--:B------:R-:W-:Y:S02]  /*3ea0*/  IADD3 R122, P1, PT, R202, R3.reuse, RZ ;  /* 0x00000003ca7a7210 */ /* 0x080fe40007f3e0ff */
[-C--:B------:R-:W-:Y:S01]  /*3eb0*/  IADD3 R126, P0, PT, R200, R3.reuse, RZ ;  /* 0x00000003c87e7210 */ /* 0x080fe20007f1e0ff */
[----:B0-----:R-:W-:Y:S01]  /*3ec0*/  IMAD R202, R189, 0x10a, RZ ;  /* 0x0000010abdca7824 */ /* 0x001fe200078e02ff */
[-C--:B------:R-:W-:Y:S01]  /*3ed0*/  LEA.HI.X.SX32 R123, R201, R2.reuse, 0x1, P1 ;  /* 0x00000002c97b7211 */ /* 0x080fe200008f0eff */
[----:B------:R-:W-:Y:S01]  /*3ee0*/  IMAD R220, R191, 0x11a, RZ ;  /* 0x0000011abfdc7824 */ /* 0x000fe200078e02ff */
[-C--:B------:R-:W-:Y:S01]  /*3ef0*/  LEA.HI.X.SX32 R127, R208, R2.reuse, 0x1, P0 ;  /* 0x00000002d07f7211 */ /* 0x080fe200000f0eff */
[----:B------:R-:W0:Y:S01]  /*3f00*/  LDC R200, c[0x0][0x3b8] ;  /* 0x0000ee00ffc87b82 */ /* 0x000e220000000800 */
[----:B------:R-:W-:Y:S01]  /*3f10*/  LEA.HI.X.SX32 R125, R181, R2, 0x1, P2 ;  /* 0x00000002b57d7211 */ /* 0x000fe200010f0eff */
[----:B------:R-:W-:Y:S01]  /*3f20*/  IMAD R187, R4, 0x85, RZ ;  /* 0x0000008504bb7824 */ /* 0x000fe200078e02ff */
[----:B------:R1:W2:Y:S01]  /*3f30*/  LDG.E.U16 R181, desc[UR8][R122.64] ;  /* 0x000000087ab57981 */ /* 0x0002a2000c1e1500 */
[----:B------:R-:W-:Y:S01]  /*3f40*/  IMAD R240, R193, 0x12a, RZ ;  /* 0x0000012ac1f07824 */ /* 0x000fe200078e02ff */
[----:B-1----:R-:W-:-:S02]  /*3f50*/  IADD3 R120, P0, PT, R202, R3, RZ ;  /* 0x00000003ca787210 */ /* 0x002fc40007f1e0ff */
[----:B------:R1:W2:Y:S01]  /*3f60*/  LDG.E.U16 R185, desc[UR8][R126.64] ;  /* 0x000000087eb97981 */ /* 0x0002a2000c1e1500 */
[----:B------:R-:W3:Y:S01]  /*3f70*/  LDC R202, c[0x0][0x3b8] ;  /* 0x0000ee00ffca7b82 */ /* 0x000ee20000000800 */
[----:B------:R-:W-:Y:S02]  /*3f80*/  LEA.HI.X.SX32 R121, R187, R2, 0x1, P0 ;  /* 0x00000002bb797211 */ /* 0x000fe400000f0eff */
[----:B------:R4:W2:Y:S01]  /*3f90*/  LDG.E.U16 R183, desc[UR8][R124.64] ;  /* 0x000000087cb77981 */ /* 0x0008a2000c1e1500 */
[----:B------:R-:W-:-:S03]  /*3fa0*/  IADD3 R122, P1, PT, R220, R3, RZ ;  /* 0x00000003dc7a7210 */ /* 0x000fc60007f3e0ff */
[----:B------:R4:W2:Y:S01]  /*3fb0*/  LDG.E.U16 R187, desc[UR8][R120.64] ;  /* 0x0000000878bb7981 */ /* 0x0008a2000c1e1500 */
[----:B------:R-:W3:Y:S01]  /*3fc0*/  LDC R220, c[0x0][0x3b8] ;  /* 0x0000ee00ffdc7b82 */ /* 0x000ee20000000800 */
[----:B-1----:R-:W-:Y:S02]  /*3fd0*/  IMAD R126, R197, 0x13a, RZ ;  /* 0x0000013ac57e7824 */ /* 0x002fe400078e02ff */
[----:B------:R-:W-:Y:S01]  /*3fe0*/  IMAD R127, R4, 0x9d, RZ ;  /* 0x0000009d047f7824 */ /* 0x000fe200078e02ff */
[-C--:B----4-:R-:W-:Y:S01]  /*3ff0*/  IADD3 R124, P2, PT, R240, R3.reuse, RZ ;  /* 0x00000003f07c7210 */ /* 0x090fe20007f5e0ff */
[----:B------:R-:W-:Y:S01]  /*4000*/  IMAD R240, R199, 0x14a, RZ ;  /* 0x0000014ac7f07824 */ /* 0x000fe200078e02ff */
[----:B------:R-:W-:-:S04]  /*4010*/  IADD3 R126, P0, PT, R126, R3, RZ ;  /* 0x000000037e7e7210 */ /* 0x000fc80007f1e0ff */
[-C--:B------:R-:W-:Y:S02]  /*4020*/  LEA.HI.X.SX32 R127, R127, R2.reuse, 0x1, P0 ;  /* 0x000000027f7f7211 */ /* 0x080fe400000f0eff */
[----:B------:R-:W-:Y:S02]  /*4030*/  IADD3 R120, P0, PT, R240, R3, RZ ;  /* 0x00000003f0787210 */ /* 0x000fe40007f1e0ff */
[----:B------:R-:W1:Y:S01]  /*4040*/  LDC R240, c[0x0][0x3b8] ;  /* 0x0000ee00fff07b82 */ /* 0x000e620000000800 */
[C---:B------:R-:W-:Y:S01]  /*4050*/  IMAD R125, R4.reuse, 0x95, RZ ;  /* 0x00000095047d7824 */ /* 0x040fe200078e02ff */
[----:B------:R4:W2:Y:S01]  /*4060*/  LDG.E.U16 R193, desc[UR8][R126.64] ;  /* 0x000000087ec17981 */ /* 0x0008a2000c1e1500 */
[C---:B------:R-:W-:Y:S02]  /*4070*/  IMAD R189, R4.reuse, 0x8d, RZ ;  /* 0x0000008d04bd7824 */ /* 0x040fe400078e02ff */
[----:B------:R-:W-:Y:S01]  /*4080*/  IMAD R197, R4, 0xa5, RZ ;  /* 0x000000a504c57824 */ /* 0x000fe200078e02ff */
[-C--:B------:R-:W-:Y:S01]  /*4090*/  LEA.HI.X.SX32 R125, R125, R2.reuse, 0x1, P2 ;  /* 0x000000027d7d7211 */ /* 0x080fe200010f0eff */
[----:B0-----:R-:W-:Y:S01]  /*40a0*/  IMAD R200, R200, 0x15a, RZ ;  /* 0x0000015ac8c87824 */ /* 0x001fe200078e02ff */
[----:B------:R-:W-:Y:S01]  /*40b0*/  LEA.HI.X.SX32 R123, R189, R2, 0x1, P1 ;  /* 0x00000002bd7b7211 */ /* 0x000fe200008f0eff */
[----:B------:R-:W-:-:S02]  /*40c0*/  IMAD R242, R211, 0x16a, RZ ;  /* 0x0000016ad3f27824 */ /* 0x000fc400078e02ff */
[----:B----4-:R-:W-:Y:S01]  /*40d0*/  IMAD R126, R195, 0x17a, RZ ;  /* 0x0000017ac37e7824 */ /* 0x010fe200078e02ff */
[----:B------:R0:W4:Y:S01]  /*40e0*/  LDG.E.U16 R191, desc[UR8][R124.64] ;  /* 0x000000087cbf7981 */ /* 0x000122000c1e1500 */
[----:B------:R-:W-:Y:S01]  /*40f0*/  LEA.HI.X.SX32 R121, R197, R2, 0x1, P0 ;  /* 0x00000002c5797211 */ /* 0x000fe200000f0eff */
[C---:B------:R-:W-:Y:S02]  /*4100*/  IMAD R127, R4.reuse, 0xbd, RZ ;  /* 0x000000bd047f7824 */ /* 0x040fe400078e02ff */
[----:B------:R0:W4:Y:S01]  /*4110*/  LDG.E.U16 R189, desc[UR8][R122.64] ;  /* 0x000000087abd7981 */ /* 0x000122000c1e1500 */
[----:B------:R-:W-:Y:S01]  /*4120*/  IMAD R199, R4, 0xad, RZ ;  /* 0x000000ad04c77824 */ /* 0x000fe200078e02ff */
[-C--:B------:R-:W-:Y:S01]  /*4130*/  IADD3 R126, P0, PT, R126, R3.reuse, RZ ;  /* 0x000000037e7e7210 */ /* 0x080fe20007f1e0ff */
[----:B---3--:R-:W-:Y:S01]  /*4140*/  IMAD R220, R220, 0x18a, RZ ;  /* 0x0000018adcdc7824 */ /* 0x008fe200078e02ff */
[----:B------:R3:W4:Y:S01]  /*4150*/  LDG.E.U16 R195, desc[UR8][R120.64] ;  /* 0x0000000878c37981 */ /* 0x000722000c1e1500 */
[----:B0-----:R-:W-:Y:S01]  /*4160*/  IMAD R125, R4, 0xb5, RZ ;  /* 0x000000b5047d7824 */ /* 0x001fe200078e02ff */
[----:B------:R-:W-:-:S02]  /*4170*/  IADD3 R124, P2, PT, R242, R3, RZ ;  /* 0x00000003f27c7210 */ /* 0x000fc40007f5e0ff */
[-C--:B------:R-:W-:Y:S01]  /*4180*/  IADD3 R122, P1, PT, R200, R3.reuse, RZ ;  /* 0x00000003c87a7210 */ /* 0x080fe20007f3e0ff */
[----:B------:R-:W-:Y:S01]  /*4190*/  IMAD R211, R4, 0xc5, RZ ;  /* 0x000000c504d37824 */ /* 0x000fe200078e02ff */
[-C--:B------:R-:W-:Y:S01]  /*41a0*/  LEA.HI.X.SX32 R127, R127, R2.reuse, 0x1, P0 ;  /* 0x000000027f7f7211 */ /* 0x080fe200000f0eff */
[----:B------:R-:W-:Y:S01]  /*41b0*/  IMAD R242, R207, 0x19a, RZ ;  /* 0x0000019acff27824 */ /* 0x000fe200078e02ff */
[-C--:B------:R-:W-:Y:S01]  /*41c0*/  LEA.HI.X.SX32 R123, R199, R2.reuse, 0x1, P1 ;  /* 0x00000002c77b7211 */ /* 0x080fe200008f0eff */
[----:B------:R-:W-:Y:S01]  /*41d0*/  IMAD R202, R202, 0x1ba, RZ ;  /* 0x000001bacaca7824 */ /* 0x000fe200078e02ff */
[----:B------:R-:W-:Y:S01]  /*41e0*/  LEA.HI.X.SX32 R125, R125, R2, 0x1, P2 ;  /* 0x000000027d7d7211 */ /* 0x000fe200010f0eff */
[----:B------:R-:W-:Y:S01]  /*41f0*/  IMAD R244, R209, 0x1aa, RZ ;  /* 0x000001aad1f47824 */ /* 0x000fe200078e02ff */
[----:B---3--:R-:W-:Y:S01]  /*4200*/  IADD3 R120, P0, PT, R220, R3, RZ ;  /* 0x00000003dc787210 */ /* 0x008fe20007f1e0ff */
[----:B------:R0:W3:Y:S01]  /*4210*/  LDG.E.U16 R200, desc[UR8][R126.64] ;  /* 0x000000087ec87981 */ /* 0x0000e2000c1e1500 */
[----:B-1----:R-:W-:-:S02]  /*4220*/  IMAD R240, R240, 0x1ca, RZ ;  /* 0x000001caf0f07824 */ /* 0x002fc400078e02ff */
[----:B------:R-:W-:Y:S01]  /*4230*/  LEA.HI.X.SX32 R121, R211, R2, 0x1, P0 ;  /* 0x00000002d3797211 */ /* 0x000fe200000f0eff */
[----:B------:R1:W3:Y:S04]  /*4240*/  LDG.E.U16 R197, desc[UR8][R122.64] ;  /* 0x000000087ac57981 */ /* 0x0002e8000c1e1500 */
[----:B------:R1:W3:Y:S01]  /*4250*/  LDG.E.U16 R199, desc[UR8][R124.64] ;  /* 0x000000087cc77981 */ /* 0x0002e2000c1e1500 */
[----:B0-----:R-:W-:Y:S01]  /*4260*/  IMAD R127, R4, 0xdd, RZ ;  /* 0x000000dd047f7824 */ /* 0x001fe200078e02ff */
[-C--:B------:R-:W-:Y:S02]  /*4270*/  IADD3 R126, P0, PT, R202, R3.reuse, RZ ;  /* 0x00000003ca7e7210 */ /* 0x080fe40007f1e0ff */
[----:B------:R0:W3:Y:S01]  /*4280*/  LDG.E.U16 R202, desc[UR8][R120.64] ;  /* 0x0000000878ca7981 */ /* 0x0000e2000c1e1500 */
[-C--:B-1----:R-:W-:Y:S01]  /*4290*/  IADD3 R122, P1, PT, R242, R3.reuse, RZ ;  /* 0x00000003f27a7210 */ /* 0x082fe20007f3e0ff */
[----:B------:R-:W-:Y:S01]  /*42a0*/  IMAD R125, R4, 0xd5, RZ ;  /* 0x000000d5047d7824 */ /* 0x000fe200078e02ff */
[----:B------:R-:W-:-:S02]  /*42b0*/  IADD3 R124, P2, PT, R244, R3, RZ ;  /* 0x00000003f47c7210 */ /* 0x000fc40007f5e0ff */
[-C--:B------:R-:W-:Y:S01]  /*42c0*/  LEA.HI.X.SX32 R123, R241, R2.reuse, 0x1, P1 ;  /* 0x00000002f17b7211 */ /* 0x080fe200008f0eff */
[----:B------:R-:W-:Y:S01]  /*42d0*/  IMAD R241, R4, 0xe5, RZ ;  /* 0x000000e504f17824 */ /* 0x000fe200078e02ff */
[-C--:B------:R-:W-:Y:S01]  /*42e0*/  LEA.HI.X.SX32 R127, R127, R2.reuse, 0x1, P0 ;  /* 0x000000027f7f7211 */ /* 0x080fe200000f0eff */
[----:B------:R-:W-:Y:S01]  /*42f0*/  IMAD R220, R217, 0x1da, RZ ;  /* 0x000001dad9dc7824 */ /* 0x000fe200078e02ff */
[-C--:B------:R-:W-:Y:S01]  /*4300*/  LEA.HI.X.SX32 R125, R125, R2.reuse, 0x1, P2 ;  /* 0x000000027d7d7211 */ /* 0x080fe200010f0eff */
[----:B------:R-:W-:Y:S01]  /*4310*/  IMAD R242, R215, 0x1ea, RZ ;  /* 0x000001ead7f27824 */ /* 0x000fe200078e02ff */
[----:B0-----:R-:W-:Y:S01]  /*4320*/  IADD3 R120, P0, PT, R240, R3, RZ ;  /* 0x00000003f0787210 */ /* 0x001fe20007f1e0ff */
[----:B------:R-:W-:Y:S01]  /*4330*/  IMAD R240, R213, 0x1fa, RZ ;  /* 0x000001fad5f07824 */ /* 0x000fe200078e02ff */
[----:B------:R0:W3:Y:S01]  /*4340*/  LDG.E.U16 R211, desc[UR8][R126.64] ;  /* 0x000000087ed37981 */ /* 0x0000e2000c1e1500 */
[----:B------:R-:W-:Y:S01]  /*4350*/  IMAD R215, R4, 0xf5, RZ ;  /* 0x000000f504d77824 */ /* 0x000fe200078e02ff */
[----:B------:R-:W-:-:S02]  /*4360*/  LEA.HI.X.SX32 R121, R241, R2, 0x1, P0 ;  /* 0x00000002f1797211 */ /* 0x000fc400000f0eff */
[----:B------:R1:W3:Y:S04]  /*4370*/  LDG.E.U16 R207, desc[UR8][R122.64] ;  /* 0x000000087acf7981 */ /* 0x0002e8000c1e1500 */
[----:B------:R1:W3:Y:S01]  /*4380*/  LDG.E.U16 R209, desc[UR8][R124.64] ;  /* 0x000000087cd17981 */ /* 0x0002e2000c1e1500 */
[----:B0-----:R-:W-:Y:S01]  /*4390*/  IMAD R127, R4, 0xfd, RZ ;  /* 0x000000fd047f7824 */ /* 0x001fe200078e02ff */
[-C--:B------:R-:W-:Y:S02]  /*43a0*/  IADD3 R126, P0, PT, R240, R3.reuse, RZ ;  /* 0x00000003f07e7210 */ /* 0x080fe40007f1e0ff */
[----:B------:R0:W3:Y:S01]  /*43b0*/  LDG.E.U16 R213, desc[UR8][R120.64] ;  /* 0x0000000878d57981 */ /* 0x0000e2000c1e1500 */
[-C--:B-1----:R-:W-:Y:S02]  /*43c0*/  IADD3 R122, P1, PT, R220, R3.reuse, RZ ;  /* 0x00000003dc7a7210 */ /* 0x082fe40007f3e0ff */
[----:B------:R-:W-:-:S02]  /*43d0*/  IADD3 R124, P2, PT, R242, R3, RZ ;  /* 0x00000003f27c7210 */ /* 0x000fc40007f5e0ff */
[-C--:B------:R-:W-:Y:S02]  /*43e0*/  LEA.HI.X.SX32 R123, R243, R2.reuse, 0x1, P1 ;  /* 0x00000002f37b7211 */ /* 0x080fe400008f0eff */
[-C--:B------:R-:W-:Y:S02]  /*43f0*/  LEA.HI.X.SX32 R125, R215, R2.reuse, 0x1, P2 ;  /* 0x00000002d77d7211 */ /* 0x080fe400010f0eff */
[-C--:B------:R-:W-:Y:S01]  /*4400*/  LEA.HI.X.SX32 R127, R127, R2.reuse, 0x1, P0 ;  /* 0x000000027f7f7211 */ /* 0x080fe200000f0eff */
[----:B------:R1:W3:Y:S01]  /*4410*/  LDG.E.U16 R215, desc[UR8][R122.64] ;  /* 0x000000087ad77981 */ /* 0x0002e2000c1e1500 */
[----:B0-----:R-:W-:Y:S01]  /*4420*/  IADD3 R120, P0, PT, R206, R3, RZ ;  /* 0x00000003ce787210 */ /* 0x001fe20007f1e0ff */
[----:B------:R-:W-:Y:S02]  /*4430*/  IMAD R242, R4, 0x2e, RZ ;  /* 0x0000002e04f27824 */ /* 0x000fe400078e02ff */
[----:B------:R0:W3:Y:S01]  /*4440*/  LDG.E.U16 R217, desc[UR8][R124.64] ;  /* 0x000000087cd97981 */ /* 0x0000e2000c1e1500 */
[----:B------:R-:W-:Y:S01]  /*4450*/  LEA.HI.X.SX32 R121, R224, R2, 0x1, P0 ;  /* 0x00000002e0797211 */ /* 0x000fe200000f0eff */
[----:B------:R-:W-:-:S02]  /*4460*/  IMAD R240, R4, 0x3e, RZ ;  /* 0x0000003e04f07824 */ /* 0x000fc400078e02ff */
[----:B------:R0:W3:Y:S01]  /*4470*/  LDG.E.U16 R220, desc[UR8][R126.64] ;  /* 0x000000087edc7981 */ /* 0x0000e2000c1e1500 */
[----:B-1----:R-:W-:-:S03]  /*4480*/  IADD3 R122, P1, PT, R221, R3, RZ ;  /* 0x00000003dd7a7210 */ /* 0x002fc60007f3e0ff */
[----:B------:R-:W3:Y:S01]  /*4490*/  LDG.E.U16 R221, desc[UR8][R120.64] ;  /* 0x0000000878dd7981 */ /* 0x000ee2000c1e1500 */
[-C--:B0-----:R-:W-:Y:S02]  /*44a0*/  IADD3 R124, P2, PT, R222, R3.reuse, RZ ;  /* 0x00000003de7c7210 */ /* 0x081fe40007f5e0ff */
[----:B------:R-:W-:Y:S02]  /*44b0*/  IADD3 R126, P0, PT, R223, R3, RZ ;  /* 0x00000003df7e7210 */ /* 0x000fe40007f1e0ff */
[-C--:B------:R-:W-:Y:S02]  /*44c0*/  LEA.HI.X.SX32 R123, R242, R2.reuse, 0x1, P1 ;  /* 0x00000002f27b7211 */ /* 0x080fe400008f0eff */
[-C--:B------:R-:W-:Y:S02]  /*44d0*/  LEA.HI.X.SX32 R125, R225, R2.reuse, 0x1, P2 ;  /* 0x00000002e17d7211 */ /* 0x080fe400010f0eff */
[----:B------:R-:W-:Y:S01]  /*44e0*/  LEA.HI.X.SX32 R127, R240, R2, 0x1, P0 ;  /* 0x00000002f07f7211 */ /* 0x000fe200000f0eff */
[----:B------:R-:W3:Y:S04]  /*44f0*/  LDG.E.U16 R222, desc[UR8][R122.64] ;  /* 0x000000087ade7981 */ /* 0x000ee8000c1e1500 */
[----:B------:R0:W3:Y:S04]  /*4500*/  LDG.E.U16 R223, desc[UR8][R124.64] ;  /* 0x000000087cdf7981 */ /* 0x0000e8000c1e1500 */
[----:B------:R1:W3:Y:S01]  /*4510*/  LDG.E.U16 R224, desc[UR8][R126.64] ;  /* 0x000000087ee07981 */ /* 0x0002e2000c1e1500 */
[----:B------:R-:W-:Y:S01]  /*4520*/  LOP3.LUT R206, R204, 0x3f, RZ, 0xc0, !PT ;  /* 0x0000003fccce7812 */ /* 0x000fe200078ec0ff */
[----:B------:R-:W-:Y:S01]  /*4530*/  IMAD R241, R4, 0x17, RZ ;  /* 0x0000001704f17824 */ /* 0x000fe200078e02ff */
[----:B------:R-:W-:-:S03]  /*4540*/  MOV R225, UR10 ;  /* 0x0000000a00e17c02 */ /* 0x000fc60008000f00 */
[----:B------:R-:W-:Y:S01]  /*4550*/  IMAD.SHL.U32 R252, R206, 0x2, RZ ;  /* 0x00000002cefc7824 */ /* 0x000fe200078e00ff */
[-C--:B0-----:R-:W-:Y:S01]  /*4560*/  IADD3 R124, P1, PT, R242, R3.reuse, RZ ;  /* 0x00000003f27c7210 */ /* 0x081fe20007f3e0ff */
[----:B------:R-:W-:Y:S01]  /*4570*/  IMAD R121, R4, 0x7, RZ ;  /* 0x0000000704797824 */ /* 0x000fe200078e02ff */
[-C--:B------:R-:W-:Y:S02]  /*4580*/  IADD3 R120, P0, PT, R226, R3.reuse, RZ ;  /* 0x00000003e2787210 */ /* 0x080fe40007f1e0ff */
[----:B------:R-:W-:Y:S02]  /*4590*/  LEA R225, R225, R252, 0x9 ;  /* 0x000000fce1e17211 */ /* 0x000fe400078e48ff */
[-C--:B------:R-:W-:Y:S01]  /*45a0*/  LEA.HI.X.SX32 R125, R241, R2.reuse, 0x1, P1 ;  /* 0x00000002f17d7211 */ /* 0x080fe200008f0eff */
[C---:B------:R-:W-:Y:S01]  /*45b0*/  IMAD R123, R4.reuse, 0xf, RZ ;  /* 0x0000000f047b7824 */ /* 0x040fe200078e02ff */
[-C--:B------:R-:W-:Y:S01]  /*45c0*/  LEA.HI.X.SX32 R121, R121, R2.reuse, 0x1, P0 ;  /* 0x0000000279797211 */ /* 0x080fe200000f0eff */
[----:B------:R0:W-:Y:S01]  /*45d0*/  STS.U16 [R225+UR4], R140 ;  /* 0x0000008ce1007988 */ /* 0x0001e20008000404 */
[C---:B-1----:R-:W-:Y:S01]  /*45e0*/  IMAD R127, R4.reuse, 0x1f, RZ ;  /* 0x0000001f047f7824 */ /* 0x042fe200078e02ff */
[----:B------:R-:W-:Y:S01]  /*45f0*/  IADD3 R122, P1, PT, R227, R3, RZ ;  /* 0x00000003e37a7210 */ /* 0x000fe20007f3e0ff */
[----:B------:R-:W-:Y:S01]  /*4600*/  IMAD R126, R4, 0x4e, RZ ;  /* 0x0000004e047e7824 */ /* 0x000fe200078e02ff */
[----:B------:R1:W3:Y:S04]  /*4610*/  LDG.E.U16 R226, desc[UR8][R120.64] ;  /* 0x0000000878e27981 */ /* 0x0002e8000c1e1500 */
[----:B0-----:R0:W3:Y:S01]  /*4620*/  LDG.E.U16 R140, desc[UR8][R124.64] ;  /* 0x000000087c8c7981 */ /* 0x0010e2000c1e1500 */
[----:B------:R-:W-:-:S02]  /*4630*/  LEA.HI.X.SX32 R123, R123, R2, 0x1, P1 ;  /* 0x000000027b7b7211 */ /* 0x000fc400008f0eff */
[----:B-1----:R-:W-:-:S03]  /*4640*/  IADD3 R120, P1, PT, R216, R3, RZ ;  /* 0x00000003d8787210 */ /* 0x002fc60007f3e0ff */
[----:B------:R1:W3:Y:S01]  /*4650*/  LDG.E.U16 R216, desc[UR8][R122.64] ;  /* 0x000000087ad87981 */ /* 0x0002e2000c1e1500 */
[----:B0-----:R-:W-:-:S04]  /*4660*/  IADD3 R124, P0, PT, R240, R3, RZ ;  /* 0x00000003f07c7210 */ /* 0x001fc80007f1e0ff */
[-C--:B------:R-:W-:Y:S01]  /*4670*/  LEA.HI.X.SX32 R125, R127, R2.reuse, 0x1, P0 ;  /* 0x000000027f7d7211 */ /* 0x080fe200000f0eff */
[----:B------:R-:W-:Y:S01]  /*4680*/  IMAD R127, R4, 0x27, RZ ;  /* 0x00000027047f7824 */ /* 0x000fe200078e02ff */
[-C--:B------:R-:W-:Y:S02]  /*4690*/  LEA.HI.X.SX32 R121, R228, R2.reuse, 0x1, P1 ;  /* 0x00000002e4797211 */ /* 0x080fe400008f0eff */
[-C--:B-1----:R-:W-:Y:S01]  /*46a0*/  IADD3 R122, P0, PT, R126, R3.reuse, RZ ;  /* 0x000000037e7a7210 */ /* 0x082fe20007f1e0ff */
[----:B------:R0:W3:Y:S01]  /*46b0*/  LDG.E.U16 R227, desc[UR8][R124.64] ;  /* 0x000000087ce37981 */ /* 0x0000e2000c1e1500 */
[----:B------:R-:W-:Y:S02]  /*46c0*/  IMAD R240, R4, 0x5e, RZ ;  /* 0x0000005e04f07824 */ /* 0x000fe400078e02ff */
[----:B------:R-:W-:Y:S02]  /*46d0*/  LEA.HI.X.SX32 R123, R127, R2, 0x1, P0 ;  /* 0x000000027f7b7211 */ /* 0x000fe400000f0eff */
[----:B0-----:R-:W-:-:S02]  /*46e0*/  IADD3 R124, P1, PT, R218, R3, RZ ;  /* 0x00000003da7c7210 */ /* 0x001fc40007f3e0ff */
[----:B------:R0:W3:Y:S02]  /*46f0*/  LDG.E.U16 R218, desc[UR8][R120.64] ;  /* 0x0000000878da7981 */ /* 0x0000e4000c1e1500 */
[----:B------:R-:W-:Y:S01]  /*4700*/  LEA.HI.X.SX32 R125, R126, R2, 0x1, P1 ;  /* 0x000000027e7d7211 */ /* 0x000fe200008f0eff */
[----:B------:R-:W-:-:S04]  /*4710*/  IMAD R127, R4, 0x2f, RZ ;  /* 0x0000002f047f7824 */ /* 0x000fc800078e02ff */
[----:B------:R1:W3:Y:S01]  /*4720*/  LDG.E.U16 R228, desc[UR8][R124.64] ;  /* 0x000000087ce47981 */ /* 0x0002e2000c1e1500 */
[----:B0-----:R-:W-:-:S03]  /*4730*/  IADD3 R120, P2, PT, R210, R3, RZ ;  /* 0x00000003d2787210 */ /* 0x001fc60007f5e0ff */
[----:B------:R0:W3:Y:S01]  /*4740*/  LDG.E.U16 R210, desc[UR8][R122.64] ;  /* 0x000000087ad27981 */ /* 0x0000e2000c1e1500 */
[----:B------:R-:W-:Y:S02]  /*4750*/  LEA.HI.X.SX32 R121, R233, R2, 0x1, P2 ;  /* 0x00000002e9797211 */ /* 0x000fe400010f0eff */
[----:B-1----:R-:W-:-:S03]  /*4760*/  IADD3 R124, P1, PT, R214, R3, RZ ;  /* 0x00000003d67c7210 */ /* 0x002fc60007f3e0ff */
[----:B------:R1:W3:Y:S01]  /*4770*/  LDG.E.U16 R214, desc[UR8][R120.64] ;  /* 0x0000000878d67981 */ /* 0x0002e2000c1e1500 */
[CC--:B0-----:R-:W-:Y:S02]  /*4780*/  IADD3 R122, P0, PT, R240.reuse, R3.reuse, RZ ;  /* 0x00000003f07a7210 */ /* 0x0c1fe40007f1e0ff */
[-C--:B------:R-:W-:Y:S01]  /*4790*/  LEA.HI.X.SX32 R125, R240, R2.reuse, 0x1, P1 ;  /* 0x00000002f07d7211 */ /* 0x080fe200008f0eff */
[C---:B------:R-:W-:Y:S01]  /*47a0*/  IMAD R240, R4.reuse, 0x6e, RZ ;  /* 0x0000006e04f07824 */ /* 0x040fe200078e02ff */
[-C--:B------:R-:W-:Y:S02]  /*47b0*/  LEA.HI.X.SX32 R123, R127, R2.reuse, 0x1, P0 ;  /* 0x000000027f7b7211 */ /* 0x080fe400000f0eff */
[----:B-1----:R-:W-:Y:S01]  /*47c0*/  IADD3 R120, P0, PT, R203, R3, RZ ;  /* 0x00000003cb787210 */ /* 0x002fe20007f1e0ff */
[C---:B------:R-:W-:Y:S01]  /*47d0*/  IMAD R127, R4.reuse, 0x37, RZ ;  /* 0x00000037047f7824 */ /* 0x040fe200078e02ff */
[----:B------:R0:W-:Y:S01]  /*47e0*/  STS.U16 [R225+UR4+0x2400], R7 ;  /* 0x00240007e1007988 */ /* 0x0001e20008000404 */
[----:B------:R-:W-:Y:S01]  /*47f0*/  IMAD R242, R4, 0x7e, RZ ;  /* 0x0000007e04f27824 */ /* 0x000fe200078e02ff */
[----:B------:R-:W-:-:S02]  /*4800*/  LEA.HI.X.SX32 R121, R234, R2, 0x1, P0 ;  /* 0x00000002ea797211 */ /* 0x000fc400000f0eff */
[----:B------:R-:W-:Y:S01]  /*4810*/  IADD3 R126, P0, PT, R240, R3, RZ ;  /* 0x00000003f07e7210 */ /* 0x000fe20007f1e0ff */
[----:B------:R1:W-:Y:S01]  /*4820*/  STS.U16 [R225+UR4+0x3000], R15 ;  /* 0x0030000fe1007988 */ /* 0x0003e20008000404 */
[----:B------:R-:W-:-:S03]  /*4830*/  IMAD R241, R4, 0x3f, RZ ;  /* 0x0000003f04f17824 */ /* 0x000fc600078e02ff */
[----:B------:R1:W-:Y:S01]  /*4840*/  STS.U16 [R225+UR4+0x2800], R8 ;  /* 0x00280008e1007988 */ /* 0x0003e20008000404 */
[----:B0-----:R-:W-:Y:S02]  /*4850*/  LOP3.LUT R7, R225, 0x10, RZ, 0x3c, !PT ;  /* 0x00000010e1077812 */ /* 0x001fe400078e3cff */
[----:B------:R-:W-:Y:S01]  /*4860*/  LEA.HI.X.SX32 R127, R127, R2, 0x1, P0 ;  /* 0x000000027f7f7211 */ /* 0x000fe200000f0eff */
[----:B------:R0:W-:Y:S01]  /*4870*/  STS.U16 [R225+UR4+0x2c00], R12 ;  /* 0x002c000ce1007988 */ /* 0x0001e20008000404 */
[----:B-1----:R-:W-:-:S03]  /*4880*/  LOP3.LUT R15, R225, 0x20, RZ, 0x3c, !PT ;  /* 0x00000020e10f7812 */ /* 0x002fc600078e3cff */
[----:B------:R1:W3:Y:S01]  /*4890*/  LDG.E.U16 R233, desc[UR8][R124.64] ;  /* 0x000000087ce97981 */ /* 0x0002e2000c1e1500 */
[----:B------:R-:W-:-:S03]  /*48a0*/  LOP3.LUT R8, R225, 0x30, RZ, 0x3c, !PT ;  /* 0x00000030e1087812 */ /* 0x000fc600078e3cff */
[----:B------:R1:W3:Y:S01]  /*48b0*/  LDG.E.U16 R234, desc[UR8][R120.64] ;  /* 0x0000000878ea7981 */ /* 0x0002e2000c1e1500 */
[----:B0-----:R-:W-:-:S03]  /*48c0*/  LOP3.LUT R12, R225, 0x40, RZ, 0x3c, !PT ;  /* 0x00000040e10c7812 */ /* 0x001fc600078e3cff */
[----:B------:R0:W-:Y:S01]  /*48d0*/  STS.U16 [R225+UR4+0x1800], R14 ;  /* 0x0018000ee1007988 */ /* 0x0001e20008000404 */
[----:B-1----:R-:W-:-:S03]  /*48e0*/  IADD3 R124, P1, PT, R212, R3, RZ ;  /* 0x00000003d47c7210 */ /* 0x002fc60007f3e0ff */
[----:B------:R-:W-:Y:S01]  /*48f0*/  STS.U16 [R225+UR4+0x400], R186 ;  /* 0x000400bae1007988 */ /* 0x000fe20008000404 */
[----:B------:R-:W-:-:S03]  /*4900*/  IADD3 R120, P0, PT, R242, R3, RZ ;  /* 0x00000003f2787210 */ /* 0x000fc60007f1e0ff */
[----:B------:R-:W-:Y:S01]  /*4910*/  STS.U16 [R225+UR4+0x800], R172 ;  /* 0x000800ace1007988 */ /* 0x000fe20008000404 */
[----:B0-----:R-:W-:-:S03]  /*4920*/  IMAD R14, R4, 0x8e, RZ ;  /* 0x0000008e040e7824 */ /* 0x001fc600078e02ff */
[----:B------:R-:W-:Y:S04]  /*4930*/  STS.U16 [R225+UR4+0x1000], R144 ;  /* 0x00100090e1007988 */ /* 0x000fe80008000404 */
[----:B------:R0:W-:Y:S04]  /*4940*/  STS.U16 [R225+UR4+0x2000], R69 ;  /* 0x00200045e1007988 */ /* 0x0001e80008000404 */
[----:B------:R-:W-:Y:S04]  /*4950*/  STS.U16 [R225+UR4+0x4000], R70 ;  /* 0x00400046e1007988 */ /* 0x000fe80008000404 */
        /* <DEDUP_REMOVED lines=8> */
[----:B------:R1:W-:Y:S04]  /*49e0*/  STS.U16 [R225+UR4+0xc00], R158 ;  /* 0x000c009ee1007988 */ /* 0x0003e80008000404 */
[----:B------:R-:W-:Y:S04]  /*49f0*/  STS.U16 [R225+UR4+0x6000], R78 ;  /* 0x0060004ee1007988 */ /* 0x000fe80008000404 */
[----:B------:R-:W-:Y:S04]  /*4a00*/  STS.U16 [R225+UR4+0x6400], R79 ;  /* 0x0064004fe1007988 */ /* 0x000fe80008000404 */
[----:B------:R-:W-:Y:S04]  /*4a10*/  STS.U16 [R225+UR4+0x3400], R17 ;  /* 0x00340011e1007988 */ /* 0x000fe80008000404 */
[----:B--2---:R-:W-:Y:S04]  /*4a20*/  STS.U16 [R225+UR4+0x6800], R80 ;  /* 0x00680050e1007988 */ /* 0x004fe80008000404 */
[----:B------:R-:W-:Y:S04]  /*4a30*/  STS.U16 [R225+UR4+0x6c00], R81 ;  /* 0x006c0051e1007988 */ /* 0x000fe80008000404 */
[----:B------:R-:W-:Y:S04]  /*4a40*/  STS.U16 [R225+UR4+0x1c00], R20 ;  /* 0x001c0014e1007988 */ /* 0x000fe80008000404 */
[----:B------:R-:W-:Y:S04]  /*4a50*/  STS.U16 [R225+UR4+0x3800], R21 ;  /* 0x00380015e1007988 */ /* 0x000fe80008000404 */
[----:B------:R-:W-:Y:S04]  /*4a60*/  STS.U16 [R225+UR4+0x7000], R82 ;  /* 0x00700052e1007988 */ /* 0x000fe80008000404 */
[----:B------:R-:W-:Y:S04]  /*4a70*/  STS.U16 [R225+UR4+0x7400], R83 ;  /* 0x00740053e1007988 */ /* 0x000fe80008000404 */
[----:B------:R-:W-:Y:S04]  /*4a80*/  STS.U16 [R225+UR4+0x3c00], R23 ;  /* 0x003c0017e1007988 */ /* 0x000fe80008000404 */
[----:B------:R-:W-:Y:S04]  /*4a90*/  STS.U16 [R225+UR4+0x7800], R84 ;  /* 0x00780054e1007988 */ /* 0x000fe80008000404 */
[----:B------:R-:W-:Y:S01]  /*4aa0*/  STS.U16 [R225+UR4+0x7c00], R85 ;  /* 0x007c0055e1007988 */ /* 0x000fe20008000404 */
[----:B------:R-:W-:Y:S01]  /*4ab0*/  LEA.HI.X.SX32 R125, R240, R2, 0x1, P1 ;  /* 0x00000002f07d7211 */ /* 0x000fe200008f0eff */
[----:B------:R-:W-:-:S02]  /*4ac0*/  UIMAD UR6, UR16, UR6, URZ ;  /* 0x00000006100672a4 */ /* 0x000fc4000f8e02ff */
[----:B------:R2:W3:Y:S01]  /*4ad0*/  LDG.E.U16 R203, desc[UR8][R122.64] ;  /* 0x000000087acb7981 */ /* 0x0004e2000c1e1500 */
[----:B------:R-:W-:Y:S01]  /*4ae0*/  LEA.HI.X.SX32 R121, R241, R2, 0x1, P0 ;  /* 0x00000002f1797211 */ /* 0x000fe200000f0eff */
[----:B------:R-:W-:Y:S02]  /*4af0*/  VOTEU.ALL UP2, P5 ;  /* 0x0000000000ff7886 */ /* 0x000fe40002840000 */
[----:B------:R-:W-:Y:S01]  /*4b00*/  STL [R1+0x86c], R219 ;  /* 0x00086cdb01007387 */ /* 0x000fe20000100800 */
[----:B0-----:R-:W-:Y:S01]  /*4b10*/  PRMT R69, RZ, 0x7610, R69 ;  /* 0x00007610ff457816 */ /* 0x001fe20000000045 */
[----:B-1----:R-:W0:Y:S02]  /*4b20*/  LDC R158, c[0x0][0x3c4] ;  /* 0x0000f100ff9e7b82 */ /* 0x002e240000000800 */
[----:B------:R-:W-:Y:S01]  /*4b30*/  STS.U16 [R7+UR4+0x480], R184 ;  /* 0x000480b807007988 */ /* 0x000fe20008000404 */
[----:B--2---:R-:W-:-:S03]  /*4b40*/  IADD3 R122, P2, PT, R201, R3, RZ ;  /* 0x00000003c97a7210 */ /* 0x004fc60007f5e0ff */
[----:B------:R-:W-:Y:S01]  /*4b50*/  STS.U16 [R7+UR4+0x880], R170 ;  /* 0x000880aa07007988 */ /* 0x000fe20008000404 */
[----:B------:R-:W-:Y:S01]  /*4b60*/  PRMT R70, RZ, 0x7610, R70 ;  /* 0x00007610ff467816 */ /* 0x000fe20000000046 */
[----:B------:R-:W1:Y:S02]  /*4b70*/  LDC R130, c[0x0][0x3c4] ;  /* 0x0000f100ff827b82 */ /* 0x000e640000000800 */
[----:B------:R-:W-:Y:S04]  /*4b80*/  STS.U16 [R7+UR4+0xc80], R156 ;  /* 0x000c809c07007988 */ /* 0x000fe80008000404 */
[----:B------:R-:W-:Y:S02]  /*4b90*/  STS.U16 [R7+UR4+0x4080], R86 ;  /* 0x0040805607007988 */ /* 0x000fe40008000404 */
[----:B------:R-:W2:Y:S02]  /*4ba0*/  LDC R144, c[0x0][0x3c4] ;  /* 0x0000f100ff907b82 */ /* 0x000ea40000000800 */
        /* <DEDUP_REMOVED lines=17> */
[----:B------:R1:W-:Y:S04]  /*4cc0*/  STS.U16 [R7+UR4+0x1c80], R30 ;  /* 0x001c801e07007988 */ /* 0x0003e80008000404 */
[----:B------:R-:W-:Y:S04]  /*4cd0*/  STS.U16 [R7+UR4+0x2080], R31 ;  /* 0x0020801f07007988 */ /* 0x000fe80008000404 */
[----:B------:R-:W-:Y:S01]  /*4ce0*/  STS.U16 [R7+UR4+0x2480], R32 ;  /* 0x0024802007007988 */ /* 0x000fe20008000404 */
[----:B0-----:R-:W0:Y:S03]  /*4cf0*/  LDC R29, c[0x0][0x3b8] ;  /* 0x0000ee00ff1d7b82 */ /* 0x001e260000000800 */
[----:B------:R2:W-:Y:S04]  /*4d00*/  STS.U16 [R7+UR4+0x2880], R33 ;  /* 0x0028802107007988 */ /* 0x0005e80008000404 */
[----:B------:R4:W-:Y:S01]  /*4d10*/  STS.U16 [R7+UR4+0x2c80], R34 ;  /* 0x002c802207007988 */ /* 0x0009e20008000404 */
[----:B-1----:R-:W1:Y:S03]  /*4d20*/  LDC R30, c[0x0][0x3b8] ;  /* 0x0000ee00ff1e7b82 */ /* 0x002e660000000800 */
[----:B------:R-:W-:Y:S04]  /*4d30*/  STS.U16 [R7+UR4+0x3080], R35 ;  /* 0x0030802307007988 */ /* 0x000fe80008000404 */
[----:B------:R-:W-:Y:S01]  /*4d40*/  STS.U16 [R7+UR4+0x3480], R36 ;  /* 0x0034802407007988 */ /* 0x000fe20008000404 */
[----:B--2---:R-:W2:Y:S03]  /*4d50*/  LDC R33, c[0x0][0x3b8] ;  /* 0x0000ee00ff217b82 */ /* 0x004ea60000000800 */
[----:B------:R-:W-:Y:S04]  /*4d60*/  STS.U16 [R7+UR4+0x3880], R37 ;  /* 0x0038802507007988 */ /* 0x000fe80008000404 */
[----:B------:R-:W-:Y:S04]  /*4d70*/  STS.U16 [R7+UR4+0x3c80], R38 ;  /* 0x003c802607007988 */ /* 0x000fe80008000404 */
[----:B------:R-:W-:Y:S04]  /*4d80*/  STS.U16 [R7+UR4+0x80], R198 ;  /* 0x000080c607007988 */ /* 0x000fe80008000404 */
[----:B------:R4:W-:Y:S04]  /*4d90*/  STS.U16 [R7+UR4+0x7c80], R101 ;  /* 0x007c806507007988 */ /* 0x0009e80008000404 */
[----:B------:R0:W2:Y:S01]  /*4da0*/  LDG.E.U16 R201, desc[UR8][R126.64] ;  /* 0x000000087ec97981 */ /* 0x0000a2000c1e1500 */
[----:B------:R-:W-:-:S02]  /*4db0*/  IMAD R21, R4, 0xde, RZ ;  /* 0x000000de04157824 */ /* 0x000fc400078e02ff */
[C---:B------:R-:W-:Y:S01]  /*4dc0*/  IMAD R20, R4.reuse, 0xce, RZ ;  /* 0x000000ce04147824 */ /* 0x040fe200078e02ff */
[----:B------:R-:W-:Y:S01]  /*4dd0*/  STS.U16 [R15+UR4+0x500], R182 ;  /* 0x000500b60f007988 */ /* 0x000fe20008000404 */
[C---:B------:R-:W-:Y:S01]  /*4de0*/  IMAD R17, R4.reuse, 0x6f, RZ ;  /* 0x0000006f04117824 */ /* 0x040fe200078e02ff */
[----:B------:R-:W-:Y:S01]  /*4df0*/  LEA.HI.X.SX32 R123, R239, R2, 0x1, P2 ;  /* 0x00000002ef7b7211 */ /* 0x000fe200010f0eff */
[----:B----4-:R-:W4:Y:S01]  /*4e00*/  LDC R34, c[0x0][0x3b8] ;  /* 0x0000ee00ff227b82 */ /* 0x010f220000000800 */
[----:B------:R-:W-:Y:S01]  /*4e10*/  STS.U16 [R15+UR4+0x900], R168 ;  /* 0x000900a80f007988 */ /* 0x000fe20008000404 */
[----:B------:R-:W-:-:S03]  /*4e20*/  IMAD R7, R4, 0x47, RZ ;  /* 0x0000004704077824 */ /* 0x000fc600078e02ff */
[----:B------:R-:W-:Y:S01]  /*4e30*/  STS.U16 [R15+UR4+0xd00], R154 ;  /* 0x000d009a0f007988 */ /* 0x000fe20008000404 */
[----:B0-----:R-:W-:Y:S02]  /*4e40*/  IADD3 R126, P1, PT, R208, R3, RZ ;  /* 0x00000003d07e7210 */ /* 0x001fe40007f3e0ff */
[----:B------:R-:W0:Y:S01]  /*4e50*/  LDC R35, c[0x0][0x3b8] ;  /* 0x0000ee00ff237b82 */ /* 0x000e220000000800 */
[----:B------:R-:W-:Y:S04]  /*4e60*/  STS.U16 [R15+UR4+0x1100], R138 ;  /* 0x0011008a0f007988 */ /* 0x000fe80008000404 */
[----:B------:R-:W-:Y:S01]  /*4e70*/  STS.U16 [R15+UR4+0x1500], R9 ;  /* 0x001500090f007988 */ /* 0x000fe20008000404 */
[----:B-1----:R-:W-:Y:S02]  /*4e80*/  IMAD R30, R30, 0x10e, RZ ;  /* 0x0000010e1e1e7824 */ /* 0x002fe400078e02ff */
[----:B------:R-:W1:Y:S01]  /*4e90*/  LDC R36, c[0x0][0x3b8] ;  /* 0x0000ee00ff247b82 */ /* 0x000e620000000800 */
[----:B------:R0:W-:Y:S04]  /*4ea0*/  STS.U16 [R15+UR4+0x1900], R18 ;  /* 0x001900120f007988 */ /* 0x0001e80008000404 */
[----:B------:R-:W-:Y:S03]  /*4eb0*/  STS.U16 [R15+UR4+0x1d00], R25 ;  /* 0x001d00190f007988 */ /* 0x000fe60008000404 */
[----:B------:R-:W0:Y:S01]  /*4ec0*/  LDC R37, c[0x0][0x3b8] ;  /* 0x0000ee00ff257b82 */ /* 0x000e220000000800 */
[----:B------:R-:W-:Y:S04]  /*4ed0*/  STS.U16 [R15+UR4+0x100], R196 ;  /* 0x000100c40f007988 */ /* 0x000fe80008000404 */
[----:B------:R-:W-:Y:S03]  /*4ee0*/  STS.U16 [R15+UR4+0x4100], R102 ;  /* 0x004100660f007988 */ /* 0x000fe60008000404 */
[----:B------:R-:W0:Y:S01]  /*4ef0*/  LDC R38, c[0x0][0x3b8] ;  /* 0x0000ee00ff267b82 */ /* 0x000e220000000800 */
[----:B------:R-:W-:Y:S04]  /*4f00*/  STS.U16 [R15+UR4+0x4500], R103 ;  /* 0x004500670f007988 */ /* 0x000fe80008000404 */
[----:B------:R-:W-:Y:S04]  /*4f10*/  STS.U16 [R15+UR4+0x4900], R104 ;  /* 0x004900680f007988 */ /* 0x000fe80008000404 */
[----:B------:R-:W2:Y:S04]  /*4f20*/  LDG.E.U16 R124, desc[UR8][R124.64] ;  /* 0x000000087c7c7981 */ /* 0x000ea8000c1e1500 */
[----:B------:R0:W2:Y:S01]  /*4f30*/  LDG.E.U16 R120, desc[UR8][R120.64] ;  /* 0x0000000878787981 */ /* 0x0000a2000c1e1500 */
[----:B------:R-:W-:-:S03]  /*4f40*/  ULEA UR7, UP1, UR6, UR12, 0x1 ;  /* 0x0000000c06077291 */ /* 0x000fc6000f8208ff */
[----:B------:R-:W-:Y:S01]  /*4f50*/  STL.64 [R1+0x870], R204 ;  /* 0x000870cc01007387 */ /* 0x000fe20000100a00 */
[----:B------:R-:W-:Y:S01]  /*4f60*/  PRMT R71, RZ, 0x7610, R71 ;  /* 0x00007610ff477816 */ /* 0x000fe20000000047 */
[----:B------:R-:W0:Y:S02]  /*4f70*/  LDC R170, c[0x0][0x3c4] ;  /* 0x0000f100ffaa7b82 */ /* 0x000e240000000800 */
[----:B------:R-:W-:Y:S04]  /*4f80*/  STS.U16 [R15+UR4+0x4d00], R105 ;  /* 0x004d00690f007988 */ /* 0x000fe80008000404 */
[----:B------:R-:W-:Y:S01]  /*4f90*/  STS.U16 [R15+UR4+0x5100], R106 ;  /* 0x0051006a0f007988 */ /* 0x000fe20008000404 */
[----:B------:R-:W-:Y:S01]  /*4fa0*/  PRMT R72, RZ, 0x7610, R72 ;  /* 0x00007610ff487816 */ /* 0x000fe20000000048 */
[----:B------:R-:W0:Y:S02]  /*4fb0*/  LDC R142, c[0x0][0x3c4] ;  /* 0x0000f100ff8e7b82 */ /* 0x000e240000000800 */
[----:B------:R-:W-:Y:S04]  /*4fc0*/  STS.U16 [R15+UR4+0x5500], R107 ;  /* 0x0055006b0f007988 */ /* 0x000fe80008000404 */
[----:B------:R-:W-:Y:S01]  /*4fd0*/  STS.U16 [R15+UR4+0x5900], R108 ;  /* 0x0059006c0f007988 */ /* 0x000fe20008000404 */
[----:B------:R-:W-:-:S02]  /*4fe0*/  PRMT R73, RZ, 0x7610, R73 ;  /* 0x00007610ff497816 */ /* 0x000fc40000000049 */
[----:B------:R-:W-:Y:S01]  /*4ff0*/  PRMT R74, RZ, 0x7610, R74 ;  /* 0x00007610ff4a7816 */ /* 0x000fe2000000004a */
[----:B------:R-:W-:Y:S01]  /*5000*/  STS.U16 [R15+UR4+0x5d00], R109 ;  /* 0x005d006d0f007988 */ /* 0x000fe20008000404 */
[----:B------:R-:W-:Y:S02]  /*5010*/  PRMT R75, RZ, 0x7610, R75 ;  /* 0x00007610ff4b7816 */ /* 0x000fe4000000004b */
[----:B------:R-:W-:Y:S01]  /*5020*/  PRMT R76, RZ, 0x7610, R76 ;  /* 0x00007610ff4c7816 */ /* 0x000fe2000000004c */
[----:B------:R-:W-:Y:S01]  /*5030*/  STS.U16 [R15+UR4+0x6100], R110 ;  /* 0x0061006e0f007988 */ /* 0x000fe20008000404 */
[----:B------:R-:W-:Y:S02]  /*5040*/  PRMT R77, RZ, 0x7610, R77 ;  /* 0x00007610ff4d7816 */ /* 0x000fe4000000004d */
[----:B------:R-:W-:Y:S01]  /*5050*/  PRMT R78, RZ, 0x7610, R78 ;  /* 0x00007610ff4e7816 */ /* 0x000fe2000000004e */
        /* <DEDUP_REMOVED lines=10> */
[----:B------:R-:W-:Y:S01]  /*5100*/  PRMT R85, RZ, 0x7610, R85 ;  /* 0x00007610ff557816 */ /* 0x000fe20000000055 */
[----:B------:R-:W-:Y:S01]  /*5110*/  IMAD R158, R158, 0x3a, RZ ;  /* 0x0000003a9e9e7824 */ /* 0x000fe200078e02ff */
[----:B------:R-:W1:Y:S01]  /*5120*/  LDC R156, c[0x0][0x3c4] ;  /* 0x0000f100ff9c7b82 */ /* 0x000e620000000800 */
[----:B------:R-:W-:Y:S04]  /*5130*/  STS.U16 [R15+UR4+0x7500], R115 ;  /* 0x007500730f007988 */ /* 0x000fe80008000404 */
[----:B------:R-:W-:Y:S04]  /*5140*/  STS.U16 [R15+UR4+0x7900], R116 ;  /* 0x007900740f007988 */ /* 0x000fe80008000404 */
[----:B------:R-:W-:Y:S04]  /*5150*/  STS.U16 [R15+UR4+0x2100], R46 ;  /* 0x0021002e0f007988 */ /* 0x000fe80008000404 */
[----:B------:R0:W-:Y:S04]  /*5160*/  STS.U16 [R15+UR4+0x2500], R47 ;  /* 0x0025002f0f007988 */ /* 0x0001e80008000404 */
[----:B------:R-:W-:Y:S04]  /*5170*/  STS.U16 [R15+UR4+0x2900], R48 ;  /* 0x002900300f007988 */ /* 0x000fe80008000404 */
[----:B------:R-:W-:Y:S04]  /*5180*/  STS.U16 [R15+UR4+0x2d00], R50 ;  /* 0x002d00320f007988 */ /* 0x000fe80008000404 */
[----:B------:R0:W-:Y:S04]  /*5190*/  STS.U16 [R15+UR4+0x3100], R51 ;  /* 0x003100330f007988 */ /* 0x0001e80008000404 */
[----:B------:R-:W-:Y:S04]  /*51a0*/  STS.U16 [R15+UR4+0x3500], R53 ;  /* 0x003500350f007988 */ /* 0x000fe80008000404 */
[----:B------:R-:W-:Y:S04]  /*51b0*/  STS.U16 [R15+UR4+0x3900], R54 ;  /* 0x003900360f007988 */ /* 0x000fe80008000404 */
[----:B------:R-:W-:Y:S04]  /*51c0*/  STS.U16 [R15+UR4+0x3d00], R56 ;  /* 0x003d00380f007988 */ /* 0x000fe80008000404 */
[----:B------:R1:W-:Y:S01]  /*51d0*/  STS.U16 [R15+UR4+0x7d00], R117 ;  /* 0x007d00750f007988 */ /* 0x0003e20008000404 */
[----:B0-----:R-:W-:Y:S01]  /*51e0*/  IMAD R18, R4, 0xae, RZ ;  /* 0x000000ae04127824 */ /* 0x001fe200078e02ff */
[----:B------:R-:W-:Y:S01]  /*51f0*/  LEA.HI.X.SX32 R127, R242, R2, 0x1, P1 ;  /* 0x00000002f27f7211 */ /* 0x000fe200008f0eff */
[----:B------:R-:W-:Y:S01]  /*5200*/  IMAD R9, R4, 0x4f, RZ ;  /* 0x0000004f04097824 */ /* 0x000fe200078e02ff */
[----:B------:R-:W-:Y:S01]  /*5210*/  STS.U16 [R8+UR4+0x180], R194 ;  /* 0x000180c208007988 */ /* 0x000fe20008000404 */
[----:B----4-:R-:W-:Y:S01]  /*5220*/  IMAD R34, R34, 0x11e, RZ ;  /* 0x0000011e22227824 */ /* 0x010fe200078e02ff */
[----:B------:R-:W0:Y:S02]  /*5230*/  LDC R47, c[0x0][0x3b8] ;  /* 0x0000ee00ff2f7b82 */ /* 0x000e240000000800 */
[----:B------:R-:W-:Y:S04]  /*5240*/  STS.U16 [R8+UR4+0x580], R180 ;  /* 0x000580b408007988 */ /* 0x000fe80008000404 */
[----:B------:R-:W-:Y:S01]  /*5250*/  STS.U16 [R8+UR4+0x980], R166 ;  /* 0x000980a608007988 */ /* 0x000fe20008000404 */
[----:B-1----:R-:W-:Y:S01]  /*5260*/  IMAD R36, R36, 0x12e, RZ ;  /* 0x0000012e24247824 */ /* 0x002fe200078e02ff */
[----:B------:R-:W1:Y:S02]  /*5270*/  LDC R51, c[0x0][0x3b8] ;  /* 0x0000ee00ff337b82 */ /* 0x000e640000000800 */
[----:B------:R-:W-:Y:S04]  /*5280*/  STS.U16 [R8+UR4+0xd80], R152 ;  /* 0x000d809808007988 */ /* 0x000fe80008000404 */
[----:B------:R-:W-:Y:S01]  /*5290*/  STS.U16 [R8+UR4+0x4180], R118 ;  /* 0x0041807608007988 */ /* 0x000fe20008000404 */
[----:B------:R-:W-:Y:S01]  /*52a0*/  IMAD R15, R4, 0x67, RZ ;  /* 0x00000067040f7824 */ /* 0x000fe200078e02ff */
[----:B------:R-:W4:Y:S02]  /*52b0*/  LDC R53, c[0x0][0x3b8] ;  /* 0x0000ee00ff357b82 */ /* 0x000f240000000800 */
[----:B------:R-:W-:Y:S04]  /*52c0*/  STS.U16 [R8+UR4+0x4580], R119 ;  /* 0x0045807708007988 */ /* 0x000fe80008000404 */
[----:B------:R-:W-:Y:S01]  /*52d0*/  STS.U16 [R8+UR4+0x4980], R128 ;  /* 0x0049808008007988 */ /* 0x000fe20008000404 */
[----:B------:R-:W-:Y:S01]  /*52e0*/  PRMT R86, RZ, 0x7610, R86 ;  /* 0x00007610ff567816 */ /* 0x000fe20000000056 */
[----:B------:R-:W0:Y:S02]  /*52f0*/  LDC R154, c[0x0][0x3c4] ;  /* 0x0000f100ff9a7b82 */ /* 0x000e240000000800 */
[----:B------:R-:W-:Y:S04]  /*5300*/  STS.U16 [R8+UR4+0x4d80], R129 ;  /* 0x004d808108007988 */ /* 0x000fe80008000404 */
[----:B------:R-:W-:Y:S01]  /*5310*/  STS.U16 [R8+UR4+0x5180], R131 ;  /* 0x0051808308007988 */ /* 0x000fe20008000404 */
[----:B------:R-:W-:Y:S01]  /*5320*/  PRMT R87, RZ, 0x7610, R87 ;  /* 0x00007610ff577816 */ /* 0x000fe20000000057 */
[----:B------:R-:W0:Y:S02]  /*5330*/  LDC R138, c[0x0][0x3c4] ;  /* 0x0000f100ff8a7b82 */ /* 0x000e240000000800 */
        /* <DEDUP_REMOVED lines=23> */
[----:B------:R-:W-:-:S02]  /*54b0*/  IMAD R38, R38, 0x13e, RZ ;  /* 0x0000013e26267824 */ /* 0x000fc400078e02ff */
[----:B0-----:R-:W-:Y:S01]  /*54c0*/  IMAD R54, R47, 0x1dc, RZ ;  /* 0x000001dc2f367824 */ /* 0x001fe200078e02ff */
[----:B------:R0:W-:Y:S01]  /*54d0*/  STS.U16 [R12+UR4+0x1a00], R16 ;  /* 0x001a00100c007988 */ /* 0x0001e20008000404 */
[----:B------:R-:W1:Y:S03]  /*54e0*/  LDC R47, c[0x0][0x3b8] ;  /* 0x0000ee00ff2f7b82 */ /* 0x000e660000000800 */
[----:B------:R3:W-:Y:S04]  /*54f0*/  STS.U16 [R12+UR4+0x2600], R6 ;  /* 0x002600060c007988 */ /* 0x0007e80008000404 */
[----:B------:R4:W-:Y:S04]  /*5500*/  STS.U16 [R12+UR4+0x2a00], R10 ;  /* 0x002a000a0c007988 */ /* 0x0009e80008000404 */
[----:B------:R1:W2:Y:S01]  /*5510*/  LDG.E.U16 R122, desc[UR8][R122.64] ;  /* 0x000000087a7a7981 */ /* 0x0002a2000c1e1500 */
[----:B0-----:R-:W-:Y:S01]  /*5520*/  IMAD R16, R4, 0x9e, RZ ;  /* 0x0000009e04107824 */ /* 0x001fe200078e02ff */
[----:B---3--:R-:W-:Y:S01]  /*5530*/  IADD3 R6, P0, PT, R14, R3, RZ ;  /* 0x000000030e067210 */ /* 0x008fe20007f1e0ff */
[----:B------:R-:W-:Y:S01]  /*5540*/  ULEA.HI.X.SX32 UR11, UR6, UR13, 0x1, UP1 ;  /* 0x0000000d060b7291 */ /* 0x000fe200088f0eff */
[----:B------:R0:W-:Y:S04]  /*5550*/  STS.U16 [R12+UR4+0x2200], R5 ;  /* 0x002200050c007988 */ /* 0x0001e80008000404 */
[----:B------:R-:W3:Y:S01]  /*5560*/  LDG.E.U16 R208, desc[UR8][R126.64] ;  /* 0x000000087ed07981 */ /* 0x000ee2000c1e1500 */
[----:B----4-:R-:W-:Y:S01]  /*5570*/  LOP3.LUT R10, R225, 0x50, RZ, 0x3c, !PT ;  /* 0x00000050e10a7812 */ /* 0x010fe200078e3cff */
[----:B------:R-:W4:Y:S01]  /*5580*/  LDC R128, c[0x0][0x3c4] ;  /* 0x0000f100ff807b82 */ /* 0x000f220000000800 */
[----:B------:R-:W-:Y:S01]  /*5590*/  LEA.HI.X.SX32 R7, R7, R2, 0x1, P0 ;  /* 0x0000000207077211 */ /* 0x000fe200000f0eff */
[----:B------:R-:W-:Y:S01]  /*55a0*/  STS.U16 [R12+UR4+0x600], R178 ;  /* 0x000600b20c007988 */ /* 0x000fe20008000404 */
[----:B0-----:R-:W-:-:S03]  /*55b0*/  LOP3.LUT R5, R225, 0x60, RZ, 0x3c, !PT ;  /* 0x00000060e1057812 */ /* 0x001fc600078e3cff */
[----:B------:R-:W-:Y:S01]  /*55c0*/  STS.U16 [R12+UR4+0xa00], R164 ;  /* 0x000a00a40c007988 */ /* 0x000fe20008000404 */
[----:B------:R-:W-:Y:S01]  /*55d0*/  IADD3 R8, P1, PT, R16, R3, RZ ;  /* 0x0000000310087210 */ /* 0x000fe20007f3e0ff */
[----:B------:R-:W0:Y:S02]  /*55e0*/  LDC R129, c[0x0][0x3c4] ;  /* 0x0000f100ff817b82 */ /* 0x000e240000000800 */
[----:B------:R-:W-:Y:S04]  /*55f0*/  STS.U16 [R12+UR4+0xe00], R150 ;  /* 0x000e00960c007988 */ /* 0x000fe80008000404 */
[----:B------:R-:W-:Y:S01]  /*5600*/  STS.U16 [R12+UR4+0x1200], R134 ;  /* 0x001200860c007988 */ /* 0x000fe20008000404 */
[----:B------:R-:W-:Y:S01]  /*5610*/  PRMT R59, RZ, 0x7610, R59 ;  /* 0x00007610ff3b7816 */ /* 0x000fe2000000003b */
[----:B------:R-:W0:Y:S02]  /*5620*/  LDC R131, c[0x0][0x3c4] ;  /* 0x0000f100ff837b82 */ /* 0x000e240000000800 */
[----:B------:R1:W-:Y:S04]  /*5630*/  STS.U16 [R12+UR4+0x1600], R11 ;  /* 0x0016000b0c007988 */ /* 0x0003e80008000404 */
[----:B------:R-:W-:Y:S01]  /*5640*/  STS.U16 [R12+UR4+0x1e00], R22 ;  /* 0x001e00160c007988 */ /* 0x000fe20008000404 */
[----:B------:R-:W-:-:S02]  /*5650*/  PRMT R61, RZ, 0x7610, R61 ;  /* 0x00007610ff3d7816 */ /* 0x000fc4000000003d */
[----:B------:R-:W-:Y:S01]  /*5660*/  PRMT R88, RZ, 0x7610, R88 ;  /* 0x00007610ff587816 */ /* 0x000fe20000000058 */
[----:B------:R-:W-:Y:S01]  /*5670*/  STS.U16 [R12+UR4+0x2e00], R13 ;  /* 0x002e000d0c007988 */ /* 0x000fe20008000404 */
[----:B------:R-:W-:Y:S01]  /*5680*/  PRMT R63, RZ, 0x7610, R63 ;  /* 0x00007610ff3f7816 */ /* 0x000fe2000000003f */
[----:B-1----:R-:W-:Y:S01]  /*5690*/  IMAD R11, R4, 0x57, RZ ;  /* 0x00000057040b7824 */ /* 0x002fe200078e02ff */
[----:B------:R-:W-:Y:S01]  /*56a0*/  PRMT R65, RZ, 0x7610, R65 ;  /* 0x00007610ff417816 */ /* 0x000fe20000000041 */
[----:B------:R1:W-:Y:S01]  /*56b0*/  STS.U16 [R12+UR4+0x3200], R19 ;  /* 0x003200130c007988 */ /* 0x0003e20008000404 */
[----:B------:R-:W-:Y:S02]  /*56c0*/  PRMT R67, RZ, 0x7610, R67 ;  /* 0x00007610ff437816 */ /* 0x000fe40000000043 */
[----:B------:R-:W-:Y:S01]  /*56d0*/  PRMT R89, RZ, 0x7610, R89 ;  /* 0x00007610ff597816 */ /* 0x000fe20000000059 */
[----:B------:R-:W-:Y:S01]  /*56e0*/  STS.U16 [R12+UR4+0x3600], R24 ;  /* 0x003600180c007988 */ /* 0x000fe20008000404 */
[----:B------:R-:W-:-:S02]  /*56f0*/  PRMT R68, RZ, 0x7610, R68 ;  /* 0x00007610ff447816 */ /* 0x000fc40000000044 */
[----:B------:R-:W-:Y:S01]  /*5700*/  PRMT R90, RZ, 0x7610, R90 ;  /* 0x00007610ff5a7816 */ /* 0x000fe2000000005a */
[----:B------:R-:W-:Y:S01]  /*5710*/  STS.U16 [R12+UR4+0x3a00], R26 ;  /* 0x003a001a0c007988 */ /* 0x000fe20008000404 */
[----:B------:R-:W-:Y:S01]  /*5720*/  PRMT R91, RZ, 0x7610, R91 ;  /* 0x00007610ff5b7816 */ /* 0x000fe2000000005b */
[----:B-1----:R-:W-:Y:S01]  /*5730*/  IMAD R19, R4, 0xbe, RZ ;  /* 0x000000be04137824 */ /* 0x002fe200078e02ff */
        /* <DEDUP_REMOVED lines=16> */
[----:B------:R1:W-:Y:S01]  /*5840*/  STS.U16 [R12+UR4+0x4e00], R161 ;  /* 0x004e00a10c007988 */ /* 0x0003e20008000404 */
        /* <DEDUP_REMOVED lines=12> */
[----:B------:R-:W-:Y:S01]  /*5910*/  PRMT R109, RZ, 0x7610, R109 ;  /* 0x00007610ff6d7816 */ /* 0x000fe2000000006d */
[----:B------:R-:W-:Y:S01]  /*5920*/  IMAD R142, R142, 0x1b, RZ ;  /* 0x0000001b8e8e7824 */ /* 0x000fe200078e02ff */
[----:B------:R-:W-:Y:S01]  /*5930*/  PRMT R110, RZ, 0x7610, R110 ;  /* 0x00007610ff6e7816 */ /* 0x000fe2000000006e */
[----:B------:R-:W-:Y:S01]  /*5940*/  STS.U16 [R12+UR4+0x6200], R171 ;  /* 0x006200ab0c007988 */ /* 0x000fe20008000404 */
[----:B------:R-:W-:Y:S01]  /*5950*/  PRMT R111, RZ, 0x7610, R111 ;  /* 0x00007610ff6f7816 */ /* 0x000fe2000000006f */
[----:B------:R-:W-:Y:S01]  /*5960*/  IMAD R130, R130, 0x33, RZ ;  /* 0x0000003382827824 */ /* 0x000fe200078e02ff */
[----:B------:R-:W-:Y:S01]  /*5970*/  PRMT R112, RZ, 0x7610, R112 ;  /* 0x00007610ff707816 */ /* 0x000fe20000000070 */
[----:B------:R-:W-:Y:S01]  /*5980*/  STS.U16 [R12+UR4+0x6600], R173 ;  /* 0x006600ad0c007988 */ /* 0x000fe20008000404 */
[----:B------:R-:W-:Y:S01]  /*5990*/  PRMT R113, RZ, 0x7610, R113 ;  /* 0x00007610ff717816 */ /* 0x000fe20000000071 */
[----:B------:R-:W0:Y:S02]  /*59a0*/  LDC R152, c[0x0][0x3c4] ;  /* 0x0000f100ff987b82 */ /* 0x000e240000000800 */
[----:B------:R-:W-:Y:S04]  /*59b0*/  STS.U16 [R12+UR4+0x6a00], R175 ;  /* 0x006a00af0c007988 */ /* 0x000fe80008000404 */
        /* <DEDUP_REMOVED lines=12> */
[----:B------:R1:W-:Y:S01]  /*5a80*/  STS.U16 [R12+UR4+0x7e00], R185 ;  /* 0x007e00b90c007988 */ /* 0x0003e20008000404 */
[----:B------:R-:W-:Y:S01]  /*5a90*/  LEA.HI.X.SX32 R9, R9, R2, 0x1, P1 ;  /* 0x0000000209097211 */ /* 0x000fe200008f0eff */
[C---:B------:R-:W-:Y:S01]  /*5aa0*/  IMAD R13, R4.reuse, 0x5f, RZ ;  /* 0x0000005f040d7824 */ /* 0x040fe200078e02ff */
[----:B------:R-:W-:Y:S01]  /*5ab0*/  PRMT R119, RZ, 0x7610, R119 ;  /* 0x00007610ff777816 */ /* 0x000fe20000000077 */
[----:B------:R-:W-:Y:S01]  /*5ac0*/  STS.U16 [R10+UR4+0x280], R190 ;  /* 0x000280be0a007988 */ /* 0x000fe20008000404 */
[----:B------:R-:W-:Y:S01]  /*5ad0*/  IMAD R22, R4, 0xfe, RZ ;  /* 0x000000fe04167824 */ /* 0x000fe200078e02ff */
[----:B------:R-:W0:Y:S02]  /*5ae0*/  LDC R133, c[0x0][0x3c4] ;  /* 0x0000f100ff857b82 */ /* 0x000e240000000800 */
[----:B------:R-:W-:Y:S04]  /*5af0*/  STS.U16 [R10+UR4+0x680], R176 ;  /* 0x000680b00a007988 */ /* 0x000fe80008000404 */
[----:B------:R-:W-:Y:S01]  /*5b00*/  STS.U16 [R10+UR4+0xa80], R162 ;  /* 0x000a80a20a007988 */ /* 0x000fe20008000404 */
[----:B------:R-:W-:Y:S01]  /*5b10*/  IMAD R62, R47, 0x1ce, RZ ;  /* 0x000001ce2f3e7824 */ /* 0x000fe200078e02ff */
[----:B------:R-:W-:Y:S01]  /*5b20*/  LOP3.LUT R225, R225, 0x70, RZ, 0x3c, !PT ;  /* 0x00000070e1e17812 */ /* 0x000fe200078e3cff */
[----:B------:R-:W-:Y:S01]  /*5b30*/  VOTEU.ALL UP1, P5 ;  /* 0x0000000000ff7886 */ /* 0x000fe20002820000 */
[----:B------:R-:W-:Y:S01]  /*5b40*/  STS.U16 [R10+UR4+0xe80], R148 ;  /* 0x000e80940a007988 */ /* 0x000fe20008000404 */
[----:B-1----:R-:W1:Y:S03]  /*5b50*/  LDC R161, c[0x0][0x3c4] ;  /* 0x0000f100ffa17b82 */ /* 0x002e660000000800 */
[----:B------:R-:W-:Y:S04]  /*5b60*/  STS.U16 [R10+UR4+0x1280], R132 ;  /* 0x001280840a007988 */ /* 0x000fe80008000404 */
[----:B------:R4:W-:Y:S01]  /*5b70*/  STS.U16 [R10+UR4+0x1680], R49 ;  /* 0x001680310a007988 */ /* 0x0009e20008000404 */
[----:B------:R-:W0:Y:S03]  /*5b80*/  LDC R185, c[0x0][0x3c4] ;  /* 0x0000f100ffb97b82 */ /* 0x000e260000000800 */
[----:B------:R-:W-:Y:S04]  /*5b90*/  STS.U16 [R10+UR4+0x1a80], R52 ;  /* 0x001a80340a007988 */ /* 0x000fe80008000404 */
[----:B------:R-:W-:Y:S01]  /*5ba0*/  STS.U16 [R10+UR4+0x1e80], R55 ;  /* 0x001e80370a007988 */ /* 0x000fe20008000404 */
[----:B------:R-:W0:Y:S03]  /*5bb0*/  LDC R183, c[0x0][0x3c4] ;  /* 0x0000f100ffb77b82 */ /* 0x000e260000000800 */
[----:B------:R4:W-:Y:S04]  /*5bc0*/  STS.U16 [R10+UR4+0x2280], R39 ;  /* 0x002280270a007988 */ /* 0x0009e80008000404 */
[----:B------:R4:W-:Y:S02]  /*5bd0*/  STS.U16 [R10+UR4+0x2680], R40 ;  /* 0x002680280a007988 */ /* 0x0009e40008000404 */
[----:B----4-:R-:W4:Y:S02]  /*5be0*/  LDC R49, c[0x0][0x3b8] ;  /* 0x0000ee00ff317b82 */ /* 0x010f240000000800 */
[----:B------:R-:W-:Y:S04]  /*5bf0*/  STS.U16 [R10+UR4+0x2a80], R41 ;  /* 0x002a80290a007988 */ /* 0x000fe80008000404 */
[----:B------:R2:W-:Y:S02]  /*5c00*/  STS.U16 [R10+UR4+0x2e80], R42 ;  /* 0x002e802a0a007988 */ /* 0x0005e40008000404 */
[----:B------:R-:W0:Y:S02]  /*5c10*/  LDC R39, c[0x0][0x3b8] ;  /* 0x0000ee00ff277b82 */ /* 0x000e240000000800 */
[----:B------:R-:W-:Y:S04]  /*5c20*/  STS.U16 [R10+UR4+0x3280], R43 ;  /* 0x0032802b0a007988 */ /* 0x000fe80008000404 */
[----:B------:R-:W-:Y:S02]  /*5c30*/  STS.U16 [R10+UR4+0x3680], R44 ;  /* 0x0036802c0a007988 */ /* 0x000fe40008000404 */
        /* <DEDUP_REMOVED lines=8> */
[----:B------:R-:W-:Y:S01]  /*5cc0*/  STS.U16 [R10+UR4+0x4e80], R193 ;  /* 0x004e80c10a007988 */ /* 0x000fe20008000404 */
[----:B------:R-:W-:Y:S01]  /*5cd0*/  PRMT R123, RZ, 0x7610, R123 ;  /* 0x00007610ff7b7816 */ /* 0x000fe2000000007b */
        /* <DEDUP_REMOVED lines=9> */
[----:B------:R-:W1:Y:S02]  /*5d70*/  LDC R171, c[0x0][0x3c4] ;  /* 0x0000f100ffab7b82 */ /* 0x000e640000000800 */
[----:B------:R-:W-:Y:S04]  /*5d80*/  STS.U16 [R10+UR4+0x6a80], R209 ;  /* 0x006a80d10a007988 */ /* 0x000fe80008000404 */
[----:B------:R-:W-:Y:S02]  /*5d90*/  STS.U16 [R10+UR4+0x6e80], R211 ;  /* 0x006e80d30a007988 */ /* 0x000fe40008000404 */
[----:B------:R-:W1:Y:S02]  /*5da0*/  LDC R169, c[0x0][0x3c4] ;  /* 0x0000f100ffa97b82 */ /* 0x000e640000000800 */
[----:B------:R-:W-:Y:S04]  /*5db0*/  STS.U16 [R10+UR4+0x7280], R213 ;  /* 0x007280d50a007988 */ /* 0x000fe80008000404 */
[----:B------:R-:W-:Y:S02]  /*5dc0*/  STS.U16 [R10+UR4+0x7680], R215 ;  /* 0x007680d70a007988 */ /* 0x000fe40008000404 */
[----:B------:R-:W1:Y:S02]  /*5dd0*/  LDC R167, c[0x0][0x3c4] ;  /* 0x0000f100ffa77b82 */ /* 0x000e640000000800 */
[----:B------:R-:W-:Y:S04]  /*5de0*/  STS.U16 [R10+UR4+0x7a80], R217 ;  /* 0x007a80d90a007988 */ /* 0x000fe80008000404 */
[----:B------:R2:W-:Y:S02]  /*5df0*/  STS.U16 [R10+UR4+0x7e80], R220 ;  /* 0x007e80dc0a007988 */ /* 0x0005e40008000404 */
[----:B--2---:R-:W-:Y:S01]  /*5e00*/  IMAD R42, R33, 0x11c, RZ ;  /* 0x0000011c212a7824 */ /* 0x004fe200078e02ff */
[----:B------:R-:W2:Y:S01]  /*5e10*/  LDC R41, c[0x0][0x3b8] ;  /* 0x0000ee00ff297b82 */ /* 0x000ea20000000800 */
[----:B------:R-:W-:Y:S04]  /*5e20*/  STS.U16 [R5+UR4+0x300], R188 ;  /* 0x000300bc05007988 */ /* 0x000fe80008000404 */
[----:B------:R-:W-:Y:S01]  /*5e30*/  STS.U16 [R5+UR4+0x700], R174 ;  /* 0x000700ae05007988 */ /* 0x000fe20008000404 */
[----:B------:R-:W-:Y:S01]  /*5e40*/  IADD3 R10, P0, PT, R18, R3, RZ ;  /* 0x00000003120a7210 */ /* 0x000fe20007f1e0ff */
[----:B------:R-:W-:-:S02]  /*5e50*/  IMAD R44, R35, 0x12c, RZ ;  /* 0x0000012c232c7824 */ /* 0x000fc400078e02ff */
[----:B------:R1:W-:Y:S01]  /*5e60*/  STS.U16 [R5+UR4+0xb00], R160 ;  /* 0x000b00a005007988 */ /* 0x0003e20008000404 */
[----:B------:R-:W1:Y:S01]  /*5e70*/  LDC R43, c[0x0][0x3b8] ;  /* 0x0000ee00ff2b7b82 */ /* 0x000e620000000800 */
[----:B------:R-:W-:Y:S02]  /*5e80*/  LEA.HI.X.SX32 R11, R11, R2, 0x1, P0 ;  /* 0x000000020b0b7211 */ /* 0x000fe400000f0eff */
[----:B------:R1:W-:Y:S01]  /*5e90*/  STS.U16 [R5+UR4+0xf00], R146 ;  /* 0x000f009205007988 */ /* 0x0003e20008000404 */
[----:B------:R-:W-:-:S03]  /*5ea0*/  IADD3 R12, P0, PT, R21, R3, RZ ;  /* 0x00000003150c7210 */ /* 0x000fc60007f1e0ff */
[----:B------:R-:W-:Y:S01]  /*5eb0*/  STS.U16 [R5+UR4+0x1300], R221 ;  /* 0x001300dd05007988 */ /* 0x000fe20008000404 */
[----:B0-----:R-:W-:Y:S01]  /*5ec0*/  IMAD R40, R40, 0x14e, RZ ;  /* 0x0000014e28287824 */ /* 0x001fe200078e02ff */
[----:B------:R-:W0:Y:S02]  /*5ed0*/  LDC R45, c[0x0][0x3b8] ;  /* 0x0000ee00ff2d7b82 */ /* 0x000e240000000800 */
[----:B------:R-:W-:Y:S04]  /*5ee0*/  STS.U16 [R5+UR4+0x1700], R222 ;  /* 0x001700de05007988 */ /* 0x000fe80008000404 */
[----:B------:R-:W-:Y:S01]  /*5ef0*/  STS.U16 [R5+UR4+0x1b00], R223 ;  /* 0x001b00df05007988 */ /* 0x000fe20008000404 */
[----:B------:R-:W-:Y:S01]  /*5f00*/  IMAD R46, R39, 0x14c, RZ ;  /* 0x0000014c272e7824 */ /* 0x000fe200078e02ff */
[----:B------:R-:W-:-:S04]  /*5f10*/  @!UP1 UIADD3 UR12, UPT, UPT, -UR14, 0x100000, URZ ;  /* 0x001000000e0c9890 */ /* 0x000fc8000fffe1ff */
[----:B------:R-:W-:Y:S02]  /*5f20*/  @!UP1 USHF.L.U32 UR13, UR12, 0xb, URZ ;  /* 0x0000000b0c0d9899 */ /* 0x000fe400080006ff */
[----:B------:R-:W-:Y:S01]  /*5f30*/  @!UP1 USHF.L.U32 UR12, UR12, 0x1, URZ ;  /* 0x000000010c0c9899 */ /* 0x000fe200080006ff */
[----:B----4-:R-:W-:Y:S01]  /*5f40*/  IMAD R56, R49, 0x1ec, RZ ;  /* 0x000001ec31387824 */ /* 0x010fe200078e02ff */
[----:B------:R-:W-:Y:S01]  /*5f50*/  STS.U16 [R5+UR4+0x1f00], R224 ;  /* 0x001f00e005007988 */ /* 0x000fe20008000404 */
[----:B--2---:R-:W-:Y:S01]  /*5f60*/  IMAD R48, R41, 0x15e, RZ ;  /* 0x0000015e29307824 */ /* 0x004fe200078e02ff */
[----:B------:R-:W2:Y:S02]  /*5f70*/  LDC R49, c[0x0][0x3b8] ;  /* 0x0000ee00ff317b82 */ /* 0x000ea40000000800 */
[----:B------:R4:W2:Y:S04]  /*5f80*/  LDG.E.U16 R23, desc[UR8][R6.64] ;  /* 0x0000000806177981 */ /* 0x0008a8000c1e1500 */
[----:B------:R1:W3:Y:S01]  /*5f90*/  LDG.E.U16 R24, desc[UR8][R8.64] ;  /* 0x0000000808187981 */ /* 0x0002e2000c1e1500 */
[----:B------:R-:W-:Y:S01]  /*5fa0*/  PRMT R47, RZ, 0x7610, R47 ;  /* 0x00007610ff2f7816 */ /* 0x000fe2000000002f */
[----:B------:R-:W0:Y:S02]  /*5fb0*/  LDC R207, c[0x0][0x3c4] ;  /* 0x0000f100ffcf7b82 */ /* 0x000e240000000800 */
[----:B------:R1:W3:Y:S01]  /*5fc0*/  LDG.E.U16 R25, desc[UR8][R10.64] ;  /* 0x000000080a197981 */ /* 0x0002e2000c1e1500 */
[----:B----4-:R-:W-:-:S04]  /*5fd0*/  IADD3 R6, P1, PT, R19, R3, RZ ;  /* 0x0000000313067210 */ /* 0x010fc80007f3e0ff */
[-C--:B------:R-:W-:Y:S01]  /*5fe0*/  LEA.HI.X.SX32 R7, R13, R2.reuse, 0x1, P1 ;  /* 0x000000020d077211 */ /* 0x080fe200008f0eff */
[----:B------:R-:W4:Y:S01]  /*5ff0*/  LDC R199, c[0x0][0x3c4] ;  /* 0x0000f100ffc77b82 */ /* 0x000f220000000800 */
[----:B-1----:R-:W-:Y:S02]  /*6000*/  IADD3 R8, P2, PT, R20, R3, RZ ;  /* 0x0000000314087210 */ /* 0x002fe40007f5e0ff */
[-C--:B------:R-:W-:Y:S01]  /*6010*/  LEA.HI.X.SX32 R13, R17, R2.reuse, 0x1, P0 ;  /* 0x00000002110d7211 */ /* 0x080fe200000f0eff */
[C---:B------:R-:W-:Y:S01]  /*6020*/  IMAD R17, R4.reuse, 0xee, RZ ;  /* 0x000000ee04117824 */ /* 0x040fe200078e02ff */
[----:B------:R-:W-:Y:S01]  /*6030*/  LEA.HI.X.SX32 R9, R15, R2, 0x1, P2 ;  /* 0x000000020f097211 */ /* 0x000fe200010f0eff */
[----:B------:R1:W3:Y:S01]  /*6040*/  LDG.E.U16 R26, desc[UR8][R6.64] ;  /* 0x00000008061a7981 */ /* 0x0002e2000c1e1500 */
[----:B------:R-:W-:Y:S01]  /*6050*/  IMAD R15, R4, 0x77, RZ ;  /* 0x00000077040f7824 */ /* 0x000fe200078e02ff */
[----:B------:R-:W-:Y:S01]  /*6060*/  PRMT R55, RZ, 0x7610, R55 ;  /* 0x00007610ff377816 */ /* 0x000fe20000000037 */
[----:B------:R-:W0:Y:S01]  /*6070*/  LDC R160, c[0x0][0x3c4] ;  /* 0x0000f100ffa07b82 */ /* 0x000e220000000800 */
[----:B------:R1:W3:Y:S01]  /*6080*/  LDG.E.U16 R28, desc[UR8][R12.64] ;  /* 0x000000080c1c7981 */ /* 0x0002e2000c1e1500 */
[----:B------:R-:W-:-:S02]  /*6090*/  IMAD R10, R29, 0x10c, RZ ;  /* 0x0000010c1d0a7824 */ /* 0x000fc400078e02ff */
[C---:B------:R-:W-:Y:S01]  /*60a0*/  IMAD R11, R4.reuse, 0x7f, RZ ;  /* 0x0000007f040b7824 */ /* 0x040fe200078e02ff */
[----:B------:R1:W3:Y:S02]  /*60b0*/  LDG.E.U16 R27, desc[UR8][R8.64] ;  /* 0x00000008081b7981 */ /* 0x0002e4000c1e1500 */
[-C--:B-1----:R-:W-:Y:S01]  /*60c0*/  IADD3 R6, P0, PT, R17, R3.reuse, RZ ;  /* 0x0000000311067210 */ /* 0x082fe20007f1e0ff */
[----:B------:R-:W1:Y:S03]  /*60d0*/  LDC R197, c[0x0][0x3c4] ;  /* 0x0000f100ffc57b82 */ /* 0x000e660000000800 */
[----:B------:R-:W-:Y:S01]  /*60e0*/  LEA.HI.X.SX32 R7, R15, R2, 0x1, P0 ;  /* 0x000000020f077211 */ /* 0x000fe200000f0eff */
[----:B------:R-:W-:Y:S01]  /*60f0*/  IMAD R13, R4, 0x87, RZ ;  /* 0x00000087040d7824 */ /* 0x000fe200078e02ff */
[----:B------:R-:W-:-:S03]  /*6100*/  IADD3 R12, P0, PT, R30, R3, RZ ;  /* 0x000000031e0c7210 */ /* 0x000fc60007f1e0ff */
[----:B------:R4:W3:Y:S01]  /*6110*/  LDG.E.U16 R29, desc[UR8][R6.64] ;  /* 0x00000008061d7981 */ /* 0x0008e2000c1e1500 */
[-C--:B------:R-:W-:Y:S01]  /*6120*/  LEA.HI.X.SX32 R13, R13, R2.reuse, 0x1, P0 ;  /* 0x000000020d0d7211 */ /* 0x080fe200000f0eff */
[----:B------:R-:W0:Y:S01]  /*6130*/  LDC R195, c[0x0][0x3c4] ;  /* 0x0000f100ffc37b82 */ /* 0x000e220000000800 */
[-C--:B------:R-:W-:Y:S02]  /*6140*/  IADD3 R8, P1, PT, R22, R3.reuse, RZ ;  /* 0x0000000316087210 */ /* 0x080fe40007f3e0ff */
[-C--:B------:R-:W-:Y:S01]  /*6150*/  IADD3 R10, P2, PT, R10, R3.reuse, RZ ;  /* 0x000000030a0a7210 */ /* 0x080fe20007f5e0ff */
[----:B------:R-:W-:Y:S01]  /*6160*/  IMAD R15, R4, 0x8f, RZ ;  /* 0x0000008f040f7824 */ /* 0x000fe200078e02ff */
[----:B----4-:R-:W-:Y:S01]  /*6170*/  IADD3 R6, P0, PT, R42, R3, RZ ;  /* 0x000000032a067210 */ /* 0x010fe20007f1e0ff */
[----:B------:R4:W3:Y:S01]  /*6180*/  LDG.E.U16 R31, desc[UR8][R12.64] ;  /* 0x000000080c1f7981 */ /* 0x0008e2000c1e1500 */
[-C--:B------:R-:W-:Y:S01]  /*6190*/  LEA.HI.X.SX32 R9, R11, R2.reuse, 0x1, P1 ;  /* 0x000000020b097211 */ /* 0x080fe200008f0eff */
[----:B------:R-:W0:Y:S01]  /*61a0*/  LDC R42, c[0x0][0x3b8] ;  /* 0x0000ee00ff2a7b82 */ /* 0x000e220000000800 */
[----:B------:R-:W-:-:S02]  /*61b0*/  LEA.HI.X.SX32 R7, R14, R2, 0x1, P0 ;  /* 0x000000020e077211 */ /* 0x000fc400000f0eff */
[----:B------:R-:W-:Y:S01]  /*61c0*/  LEA.HI.X.SX32 R11, R238, R2, 0x1, P2 ;  /* 0x00000002ee0b7211 */ /* 0x000fe200010f0eff */
[----:B------:R4:W3:Y:S04]  /*61d0*/  LDG.E.U16 R30, desc[UR8][R8.64] ;  /* 0x00000008081e7981 */ /* 0x0008e8000c1e1500 */
[----:B------:R-:W0:Y:S01]  /*61e0*/  LDC R14, c[0x0][0x3b8] ;  /* 0x0000ee00ff0e7b82 */ /* 0x000e220000000800 */
[----:B------:R4:W3:Y:S02]  /*61f0*/  LDG.E.U16 R32, desc[UR8][R10.64] ;  /* 0x000000080a207981 */ /* 0x0008e4000c1e1500 */
[----:B----4-:R-:W-:Y:S01]  /*6200*/  IMAD R13, R4, 0x97, RZ ;  /* 0x00000097040d7824 */ /* 0x010fe200078e02ff */
[-C--:B------:R-:W-:Y:S02]  /*6210*/  IADD3 R12, P0, PT, R36, R3.reuse, RZ ;  /* 0x00000003240c7210 */ /* 0x080fe40007f1e0ff */
[----:B------:R-:W-:-:S02]  /*6220*/  IADD3 R8, P1, PT, R34, R3, RZ ;  /* 0x0000000322087210 */ /* 0x000fc40007f3e0ff */
[----:B------:R4:W3:Y:S01]  /*6230*/  LDG.E.U16 R34, desc[UR8][R6.64] ;  /* 0x0000000806227981 */ /* 0x0008e2000c1e1500 */
[----:B------:R-:W-:Y:S01]  /*6240*/  PRMT R57, RZ, 0x7610, R57 ;  /* 0x00007610ff397816 */ /* 0x000fe20000000039 */
[----:B------:R-:W1:Y:S01]  /*6250*/  LDC R193, c[0x0][0x3c4] ;  /* 0x0000f100ffc17b82 */ /* 0x000e620000000800 */
[-C--:B------:R-:W-:Y:S01]  /*6260*/  IADD3 R10, P2, PT, R44, R3.reuse, RZ ;  /* 0x000000032c0a7210 */ /* 0x080fe20007f5e0ff */
[----:B------:R-:W-:Y:S01]  /*6270*/  IMAD R44, R37, 0x13c, RZ ;  /* 0x0000013c252c7824 */ /* 0x000fe200078e02ff */
[-C--:B------:R-:W-:Y:S02]  /*6280*/  LEA.HI.X.SX32 R9, R15, R2.reuse, 0x1, P1 ;  /* 0x000000020f097211 */ /* 0x080fe400008f0eff */
[-C--:B------:R-:W-:Y:S01]  /*6290*/  LEA.HI.X.SX32 R13, R13, R2.reuse, 0x1, P0 ;  /* 0x000000020d0d7211 */ /* 0x080fe200000f0eff */
[----:B------:R-:W-:Y:S01]  /*62a0*/  IMAD R15, R4, 0x9f, RZ ;  /* 0x0000009f040f7824 */ /* 0x000fe200078e02ff */
[----:B----4-:R-:W-:Y:S01]  /*62b0*/  IADD3 R6, P0, PT, R44, R3, RZ ;  /* 0x000000032c067210 */ /* 0x010fe20007f1e0ff */
[----:B------:R4:W3:Y:S01]  /*62c0*/  LDG.E.U16 R33, desc[UR8][R8.64] ;  /* 0x0000000808217981 */ /* 0x0008e2000c1e1500 */
[----:B------:R-:W1:Y:S02]  /*62d0*/  LDC R44, c[0x0][0x3b8] ;  /* 0x0000ee00ff2c7b82 */ /* 0x000e640000000800 */
[-C--:B------:R-:W-:Y:S01]  /*62e0*/  LEA.HI.X.SX32 R7, R16, R2.reuse, 0x1, P0 ;  /* 0x0000000210077211 */ /* 0x080fe200000f0eff */
[----:B------:R4:W3:Y:S01]  /*62f0*/  LDG.E.U16 R35, desc[UR8][R12.64] ;  /* 0x000000080c237981 */ /* 0x0008e2000c1e1500 */
[----:B------:R-:W-:-:S03]  /*6300*/  LEA.HI.X.SX32 R11, R237, R2, 0x1, P2 ;  /* 0x00000002ed0b7211 */ /* 0x000fc600010f0eff */
[----:B------:R-:W3:Y:S01]  /*6310*/  LDG.E.U16 R16, desc[UR8][R6.64] ;  /* 0x0000000806107981 */ /* 0x000ee2000c1e1500 */
[----:B------:R-:W1:Y:S01]  /*6320*/  LDC R191, c[0x0][0x3c4] ;  /* 0x0000f100ffbf7b82 */ /* 0x000e620000000800 */
[-C--:B----4-:R-:W-:Y:S02]  /*6330*/  IADD3 R8, P1, PT, R38, R3.reuse, RZ ;  /* 0x0000000326087210 */ /* 0x090fe40007f3e0ff */
[----:B------:R-:W4:Y:S01]  /*6340*/  LDG.E.U16 R36, desc[UR8][R10.64] ;  /* 0x000000080a247981 */ /* 0x000f22000c1e1500 */
[----:B------:R-:W-:Y:S01]  /*6350*/  IADD3 R12, P0, PT, R40, R3, RZ ;  /* 0x00000003280c7210 */ /* 0x000fe20007f1e0ff */
[----:B0-----:R-:W-:Y:S01]  /*6360*/  IMAD R40, R14, 0x15c, RZ ;  /* 0x0000015c0e287824 */ /* 0x001fe200078e02ff */
[----:B------:R-:W-:Y:S02]  /*6370*/  LEA.HI.X.SX32 R9, R15, R2, 0x1, P1 ;  /* 0x000000020f097211 */ /* 0x000fe400008f0eff */
[----:B------:R-:W0:Y:S01]  /*6380*/  LDC R14, c[0x0][0x3b8] ;  /* 0x0000ee00ff0e7b82 */ /* 0x000e220000000800 */
[----:B------:R-:W-:-:S02]  /*6390*/  IMAD R13, R4, 0xa7, RZ ;  /* 0x000000a7040d7824 */ /* 0x000fc400078e02ff */
[----:B------:R1:W4:Y:S05]  /*63a0*/  LDG.E.U16 R37, desc[UR8][R8.64] ;  /* 0x0000000808257981 */ /* 0x00032a000c1e1500 */
[----:B------:R-:W0:Y:S01]  /*63b0*/  LDC R15, c[0x0][0x3b8] ;  /* 0x0000ee00ff0f7b82 */ /* 0x000e220000000800 */
[----:B------:R-:W-:-:S05]  /*63c0*/  LEA.HI.X.SX32 R13, R13, R2, 0x1, P0 ;  /* 0x000000020d0d7211 */ /* 0x000fca00000f0eff */
[----:B------:R1:W4:Y:S02]  /*63d0*/  LDG.E.U16 R39, desc[UR8][R12.64] ;  /* 0x000000080c277981 */ /* 0x000324000c1e1500 */
[----:B-1----:R-:W-:Y:S01]  /*63e0*/  IMAD R9, R4, 0xaf, RZ ;  /* 0x000000af04097824 */ /* 0x002fe200078e02ff */
[-C--:B------:R-:W-:Y:S01]  /*63f0*/  IADD3 R8, P1, PT, R48, R3.reuse, RZ ;  /* 0x0000000330087210 */ /* 0x080fe20007f3e0ff */
[----:B------:R-:W1:Y:S01]  /*6400*/  LDC R189, c[0x0][0x3c4] ;  /* 0x0000f100ffbd7b82 */ /* 0x000e620000000800 */
[----:B------:R-:W-:Y:S01]  /*6410*/  IADD3 R10, P2, PT, R46, R3, RZ ;  /* 0x000000032e0a7210 */ /* 0x000fe20007f5e0ff */
[----:B------:R-:W-:-:S06]  /*6420*/  IMAD R12, R43, 0x16e, RZ ;  /* 0x0000016e2b0c7824 */ /* 0x000fcc00078e02ff */
[----:B------:R-:W1:Y:S01]  /*6430*/  LDC R46, c[0x0][0x3b8] ;  /* 0x0000ee00ff2e7b82 */ /* 0x000e620000000800 */
[-C--:B------:R-:W-:Y:S01]  /*6440*/  LEA.HI.X.SX32 R9, R9, R2.reuse, 0x1, P1 ;  /* 0x0000000209097211 */ /* 0x080fe200008f0eff */
[----:B------:R-:W-:Y:S01]  /*6450*/  IMAD R44, R44, 0x18c, RZ ;  /* 0x0000018c2c2c7824 */ /* 0x000fe200078e02ff */
[-C--:B------:R-:W-:Y:S01]  /*6460*/  IADD3 R6, P0, PT, R40, R3.reuse, RZ ;  /* 0x0000000328067210 */ /* 0x080fe20007f1e0ff */
[----:B------:R-:W-:Y:S02]  /*6470*/  IMAD R13, R4, 0xb7, RZ ;  /* 0x000000b7040d7824 */ /* 0x000fe400078e02ff */
[----:B------:R0:W4:Y:S02]  /*6480*/  LDG.E.U16 R40, desc[UR8][R8.64] ;  /* 0x0000000808287981 */ /* 0x000124000c1e1500 */
[----:B------:R-:W1:Y:S01]  /*6490*/  LDC R43, c[0x0][0x3b8] ;  /* 0x0000ee00ff2b7b82 */ /* 0x000e620000000800 */
[-C--:B------:R-:W-:Y:S01]  /*64a0*/  LEA.HI.X.SX32 R7, R18, R2.reuse, 0x1, P0 ;  /* 0x0000000212077211 */ /* 0x080fe200000f0eff */
[----:B0-----:R-:W-:Y:S01]  /*64b0*/  IMAD R48, R15, 0x17c, RZ ;  /* 0x0000017c0f307824 */ /* 0x001fe200078e02ff */
[-C--:B------:R-:W-:Y:S01]  /*64c0*/  IADD3 R12, P0, PT, R12, R3.reuse, RZ ;  /* 0x000000030c0c7210 */ /* 0x080fe20007f1e0ff */
[----:B------:R-:W-:Y:S01]  /*64d0*/  IMAD R14, R14, 0x1bc, RZ ;  /* 0x000001bc0e0e7824 */ /* 0x000fe200078e02ff */
[-C--:B------:R-:W-:Y:S01]  /*64e0*/  LEA.HI.X.SX32 R11, R236, R2.reuse, 0x1, P2 ;  /* 0x00000002ec0b7211 */ /* 0x080fe200010f0eff */
[----:B------:R-:W-:Y:S01]  /*64f0*/  IMAD R42, R42, 0x16c, RZ ;  /* 0x0000016c2a2a7824 */ /* 0x000fe200078e02ff */
[----:B------:R0:W4:Y:S01]  /*6500*/  LDG.E.U16 R18, desc[UR8][R6.64] ;  /* 0x0000000806127981 */ /* 0x000122000c1e1500 */
[----:B------:R-:W-:Y:S01]  /*6510*/  IADD3 R8, P1, PT, R44, R3, RZ ;  /* 0x000000032c087210 */ /* 0x000fe20007f3e0ff */
[----:B------:R-:W2:Y:S01]  /*6520*/  LDC R187, c[0x0][0x3c4] ;  /* 0x0000f100ffbb7b82 */ /* 0x000ea20000000800 */
[-C--:B------:R-:W-:Y:S01]  /*6530*/  LEA.HI.X.SX32 R13, R13, R2.reuse, 0x1, P0 ;  /* 0x000000020d0d7211 */ /* 0x080fe200000f0eff */
[----:B------:R0:W4:Y:S01]  /*6540*/  LDG.E.U16 R38, desc[UR8][R10.64] ;  /* 0x000000080a267981 */ /* 0x000122000c1e1500 */
[----:B------:R-:W-:-:S02]  /*6550*/  LEA.HI.X.SX32 R9, R232, R2, 0x1, P1 ;  /* 0x00000002e8097211 */ /* 0x000fc400008f0eff */
[-C--:B------:R-:W-:Y:S01]  /*6560*/  IADD3 R14, P1, PT, R14, R3.reuse, RZ ;  /* 0x000000030e0e7210 */ /* 0x080fe20007f3e0ff */
[----:B------:R-:W4:Y:S01]  /*6570*/  LDG.E.U16 R41, desc[UR8][R12.64] ;  /* 0x000000080c297981 */ /* 0x000f22000c1e1500 */
[-C--:B0-----:R-:W-:Y:S01]  /*6580*/  IADD3 R6, P0, PT, R48, R3.reuse, RZ ;  /* 0x0000000330067210 */ /* 0x081fe20007f1e0ff */
[----:B------:R-:W-:Y:S01]  /*6590*/  IMAD R161, R161, 0x27, RZ ;  /* 0x00000027a1a17824 */ /* 0x000fe200078e02ff */
[-C--:B------:R-:W-:Y:S01]  /*65a0*/  LEA.HI.X.SX32 R15, R21, R2.reuse, 0x1, P1 ;  /* 0x00000002150f7211 */ /* 0x080fe200008f0eff */
[----:B------:R-:W0:Y:S01]  /*65b0*/  LDC R164, c[0x0][0x3c4] ;  /* 0x0000f100ffa47b82 */ /* 0x000e220000000800 */
[----:B------:R-:W-:Y:S02]  /*65c0*/  IADD3 R10, P2, PT, R42, R3, RZ ;  /* 0x000000032a0a7210 */ /* 0x000fe40007f5e0ff */
[-C--:B------:R-:W-:Y:S01]  /*65d0*/  LEA.HI.X.SX32 R7, R19, R2.reuse, 0x1, P0 ;  /* 0x0000000213077211 */ /* 0x080fe200000f0eff */
[----:B------:R-:W-:Y:S01]  /*65e0*/  IMAD R48, R45, 0x19c, RZ ;  /* 0x0000019c2d307824 */ /* 0x000fe200078e02ff */
[----:B------:R-:W-:Y:S01]  /*65f0*/  LEA.HI.X.SX32 R11, R235, R2, 0x1, P2 ;  /* 0x00000002eb0b7211 */ /* 0x000fe200010f0eff */
[----:B------:R-:W4:Y:S02]  /*6600*/  LDG.E.U16 R50, desc[UR8][R14.64] ;  /* 0x000000080e327981 */ /* 0x000f24000c1e1500 */
[----:B------:R-:W0:Y:S01]  /*6610*/  LDC R19, c[0x0][0x3b8] ;  /* 0x0000ee00ff137b82 */ /* 0x000e220000000800 */
[----:B-1----:R-:W-:Y:S01]  /*6620*/  IMAD R52, R43, 0x1cc, RZ ;  /* 0x000001cc2b347824 */ /* 0x002fe200078e02ff */
[----:B------:R1:W4:Y:S01]  /*6630*/  LDG.E.U16 R42, desc[UR8][R10.64] ;  /* 0x000000080a2a7981 */ /* 0x000322000c1e1500 */
[----:B------:R-:W-:-:S03]  /*6640*/  IMAD R46, R46, 0x1ac, RZ ;  /* 0x000001ac2e2e7824 */ /* 0x000fc600078e02ff */
[----:B------:R1:W4:Y:S02]  /*6650*/  LDG.E.U16 R44, desc[UR8][R6.64] ;  /* 0x00000008062c7981 */ /* 0x000324000c1e1500 */
[----:B------:R-:W0:Y:S01]  /*6660*/  LDC R21, c[0x0][0x3b8] ;  /* 0x0000ee00ff157b82 */ /* 0x000e220000000800 */
[----:B-1----:R-:W-:-:S07]  /*6670*/  IADD3 R10, P0, PT, R48, R3, RZ ;  /* 0x00000003300a7210 */ /* 0x002fce0007f1e0ff */
[----:B------:R-:W1:Y:S01]  /*6680*/  LDC R43, c[0x0][0x3b8] ;  /* 0x0000ee00ff2b7b82 */ /* 0x000e620000000800 */
[----:B------:R-:W-:-:S07]  /*6690*/  IADD3 R12, P2, PT, R46, R3, RZ ;  /* 0x000000032e0c7210 */ /* 0x000fce0007f5e0ff */
[----:B------:R-:W0:Y:S01]  /*66a0*/  LDC R14, c[0x0][0x3b8] ;  /* 0x0000ee00ff0e7b82 */ /* 0x000e220000000800 */
[----:B------:R-:W-:Y:S02]  /*66b0*/  LEA.HI.X.SX32 R11, R20, R2, 0x1, P0 ;  /* 0x00000002140b7211 */ /* 0x000fe400000f0eff */
[----:B------:R-:W-:Y:S01]  /*66c0*/  IADD3 R6, P0, PT, R52, R3, RZ ;  /* 0x0000000334067210 */ /* 0x000fe20007f1e0ff */
[----:B------:R-:W-:-:S04]  /*66d0*/  IMAD R52, R51, 0x1fc, RZ ;  /* 0x000001fc33347824 */ /* 0x000fc800078e02ff */
[----:B------:R-:W1:Y:S01]  /*66e0*/  LDC R45, c[0x0][0x3b8] ;  /* 0x0000ee00ff2d7b82 */ /* 0x000e620000000800 */
[-C--:B------:R-:W-:Y:S01]  /*66f0*/  LEA.HI.X.SX32 R13, R231, R2.reuse, 0x1, P2 ;  /* 0x00000002e70d7211 */ /* 0x080fe200010f0eff */
[----:B------:R0:W4:Y:S01]  /*6700*/  LDG.E.U16 R20, desc[UR8][R8.64] ;  /* 0x0000000808147981 */ /* 0x000122000c1e1500 */
[----:B------:R-:W-:-:S03]  /*6710*/  LEA.HI.X.SX32 R7, R230, R2, 0x1, P0 ;  /* 0x00000002e6077211 */ /* 0x000fc600000f0eff */
[----:B------:R0:W4:Y:S02]  /*6720*/  LDG.E.U16 R46, desc[UR8][R10.64] ;  /* 0x000000080a2e7981 */ /* 0x000124000c1e1500 */
[----:B------:R-:W2:Y:S02]  /*6730*/  LDC R51, c[0x0][0x3b8] ;  /* 0x0000ee00ff337b82 */ /* 0x000ea40000000800 */
[----:B------:R0:W4:Y:S02]  /*6740*/  LDG.E.U16 R48, desc[UR8][R12.64] ;  /* 0x000000080c307981 */ /* 0x000124000c1e1500 */
[-C--:B0-----:R-:W-:Y:S02]  /*6750*/  IADD3 R8, P1, PT, R54, R3.reuse, RZ ;  /* 0x0000000336087210 */ /* 0x081fe40007f3e0ff */
[----:B------:R-:W-:Y:S02]  /*6760*/  IADD3 R10, P2, PT, R56, R3, RZ ;  /* 0x00000003380a7210 */ /* 0x000fe40007f5e0ff */
[----:B------:R-:W0:Y:S01]  /*6770*/  LDC R162, c[0x0][0x3c4] ;  /* 0x0000f100ffa27b82 */ /* 0x000e220000000800 */
[----:B------:R-:W-:-:S02]  /*6780*/  LEA.HI.X.SX32 R9, R17, R2, 0x1, P1 ;  /* 0x0000000211097211 */ /* 0x000fc400008f0eff */
[----:B------:R-:W-:Y:S02]  /*6790*/  IADD3 R12, P0, PT, R52, R3, RZ ;  /* 0x00000003340c7210 */ /* 0x000fe40007f1e0ff */
[-C--:B------:R-:W-:Y:S01]  /*67a0*/  LEA.HI.X.SX32 R11, R229, R2.reuse, 0x1, P2 ;  /* 0x00000002e50b7211 */ /* 0x080fe200010f0eff */
[----:B------:R1:W4:Y:S01]  /*67b0*/  LDG.E.U16 R52, desc[UR8][R6.64] ;  /* 0x0000000806347981 */ /* 0x000322000c1e1500 */
[----:B------:R-:W-:Y:S01]  /*67c0*/  LEA.HI.X.SX32 R13, R22, R2, 0x1, P0 ;  /* 0x00000002160d7211 */ /* 0x000fe200000f0eff */
[----:B------:R-:W-:Y:S01]  /*67d0*/  IMAD R15, R4, 0xbf, RZ ;  /* 0x000000bf040f7824 */ /* 0x000fe200078e02ff */
[----:B------:R-:W0:Y:S01]  /*67e0*/  LDC R150, c[0x0][0x3c4] ;  /* 0x0000f100ff967b82 */ /* 0x000e220000000800 */
[----:B------:R1:W4:Y:S01]  /*67f0*/  LDG.E.U16 R54, desc[UR8][R8.64] ;  /* 0x0000000808367981 */ /* 0x000322000c1e1500 */
[----:B------:R-:W-:-:S03]  /*6800*/  IMAD R14, R14, 0x1ae, RZ ;  /* 0x000001ae0e0e7824 */ /* 0x000fc600078e02ff */
[----:B------:R1:W4:Y:S02]  /*6810*/  LDG.E.U16 R56, desc[UR8][R10.64] ;  /* 0x000000080a387981 */ /* 0x000324000c1e1500 */
[----:B-1----:R-:W-:Y:S01]  /*6820*/  IMAD R6, R19, 0x17e, RZ ;  /* 0x0000017e13067824 */ /* 0x002fe200078e02ff */
[----:B------:R-:W1:Y:S01]  /*6830*/  LDC R146, c[0x0][0x3c4] ;  /* 0x0000f100ff927b82 */ /* 0x000e620000000800 */
[----:B------:R2:W4:Y:S01]  /*6840*/  LDG.E.U16 R58, desc[UR8][R12.64] ;  /* 0x000000080c3a7981 */ /* 0x000522000c1e1500 */
[----:B------:R-:W-:Y:S02]  /*6850*/  IMAD R8, R21, 0x18e, RZ ;  /* 0x0000018e15087824 */ /* 0x000fe400078e02ff */
[----:B------:R-:W-:Y:S01]  /*6860*/  IADD3 R6, P0, PT, R6, R3, RZ ;  /* 0x0000000306067210 */ /* 0x000fe20007f1e0ff */
[----:B------:R-:W-:-:S03]  /*6870*/  IMAD R10, R43, 0x19e, RZ ;  /* 0x0000019e2b0a7824 */ /* 0x000fc600078e02ff */
[-C--:B------:R-:W-:Y:S01]  /*6880*/  LEA.HI.X.SX32 R7, R15, R2.reuse, 0x1, P0 ;  /* 0x000000020f077211 */ /* 0x080fe200000f0eff */
[----:B------:R-:W-:Y:S01]  /*6890*/  IMAD R17, R4, 0xc7, RZ ;  /* 0x000000c704117824 */ /* 0x000fe200078e02ff */
[-C--:B------:R-:W-:Y:S01]  /*68a0*/  IADD3 R8, P1, PT, R8, R3.reuse, RZ ;  /* 0x0000000308087210 */ /* 0x080fe20007f3e0ff */
[----:B------:R-:W-:Y:S01]  /*68b0*/  IMAD R11, R4, 0xcf, RZ ;  /* 0x000000cf040b7824 */ /* 0x000fe200078e02ff */
[-C--:B------:R-:W-:Y:S01]  /*68c0*/  IADD3 R10, P2, PT, R10, R3.reuse, RZ ;  /* 0x000000030a0a7210 */ /* 0x080fe20007f5e0ff */
[----:B--2---:R-:W-:Y:S01]  /*68d0*/  IMAD R13, R4, 0xd7, RZ ;  /* 0x000000d7040d7824 */ /* 0x004fe200078e02ff */
[----:B------:R-:W-:Y:S01]  /*68e0*/  IADD3 R12, P0, PT, R14, R3, RZ ;  /* 0x000000030e0c7210 */ /* 0x000fe20007f1e0ff */
[----:B------:R-:W-:Y:S01]  /*68f0*/  IMAD R60, R45, 0x1be, RZ ;  /* 0x000001be2d3c7824 */ /* 0x000fe200078e02ff */
[-C--:B------:R-:W-:Y:S01]  /*6900*/  LEA.HI.X.SX32 R9, R17, R2.reuse, 0x1, P1 ;  /* 0x0000000211097211 */ /* 0x080fe200008f0eff */
[----:B------:R-:W-:Y:S01]  /*6910*/  IMAD R15, R4, 0xdf, RZ ;  /* 0x000000df040f7824 */ /* 0x000fe200078e02ff */
[-C--:B------:R-:W-:Y:S01]  /*6920*/  LEA.HI.X.SX32 R11, R11, R2.reuse, 0x1, P2 ;  /* 0x000000020b0b7211 */ /* 0x080fe200010f0eff */
[----:B------:R2:W4:Y:S01]  /*6930*/  LDG.E.U16 R17, desc[UR8][R6.64] ;  /* 0x0000000806117981 */ /* 0x000522000c1e1500 */
[----:B------:R-:W-:Y:S01]  /*6940*/  LEA.HI.X.SX32 R13, R13, R2, 0x1, P0 ;  /* 0x000000020d0d7211 */ /* 0x000fe200000f0eff */
[----:B------:R-:W-:Y:S01]  /*6950*/  IMAD R14, R53, 0x1fe, RZ ;  /* 0x000001fe350e7824 */ /* 0x000fe200078e02ff */
[----:B------:R-:W0:Y:S01]  /*6960*/  LDC R134, c[0x0][0x3c4] ;  /* 0x0000f100ff867b82 */ /* 0x000e220000000800 */
[----:B------:R-:W-:Y:S01]  /*6970*/  IMAD R64, R49, 0x1de, RZ ;  /* 0x000001de31407824 */ /* 0x000fe200078e02ff */
[----:B------:R2:W4:Y:S01]  /*6980*/  LDG.E.U16 R19, desc[UR8][R8.64] ;  /* 0x0000000808137981 */ /* 0x000522000c1e1500 */
[----:B------:R-:W-:-:S03]  /*6990*/  IMAD R66, R51, 0x1ee, RZ ;  /* 0x000001ee33427824 */ /* 0x000fc600078e02ff */
[----:B------:R2:W4:Y:S02]  /*69a0*/  LDG.E.U16 R21, desc[UR8][R10.64] ;  /* 0x000000080a157981 */ /* 0x000524000c1e1500 */
[-C--:B--2---:R-:W-:Y:S01]  /*69b0*/  IADD3 R6, P0, PT, R60, R3.reuse, RZ ;  /* 0x000000033c067210 */ /* 0x084fe20007f1e0ff */
[----:B------:R-:W2:Y:S01]  /*69c0*/  LDC R126, c[0x0][0x3c4] ;  /* 0x0000f100ff7e7b82 */ /* 0x000ea20000000800 */
[-C--:B------:R-:W-:Y:S01]  /*69d0*/  IADD3 R14, P4, PT, R14, R3.reuse, RZ ;  /* 0x000000030e0e7210 */ /* 0x080fe20007f9e0ff */
[----:B------:R1:W2:Y:S01]  /*69e0*/  LDG.E.U16 R22, desc[UR8][R12.64] ;  /* 0x000000080c167981 */ /* 0x0002a2000c1e1500 */
[----:B------:R-:W-:Y:S01]  /*69f0*/  LEA.HI.X.SX32 R7, R15, R2, 0x1, P0 ;  /* 0x000000020f077211 */ /* 0x000fe200000f0eff */
[----:B------:R-:W-:Y:S01]  /*6a00*/  IMAD R15, R4, 0xff, RZ ;  /* 0x000000ff040f7824 */ /* 0x000fe200078e02ff */
[-C--:B------:R-:W-:Y:S02]  /*6a10*/  IADD3 R8, P1, PT, R62, R3.reuse, RZ ;  /* 0x000000033e087210 */ /* 0x080fe40007f3e0ff */
[-C--:B------:R-:W-:Y:S01]  /*6a20*/  IADD3 R10, P2, PT, R64, R3.reuse, RZ ;  /* 0x00000003400a7210 */ /* 0x080fe20007f5e0ff */
[----:B------:R-:W-:Y:S01]  /*6a30*/  IMAD R11, R4, 0xef, RZ ;  /* 0x000000ef040b7824 */ /* 0x000fe200078e02ff */
[----:B------:R-:W0:Y:S01]  /*6a40*/  LDC R127, c[0x0][0x3c4] ;  /* 0x0000f100ff7f7b82 */ /* 0x000e220000000800 */
[----:B-1----:R-:W-:Y:S01]  /*6a50*/  IADD3 R12, P3, PT, R66, R3, RZ ;  /* 0x00000003420c7210 */ /* 0x002fe20007f7e0ff */
[----:B------:R-:W-:-:S02]  /*6a60*/  IMAD R3, R4, 0xe7, RZ ;  /* 0x000000e704037824 */ /* 0x000fc400078e02ff */
[----:B------:R-:W-:Y:S01]  /*6a70*/  IMAD R13, R4, 0xf7, RZ ;  /* 0x000000f7040d7824 */ /* 0x000fe200078e02ff */
[-C--:B------:R-:W-:Y:S01]  /*6a80*/  LEA.HI.X.SX32 R11, R11, R2.reuse, 0x1, P2 ;  /* 0x000000020b0b7211 */ /* 0x080fe200010f0eff */
[----:B------:R1:W2:Y:S01]  /*6a90*/  LDG.E.U16 R6, desc[UR8][R6.64] ;  /* 0x0000000806067981 */ /* 0x0002a2000c1e1500 */
[-C--:B------:R-:W-:Y:S01]  /*6aa0*/  LEA.HI.X.SX32 R9, R3, R2.reuse, 0x1, P1 ;  /* 0x0000000203097211 */ /* 0x080fe200008f0eff */
[----:B------:R-:W0:Y:S01]  /*6ab0*/  LDC R4, c[0x0][0x3c8] ;  /* 0x0000f200ff047b82 */ /* 0x000e220000000800 */
[-C--:B------:R-:W-:Y:S01]  /*6ac0*/  LEA.HI.X.SX32 R15, R15, R2.reuse, 0x1, P4 ;  /* 0x000000020f0f7211 */ /* 0x080fe200020f0eff */
[----:B------:R-:W2:Y:S01]  /*6ad0*/  LDG.E.U16 R10, desc[UR8][R10.64] ;  /* 0x000000080a0a7981 */ /* 0x000ea2000c1e1500 */
[----:B------:R-:W-:-:S03]  /*6ae0*/  LEA.HI.X.SX32 R13, R13, R2, 0x1, P3 ;  /* 0x000000020d0d7211 */ /* 0x000fc600018f0eff */
[----:B------:R-:W2:Y:S02]  /*6af0*/  LDG.E.U16 R8, desc[UR8][R8.64] ;  /* 0x0000000808087981 */ /* 0x000ea4000c1e1500 */
[----:B-1----:R-:W1:Y:S02]  /*6b00*/  LDC R7, c[0x0][0x3c4] ;  /* 0x0000f100ff077b82 */ /* 0x002e640000000800 */
[----:B------:R-:W2:Y:S04]  /*6b10*/  LDG.E.U16 R12, desc[UR8][R12.64] ;  /* 0x000000080c0c7981 */ /* 0x000ea8000c1e1500 */
[----:B------:R0:W2:Y:S01]  /*6b20*/  LDG.E.U16 R14, desc[UR8][R14.64] ;  /* 0x000000080e0e7981 */ /* 0x0000a2000c1e1500 */
[----:B------:R-:W-:Y:S01]  /*6b30*/  SHF.R.U32.HI R2, RZ, 0x5, R204 ;  /* 0x00000005ff027819 */ /* 0x000fe200000116cc */
[----:B------:R-:W-:Y:S01]  /*6b40*/  IMAD R154, R154, 0x3, RZ ;  /* 0x000000039a9a7824 */ /* 0x000fe200078e02ff */
[----:B------:R-:W1:Y:S02]  /*6b50*/  LDC R132, c[0x0][0x3c4] ;  /* 0x0000f100ff847b82 */ /* 0x000e640000000800 */
[----:B------:R-:W-:-:S02]  /*6b60*/  R2UR UR44, R2 ;  /* 0x00000000022c72ca */ /* 0x000fc400000e0000 */
[----:B------:R-:W-:-:S04]  /*6b70*/  LOP3.LUT R3, R204, 0x7f, RZ, 0xc0, !PT ;  /* 0x0000007fcc037812 */ /* 0x000fc800078ec0ff */
[----:B0-----:R-:W0:Y:S07]  /*6b80*/  LDC R15, c[0x0][0x3c4] ;  /* 0x0000f100ff0f7b82 */ /* 0x001e2e0000000800 */
[----:B------:R-:W-:Y:S01]  /*6b90*/  USHF.L.U32 UR6, UR44, 0x15, URZ ;  /* 0x000000152c067899 */ /* 0x000fe200080006ff */
[----:B------:R-:W0:Y:S03]  /*6ba0*/  LDC R135, c[0x0][0x3c4] ;  /* 0x0000f100ff877b82 */ /* 0x000e260000000800 */
[----:B------:R-:W-:-:S04]  /*6bb0*/  ULOP3.LUT UR6, UR6, 0x600000, URZ, 0xc0, !UPT ;  /* 0x0060000006067892 */ /* 0x000fc8000f8ec0ff */
[----:B------:R-:W-:Y:S01]  /*6bc0*/  UIADD3 UR6, UPT, UPT, UR5, UR6, URZ ;  /* 0x0000000605067290 */ /* 0x000fe2000fffe0ff */
[----:B------:R-:W-:Y:S01]  /*6bd0*/  STS.U16 [R5+UR4+0x2300], R218 ;  /* 0x002300da05007988 */ /* 0x000fe20008000404 */
[----:B------:R-:W-:Y:S01]  /*6be0*/  IMAD R138, R138, 0x23, RZ ;  /* 0x000000238a8a7824 */ /* 0x000fe200078e02ff */
[----:B------:R-:W0:Y:S02]  /*6bf0*/  LDC R136, c[0x0][0x3c4] ;  /* 0x0000f100ff887b82 */ /* 0x000e240000000800 */
[----:B------:R-:W-:Y:S04]  /*6c00*/  STS.U16 [R5+UR4+0x2700], R228 ;  /* 0x002700e405007988 */ /* 0x000fe80008000404 */
[----:B------:R-:W-:Y:S01]  /*6c10*/  STTM.x64 tmem[UR6], RZ ;  /* 0x000000ff000079ed */ /* 0x000fe20008340006 */
[----:B------:R-:W-:Y:S01]  /*6c20*/  STTM.x64 tmem[UR6+0x40], RZ ;  /* 0x000040ff000079ed */ /* 0x000fe20008340006 */
[----:B------:R-:W-:Y:S01]  /*6c30*/  STS.U16 [R5+UR4+0x2b00], R214 ;  /* 0x002b00d605007988 */ /* 0x000fe20008000404 */
[----:B------:R-:W0:Y:S03]  /*6c40*/  LDC R137, c[0x0][0x3c4] ;  /* 0x0000f100ff897b82 */ /* 0x000e260000000800 */
[----:B------:R-:W-:Y:S04]  /*6c50*/  STS.U16 [R5+UR4+0x2f00], R233 ;  /* 0x002f00e905007988 */ /* 0x000fe80008000404 */
[----:B------:R-:W-:Y:S01]  /*6c60*/  STS.U16 [R5+UR4+0x3300], R234 ;  /* 0x003300ea05007988 */ /* 0x000fe20008000404 */
[----:B------:R-:W0:Y:S03]  /*6c70*/  LDC R139, c[0x0][0x3c4] ;  /* 0x0000f100ff8b7b82 */ /* 0x000e260000000800 */
[----:B------:R-:W-:Y:S04]  /*6c80*/  STS.U16 [R5+UR4+0x3700], R124 ;  /* 0x0037007c05007988 */ /* 0x000fe80008000404 */
[----:B------:R-:W-:Y:S01]  /*6c90*/  STS.U16 [R5+UR4+0x3b00], R122 ;  /* 0x003b007a05007988 */ /* 0x000fe20008000404 */
[----:B------:R-:W-:Y:S01]  /*6ca0*/  IMAD R128, R128, 0x14, RZ ;  /* 0x0000001480807824 */ /* 0x000fe200078e02ff */
[----:B------:R-:W0:Y:S02]  /*6cb0*/  LDC R141, c[0x0][0x3c4] ;  /* 0x0000f100ff8d7b82 */ /* 0x000e240000000800 */
[----:B---3--:R-:W-:Y:S01]  /*6cc0*/  STS.U16 [R5+UR4+0x3f00], R208 ;  /* 0x003f00d005007988 */ /* 0x008fe20008000404 */
[----:B------:R-:W-:Y:S01]  /*6cd0*/  STTM.x64 tmem[UR6+0x80], RZ ;  /* 0x000080ff000079ed */ /* 0x000fe20008340006 */
[----:B------:R-:W-:Y:S04]  /*6ce0*/  STTM.x64 tmem[UR6+0xc0], RZ ;  /* 0x0000c0ff000079ed */ /* 0x000fe80008340006 */
[----:B------:R-:W3:Y:S01]  /*6cf0*/  LDC R143, c[0x0][0x3c4] ;  /* 0x0000f100ff8f7b82 */ /* 0x000ee20000000800 */
[----:B------:R-:W-:-:S02]  /*6d00*/  IMAD R129, R129, 0x1c, RZ ;  /* 0x0000001c81817824 */ /* 0x000fc400078e02ff */
[----:B------:R-:W-:Y:S02]  /*6d10*/  IMAD R131, R131, 0x24, RZ ;  /* 0x0000002483837824 */ /* 0x000fe400078e02ff */
[----:B------:R-:W-:-:S03]  /*6d20*/  IMAD R133, R133, 0x34, RZ ;  /* 0x0000003485857824 */ /* 0x000fc600078e02ff */
[----:B------:R-:W0:Y:S01]  /*6d30*/  LDC R145, c[0x0][0x3c4] ;  /* 0x0000f100ff917b82 */ /* 0x000e220000000800 */
[----:B------:R-:W-:Y:S07]  /*6d40*/  STS.U16 [R5+UR4+0x4300], R32 ;  /* 0x0043002005007988 */ /* 0x000fee0008000404 */
[----:B------:R-:W0:Y:S01]  /*6d50*/  LDC R147, c[0x0][0x3c4] ;  /* 0x0000f100ff937b82 */ /* 0x000e220000000800 */
[----:B------:R-:W-:Y:S07]  /*6d60*/  STS.U16 [R5+UR4+0x4700], R34 ;  /* 0x0047002205007988 */ /* 0x000fee0008000404 */
[----:B------:R-:W0:Y:S08]  /*6d70*/  LDC R148, c[0x0][0x3c4] ;  /* 0x0000f100ff947b82 */ /* 0x000e300000000800 */
[----:B------:R-:W0:Y:S01]  /*6d80*/  LDC R149, c[0x0][0x3c4] ;  /* 0x0000f100ff957b82 */ /* 0x000e220000000800 */
[----:B------:R-:W-:Y:S07]  /*6d90*/  STS.U16 [R5+UR4+0x4f00], R16 ;  /* 0x004f001005007988 */ /* 0x000fee0008000404 */
[----:B------:R-:W0:Y:S01]  /*6da0*/  LDC R151, c[0x0][0x3c4] ;  /* 0x0000f100ff977b82 */ /* 0x000e220000000800 */
[----:B----4-:R-:W-:Y:S01]  /*6db0*/  STS.U16 [R5+UR4+0x4b00], R36 ;  /* 0x004b002405007988 */ /* 0x010fe20008000404 */
[----:B------:R-:W-:-:S05]  /*6dc0*/  IMAD R3, R3, UR15, RZ ;  /* 0x0000000f03037c24 */ /* 0x000fca000f8e02ff */
[----:B------:R-:W-:Y:S01]  /*6dd0*/  LEA R4, R4, R3, 0x7 ;  /* 0x0000000304047211 */ /* 0x000fe200078e38ff */
[----:B------:R-:W4:Y:S01]  /*6de0*/  LDC R153, c[0x0][0x3c4] ;  /* 0x0000f100ff997b82 */ /* 0x000f220000000800 */
[----:B------:R-:W-:-:S07]  /*6df0*/  LEA R202, P0, R3, UR7, 0x1 ;  /* 0x0000000703ca7c11 */ /* 0x000fce000f8008ff */
[----:B------:R-:W0:Y:S08]  /*6e00*/  LDC R155, c[0x0][0x3c4] ;  /* 0x0000f100ff9b7b82 */ /* 0x000e300000000800 */
[----:B------:R-:W0:Y:S08]  /*6e10*/  LDC R157, c[0x0][0x3c4] ;  /* 0x0000f100ff9d7b82 */ /* 0x000e300000000800 */
[----:B------:R-:W0:Y:S01]  /*6e20*/  LDC R159, c[0x0][0x3c4] ;  /* 0x0000f100ff9f7b82 */ /* 0x000e220000000800 */
[----:B------:R-:W-:-:S07]  /*6e30*/  PRMT R0, RZ, 0x7610, R0 ;  /* 0x00007610ff007816 */ /* 0x000fce0000000000 */
[----:B------:R-:W0:Y:S01]  /*6e40*/  LDC R163, c[0x0][0x3c4] ;  /* 0x0000f100ffa37b82 */ /* 0x000e220000000800 */
[----:B------:R-:W-:Y:S07]  /*6e50*/  STS.U16 [R5+UR4+0x5700], R18 ;  /* 0x0057001205007988 */ /* 0x000fee0008000404 */
[----:B------:R-:W0:Y:S01]  /*6e60*/  LDC R165, c[0x0][0x3c4] ;  /* 0x0000f100ffa57b82 */ /* 0x000e220000000800 */
        /* <DEDUP_REMOVED lines=12> */
[----:B------:R-:W-:Y:S01]  /*6f30*/  STS.U16 [R225+UR4+0x780], R216 ;  /* 0x000780d8e1007988 */ /* 0x000fe20008000404 */
[----:B0-----:R-:W0:Y:S03]  /*6f40*/  LDC R5, c[0x0][0x3c4] ;  /* 0x0000f100ff057b82 */ /* 0x001e260000000800 */
[----:B------:R-:W-:Y:S04]  /*6f50*/  STS.U16 [R225+UR4+0xb80], R140 ;  /* 0x000b808ce1007988 */ /* 0x000fe80008000404 */
[----:B------:R-:W-:Y:S04]  /*6f60*/  STS.U16 [R225+UR4+0xf80], R227 ;  /* 0x000f80e3e1007988 */ /* 0x000fe80008000404 */
[----:B------:R-:W-:Y:S01]  /*6f70*/  STS.U16 [R225+UR4+0x1380], R210 ;  /* 0x001380d2e1007988 */ /* 0x000fe20008000404 */
[----:B------:R-:W-:Y:S01]  /*6f80*/  LEA R200, P1, R4, UR7, 0x1 ;  /* 0x0000000704c87c11 */ /* 0x000fe2000f8208ff */
[----:B-1----:R-:W-:-:S02]  /*6f90*/  IMAD R13, R7, 0x9, RZ ;  /* 0x00000009070d7824 */ /* 0x002fc400078e02ff */
[----:B------:R-:W-:Y:S01]  /*6fa0*/  STS.U16 [R225+UR4+0x1780], R203 ;  /* 0x001780cbe1007988 */ /* 0x000fe20008000404 */
[----:B------:R-:W-:Y:S02]  /*6fb0*/  SHF.L.U32 R168, R15, 0x1, RZ ;  /* 0x000000010fa87819 */ /* 0x000fe400000006ff */
[----:B------:R-:W-:Y:S01]  /*6fc0*/  PRMT R43, RZ, 0x7610, R43 ;  /* 0x00007610ff2b7816 */ /* 0x000fe2000000002b */
[----:B------:R-:W-:Y:S01]  /*6fd0*/  STS.U16 [R225+UR4+0x1b80], R201 ;  /* 0x001b80c9e1007988 */ /* 0x000fe20008000404 */
[----:B------:R-:W-:Y:S02]  /*6fe0*/  PRMT R2, RZ, 0x7610, R2 ;  /* 0x00007610ff027816 */ /* 0x000fe40000000002 */
[----:B------:R-:W-:Y:S01]  /*6ff0*/  PRMT R45, RZ, 0x7610, R45 ;  /* 0x00007610ff2d7816 */ /* 0x000fe2000000002d */
[----:B------:R-:W-:Y:S01]  /*7000*/  STS.U16 [R225+UR4+0x1f80], R120 ;  /* 0x001f8078e1007988 */ /* 0x000fe20008000404 */
[----:B------:R-:W-:Y:S02]  /*7010*/  PRMT R32, RZ, 0x7610, R32 ;  /* 0x00007610ff207816 */ /* 0x000fe40000000020 */
[----:B------:R-:W-:Y:S01]  /*7020*/  PRMT R49, RZ, 0x7610, R49 ;  /* 0x00007610ff317816 */ /* 0x000fe20000000031 */
        /* <DEDUP_REMOVED lines=18> */
[----:B--2---:R-:W-:Y:S04]  /*7150*/  STS.U16 [R225+UR4+0x6b80], R22 ;  /* 0x006b8016e1007988 */ /* 0x004fe80008000404 */
[----:B------:R-:W-:Y:S04]  /*7160*/  STS.U16 [R225+UR4+0x6f80], R6 ;  /* 0x006f8006e1007988 */ /* 0x000fe80008000404 */
[----:B------:R-:W-:Y:S04]  /*7170*/  STS.U16 [R225+UR4+0x7380], R8 ;  /* 0x00738008e1007988 */ /* 0x000fe80008000404 */
[----:B------:R-:W-:Y:S04]  /*7180*/  STS.U16 [R225+UR4+0x7780], R10 ;  /* 0x0077800ae1007988 */ /* 0x000fe80008000404 */
[----:B------:R1:W-:Y:S04]  /*7190*/  STS.U16 [R225+UR4+0x7b80], R12 ;  /* 0x007b800ce1007988 */ /* 0x0003e80008000404 */
[----:B------:R2:W-:Y:S01]  /*71a0*/  STS.U16 [R225+UR4+0x7f80], R14 ;  /* 0x007f800ee1007988 */ /* 0x0005e20008000404 */
[----:B0-----:R-:W-:-:S02]  /*71b0*/  SHF.L.U32 R5, R5, 0x3, RZ ;  /* 0x0000000305057819 */ /* 0x001fc400000006ff */
[----:B------:R-:W-:Y:S01]  /*71c0*/  PRMT R51, RZ, 0x7610, R51 ;  /* 0x00007610ff337816 */ /* 0x000fe20000000033 */
[----:B------:R-:W0:Y:S02]  /*71d0*/  FENCE.VIEW.ASYNC.T ;  /* 0x00000000000073c6 */ /* 0x000e240000000200 */
[----:B0-----:R-:W-:Y:S08]  /*71e0*/  BAR.SYNC.DEFER_BLOCKING 0x0 ;  /* 0x0000000000007b1d */ /* 0x001ff00000010000 */
[----:B-1----:R-:W0:Y:S01]  /*71f0*/  LDC R12, c[0x0][0x3c4] ;  /* 0x0000f100ff0c7b82 */ /* 0x002e220000000800 */
[----:B------:R-:W-:-:S02]  /*7200*/  LEA.HI.X.SX32 R203, R3, UR11, 0x1, P0 ;  /* 0x0000000b03cb7c11 */ /* 0x000fc400080f0eff */
[----:B------:R-:W-:Y:S02]  /*7210*/  ISETP.GT.AND P0, PT, R246, RZ, PT ;  /* 0x000000fff600720c */ /* 0x000fe40003f04270 */
[----:B------:R-:W-:Y:S02]  /*7220*/  PRMT R34, RZ, 0x7610, R34 ;  /* 0x00007610ff227816 */ /* 0x000fe40000000022 */
[----:B------:R-:W-:Y:S02]  /*7230*/  PRMT R36, RZ, 0x7610, R36 ;  /* 0x00007610ff247816 */ /* 0x000fe40000000024 */
[----:B------:R-:W-:Y:S02]  /*7240*/  PRMT R53, RZ, 0x7610, R53 ;  /* 0x00007610ff357816 */ /* 0x000fe40000000035 */
[----:B------:R-:W-:Y:S02]  /*7250*/  PRMT R60, RZ, 0x7610, R60 ;  /* 0x00007610ff3c7816 */ /* 0x000fe4000000003c */
[----:B------:R-:W-:-:S02]  /*7260*/  PRMT R62, RZ, 0x7610, R62 ;  /* 0x00007610ff3e7816 */ /* 0x000fc4000000003e */
[----:B------:R-:W-:Y:S01]  /*7270*/  PRMT R64, RZ, 0x7610, R64 ;  /* 0x00007610ff407816 */ /* 0x000fe20000000040 */
[----:B------:R-:W-:Y:S01]  /*7280*/  IMAD.SHL.U32 R207, R207, 0x10, RZ ;  /* 0x00000010cfcf7824 */ /* 0x000fe200078e00ff */
[----:B------:R-:W-:Y:S01]  /*7290*/  PRMT R38, RZ, 0x7610, R38 ;  /* 0x00007610ff267816 */ /* 0x000fe20000000026 */
[----:B------:R-:W1:Y:S02]  /*72a0*/  FENCE.VIEW.ASYNC.S ;  /* 0x00000000000073c6 */ /* 0x000e640000000000 */
[----:B-1----:R1:W1:Y:S01]  /*72b0*/  @!UP2 SYNCS.EXCH.64 URZ, [UR4+0x28000], UR12 ;  /* 0x0280000c04ffa5b2 */ /* 0x0022620008000100 */
[----:B------:R-:W-:Y:S02]  /*72c0*/  LEA.HI.X.SX32 R201, R4, UR11, 0x1, P1 ;  /* 0x0000000b04c97c11 */ /* 0x000fe400088f0eff */
[----:B------:R-:W-:Y:S01]  /*72d0*/  SHF.L.U32 R19, R245, 0x2, RZ ;  /* 0x00000002f5137819 */ /* 0x000fe200000006ff */
[----:B------:R-:W-:Y:S01]  /*72e0*/  IMAD.WIDE R8, R5, 0x2, R202 ;  /* 0x0000000205087825 */ /* 0x000fe200078e02ca */
[----:B-1----:R-:W-:Y:S01]  /*72f0*/  BAR.SYNC.DEFER_BLOCKING 0x0 ;  /* 0x0000000000007b1d */ /* 0x002fe20000010000 */
[----:B------:R-:W-:-:S02]  /*7300*/  PRMT R3, RZ, 0x7610, R3 ;  /* 0x00007610ff037816 */ /* 0x000fc40000000003 */
[----:B0-----:R-:W-:Y:S01]  /*7310*/  IMAD R196, R12, 0x7, RZ ;  /* 0x000000070cc47824 */ /* 0x001fe200078e02ff */
[----:B------:R-:W-:Y:S01]  /*7320*/  PRMT R4, RZ, 0x7610, R4 ;  /* 0x00007610ff047816 */ /* 0x000fe20000000004 */
[----:B------:R-:W-:Y:S01]  /*7330*/  IMAD.WIDE R10, R5, 0x2, R200 ;  /* 0x00000002050a7825 */ /* 0x000fe200078e02c8 */
[----:B------:R-:W-:Y:S02]  /*7340*/  PRMT R5, RZ, 0x7610, R5 ;  /* 0x00007610ff057816 */ /* 0x000fe40000000005 */
[----:B------:R-:W-:Y:S01]  /*7350*/  PRMT R6, RZ, 0x7610, R6 ;  /* 0x00007610ff067816 */ /* 0x000fe20000000006 */
[----:B------:R-:W-:Y:S01]  /*7360*/  IMAD.WIDE R12, R13, 0x2, R202 ;  /* 0x000000020d0c7825 */ /* 0x000fe200078e02ca */
[----:B------:R-:W-:Y:S01]  /*7370*/  PRMT R7, RZ, 0x7610, R7 ;  /* 0x00007610ff077816 */ /* 0x000fe20000000007 */
[----:B------:R-:W0:Y:S01]  /*7380*/  LDC R140, c[0x0][0x3c4] ;  /* 0x0000f100ff8c7b82 */ /* 0x000e220000000800 */
[----:B------:R-:W-:Y:S01]  /*7390*/  PRMT R22, RZ, 0x7610, R22 ;  /* 0x00007610ff167816 */ /* 0x000fe20000000016 */
[----:B--2---:R-:W-:Y:S01]  /*73a0*/  IMAD.WIDE R14, R168, 0x2, R200 ;  /* 0x00000002a80e7825 */ /* 0x004fe200078e02c8 */
[----:B------:R-:W-:-:S02]  /*73b0*/  PRMT R23, RZ, 0x7610, R23 ;  /* 0x00007610ff177816 */ /* 0x000fc40000000017 */
[----:B------:R-:W-:Y:S01]  /*73c0*/  PRMT R24, RZ, 0x7610, R24 ;  /* 0x00007610ff187816 */ /* 0x000fe20000000018 */
[C---:B------:R-:W-:Y:S01]  /*73d0*/  IMAD.WIDE R16, R19.reuse, 0x2, R202 ;  /* 0x0000000213107825 */ /* 0x040fe200078e02ca */
[----:B------:R-:W-:Y:S02]  /*73e0*/  PRMT R25, RZ, 0x7610, R25 ;  /* 0x00007610ff197816 */ /* 0x000fe40000000019 */
[----:B------:R-:W-:Y:S01]  /*73f0*/  PRMT R26, RZ, 0x7610, R26 ;  /* 0x00007610ff1a7816 */ /* 0x000fe2000000001a */
[----:B------:R-:W-:Y:S01]  /*7400*/  IMAD.WIDE R18, R19, 0x2, R200 ;  /* 0x0000000213127825 */ /* 0x000fe200078e02c8 */
[----:B------:R-:W-:Y:S02]  /*7410*/  PRMT R27, RZ, 0x7610, R27 ;  /* 0x00007610ff1b7816 */ /* 0x000fe4000000001b */
[----:B------:R-:W-:Y:S01]  /*7420*/  PRMT R28, RZ, 0x7610, R28 ;  /* 0x00007610ff1c7816 */ /* 0x000fe2000000001c */
[----:B------:R-:W-:Y:S01]  /*7430*/  IMAD.WIDE R20, R196, 0x2, R200 ;  /* 0x00000002c4147825 */ /* 0x000fe200078e02c8 */
[----:B------:R-:W2:Y:S01]  /*7440*/  @P0 LDG.E.U16 R2, desc[UR8][R10.64] ;  /* 0x000000080a020981 */ /* 0x000ea2000c1e1500 */
[----:B------:R-:W-:-:S02]  /*7450*/  PRMT R29, RZ, 0x7610, R29 ;  /* 0x00007610ff1d7816 */ /* 0x000fc4000000001d */
[----:B------:R-:W-:Y:S01]  /*7460*/  PRMT R30, RZ, 0x7610, R30 ;  /* 0x00007610ff1e7816 */ /* 0x000fe2000000001e */
[----:B------:R-:W2:Y:S01]  /*7470*/  @P0 LDG.E.U16 R3, desc[UR8][R12.64] ;  /* 0x000000080c030981 */ /* 0x000ea2000c1e1500 */
[----:B------:R-:W-:Y:S02]  /*7480*/  PRMT R31, RZ, 0x7610, R31 ;  /* 0x00007610ff1f7816 */ /* 0x000fe4000000001f */
[----:B------:R-:W-:Y:S01]  /*7490*/  PRMT R33, RZ, 0x7610, R33 ;  /* 0x00007610ff217816 */ /* 0x000fe20000000021 */
[----:B------:R-:W2:Y:S01]  /*74a0*/  @P0 LDG.E.U16 R4, desc[UR8][R14.64] ;  /* 0x000000080e040981 */ /* 0x000ea2000c1e1500 */
[----:B------:R-:W-:Y:S02]  /*74b0*/  PRMT R35, RZ, 0x7610, R35 ;  /* 0x00007610ff237816 */ /* 0x000fe40000000023 */
[----:B------:R-:W-:Y:S01]  /*74c0*/  PRMT R37, RZ, 0x7610, R37 ;  /* 0x00007610ff257816 */ /* 0x000fe20000000025 */
[----:B------:R-:W2:Y:S01]  /*74d0*/  @P0 LDG.E.U16 R5, desc[UR8][R16.64] ;  /* 0x0000000810050981 */ /* 0x000ea2000c1e1500 */
[----:B------:R-:W-:-:S02]  /*74e0*/  PRMT R39, RZ, 0x7610, R39 ;  /* 0x00007610ff277816 */ /* 0x000fc40000000027 */
[----:B------:R-:W-:Y:S01]  /*74f0*/  PRMT R40, RZ, 0x7610, R40 ;  /* 0x00007610ff287816 */ /* 0x000fe20000000028 */
[----:B------:R1:W2:Y:S01]  /*7500*/  @P0 LDG.E.U16 R6, desc[UR8][R18.64] ;  /* 0x0000000812060981 */ /* 0x0002a2000c1e1500 */
[----:B------:R-:W-:Y:S02]  /*7510*/  PRMT R41, RZ, 0x7610, R41 ;  /* 0x00007610ff297816 */ /* 0x000fe40000000029 */
[----:B------:R-:W-:Y:S01]  /*7520*/  PRMT R42, RZ, 0x7610, R42 ;  /* 0x00007610ff2a7816 */ /* 0x000fe2000000002a */
[----:B------:R0:W2:Y:S01]  /*7530*/  @P0 LDG.E.U16 R7, desc[UR8][R20.64] ;  /* 0x0000000814070981 */ /* 0x0000a2000c1e1500 */
[----:B------:R-:W-:Y:S02]  /*7540*/  PRMT R44, RZ, 0x7610, R44 ;  /* 0x00007610ff2c7816 */ /* 0x000fe4000000002c */
[----:B------:R-:W-:Y:S02]  /*7550*/  PRMT R46, RZ, 0x7610, R46 ;  /* 0x00007610ff2e7816 */ /* 0x000fe4000000002e */
[----:B------:R-:W-:-:S02]  /*7560*/  PRMT R48, RZ, 0x7610, R48 ;  /* 0x00007610ff307816 */ /* 0x000fc40000000030 */
[----:B------:R-:W-:Y:S02]  /*7570*/  PRMT R50, RZ, 0x7610, R50 ;  /* 0x00007610ff327816 */ /* 0x000fe40000000032 */
[----:B------:R-:W-:Y:S02]  /*7580*/  PRMT R52, RZ, 0x7610, R52 ;  /* 0x00007610ff347816 */ /* 0x000fe40000000034 */
[----:B------:R-:W-:Y:S02]  /*7590*/  PRMT R54, RZ, 0x7610, R54 ;  /* 0x00007610ff367816 */ /* 0x000fe40000000036 */
[----:B------:R-:W-:Y:S02]  /*75a0*/  PRMT R56, RZ, 0x7610, R56 ;  /* 0x00007610ff387816 */ /* 0x000fe40000000038 */
[----:B------:R-:W-:Y:S02]  /*75b0*/  PRMT R58, RZ, 0x7610, R58 ;  /* 0x00007610ff3a7816 */ /* 0x000fe4000000003a */
[----:B------:R-:W-:-:S02]  /*75c0*/  PRMT R66, RZ, 0x7610, R66 ;  /* 0x00007610ff427816 */ /* 0x000fc40000000042 */
[----:B------:R-:W-:Y:S02]  /*75d0*/  PRMT R120, RZ, 0x7610, R120 ;  /* 0x00007610ff787816 */ /* 0x000fe40000000078 */
[----:B------:R-:W-:Y:S01]  /*75e0*/  PRMT R122, RZ, 0x7610, R122 ;  /* 0x00007610ff7a7816 */ /* 0x000fe2000000007a */
[----:B------:R-:W-:Y:S01]  /*75f0*/  IMAD R199, R199, 0x18, RZ ;  /* 0x00000018c7c77824 */ /* 0x000fe200078e02ff */
[----:B-1----:R-:W-:Y:S01]  /*7600*/  PRMT R18, RZ, 0x7610, R18 ;  /* 0x00007610ff127816 */ /* 0x002fe20000000012 */
[----:B------:R-:W-:Y:S01]  /*7610*/  IMAD R160, R160, 0x1f, RZ ;  /* 0x0000001fa0a07824 */ /* 0x000fe200078e02ff */
[----:B------:R-:W-:Y:S02]  /*7620*/  PRMT R19, RZ, 0x7610, R19 ;  /* 0x00007610ff137816 */ /* 0x000fe40000000013 */
[----:B------:R-:W-:Y:S02]  /*7630*/  PRMT R124, RZ, 0x7610, R124 ;  /* 0x00007610ff7c7816 */ /* 0x000fe4000000007c */
[----:B------:R-:W-:Y:S01]  /*7640*/  SHF.L.U32 R197, R197, 0x5, RZ ;  /* 0x00000005c5c57819 */ /* 0x000fe200000006ff */
[----:B------:R-:W-:Y:S01]  /*7650*/  IMAD R195, R195, 0x28, RZ ;  /* 0x00000028c3c37824 */ /* 0x000fe200078e02ff */
[----:B0-----:R-:W-:Y:S01]  /*7660*/  PRMT R20, RZ, 0x7610, R20 ;  /* 0x00007610ff147816 */ /* 0x001fe20000000014 */
[----:B------:R-:W-:Y:S01]  /*7670*/  IMAD R193, R193, 0x30, RZ ;  /* 0x00000030c1c17824 */ /* 0x000fe200078e02ff */
[----:B------:R-:W-:Y:S01]  /*7680*/  PRMT R21, RZ, 0x7610, R21 ;  /* 0x00007610ff157816 */ /* 0x000fe20000000015 */
[----:B------:R-:W-:Y:S01]  /*7690*/  IMAD R191, R191, 0x38, RZ ;  /* 0x00000038bfbf7824 */ /* 0x000fe200078e02ff */
[----:B------:R-:W2:Y:S01]  /*76a0*/  @P0 LDG.E.U16 R0, desc[UR8][R8.64] ;  /* 0x0000000808000981 */ /* 0x000ea2000c1e1500 */
[----:B------:R-:W-:-:S02]  /*76b0*/  IMAD R189, R189, 0x9, RZ ;  /* 0x00000009bdbd7824 */ /* 0x000fc400078e02ff */
[----:B------:R-:W-:Y:S02]  /*76c0*/  IMAD R185, R185, 0x11, RZ ;  /* 0x00000011b9b97824 */ /* 0x000fe400078e02ff */
[----:B------:R-:W-:Y:S02]  /*76d0*/  IMAD R183, R183, 0x19, RZ ;  /* 0x00000019b7b77824 */ /* 0x000fe400078e02ff */
[----:B------:R-:W-:Y:S02]  /*76e0*/  IMAD R181, R181, 0x21, RZ ;  /* 0x00000021b5b57824 */ /* 0x000fe400078e02ff */
[----:B------:R-:W-:Y:S02]  /*76f0*/  IMAD R179, R179, 0x29, RZ ;  /* 0x00000029b3b37824 */ /* 0x000fe400078e02ff */
[----:B------:R-:W-:Y:S02]  /*7700*/  IMAD R177, R177, 0x31, RZ ;  /* 0x00000031b1b17824 */ /* 0x000fe400078e02ff */
        /* <DEDUP_REMOVED lines=13> */
[----:B------:R-:W-:-:S04]  /*77e0*/  IMAD.WIDE R204, R131, 0x2, R202 ;  /* 0x0000000283cc7825 */ /* 0x000fc800078e02ca */
[----:B------:R-:W-:Y:S02]  /*77f0*/  IMAD R135, R135, 0x3c, RZ ;  /* 0x0000003c87877824 */ /* 0x000fe400078e02ff */
[----:B------:R-:W-:Y:S02]  /*7800*/  IMAD R136, R136, 0x5, RZ ;  /* 0x0000000588887824 */ /* 0x000fe400078e02ff */
[----:B------:R-:W-:Y:S02]  /*7810*/  IMAD R137, R137, 0xd, RZ ;  /* 0x0000000d89897824 */ /* 0x000fe400078e02ff */
[----:B------:R-:W-:Y:S02]  /*7820*/  IMAD R139, R139, 0x15, RZ ;  /* 0x000000158b8b7824 */ /* 0x000fe400078e02ff */
[----:B------:R-:W-:Y:S02]  /*7830*/  IMAD R141, R141, 0x25, RZ ;  /* 0x000000258d8d7824 */ /* 0x000fe400078e02ff */
[----:B---3--:R-:W-:-:S02]  /*7840*/  IMAD R143, R143, 0x2d, RZ ;  /* 0x0000002d8f8f7824 */ /* 0x008fc400078e02ff */
[----:B------:R-:W-:Y:S02]  /*7850*/  IMAD R145, R145, 0x3d, RZ ;  /* 0x0000003d91917824 */ /* 0x000fe400078e02ff */
[----:B------:R-:W-:Y:S02]  /*7860*/  IMAD R147, R147, 0x6, RZ ;  /* 0x0000000693937824 */ /* 0x000fe400078e02ff */
[----:B------:R-:W-:-:S04]  /*7870*/  IMAD.WIDE R222, R144, 0x2, R202 ;  /* 0x0000000290de7825 */ /* 0x000fc800078e02ca */
[----:B------:R-:W-:Y:S02]  /*7880*/  IMAD R148, R148, 0xe, RZ ;  /* 0x0000000e94947824 */ /* 0x000fe400078e02ff */
[----:B------:R-:W-:Y:S02]  /*7890*/  IMAD R149, R149, 0x16, RZ ;  /* 0x0000001695957824 */ /* 0x000fe400078e02ff */
[----:B------:R-:W-:Y:S02]  /*78a0*/  IMAD R151, R151, 0x1e, RZ ;  /* 0x0000001e97977824 */ /* 0x000fe400078e02ff */
[----:B------:R-:W-:Y:S02]  /*78b0*/  IMAD R152, R152, 0x26, RZ ;  /* 0x0000002698987824 */ /* 0x000fe400078e02ff */
[----:B----4-:R-:W-:Y:S02]  /*78c0*/  IMAD R153, R153, 0x2e, RZ ;  /* 0x0000002e99997824 */ /* 0x010fe400078e02ff */
[----:B------:R-:W-:-:S02]  /*78d0*/  IMAD R155, R155, 0x36, RZ ;  /* 0x000000369b9b7824 */ /* 0x000fc400078e02ff */
[----:B------:R-:W-:Y:S02]  /*78e0*/  IMAD R157, R157, 0xf, RZ ;  /* 0x0000000f9d9d7824 */ /* 0x000fe400078e02ff */
[----:B------:R-:W-:Y:S02]  /*78f0*/  IMAD R159, R159, 0x17, RZ ;  /* 0x000000179f9f7824 */ /* 0x000fe400078e02ff */
[----:B------:R-:W-:Y:S01]  /*7900*/  IMAD R163, R163, 0x2f, RZ ;  /* 0x0000002fa3a37824 */ /* 0x000fe200078e02ff */
[----:B------:R-:W-:-:S04]  /*7910*/  @!UP1 UIADD3 UR12, UPT, UPT, -UR14, 0x100000, URZ ;  /* 0x001000000e0c9890 */ /* 0x000fc8000fffe1ff */
[----:B------:R-:W-:Y:S02]  /*7920*/  @!UP1 USHF.L.U32 UR13, UR12, 0xb, URZ ;  /* 0x0000000b0c0d9899 */ /* 0x000fe400080006ff */
[----:B------:R-:W-:Y:S01]  /*7930*/  @!UP1 USHF.L.U32 UR12, UR12, 0x1, URZ ;  /* 0x000000010c0c9899 */ /* 0x000fe200080006ff */
[----:B------:R-:W-:Y:S01]  /*7940*/  IMAD.WIDE R218, R131, 0x2, R200 ;  /* 0x0000000283da7825 */ /* 0x000fe200078e02c8 */
[----:B------:R-:W-:Y:S01]  /*7950*/  VOTEU.ALL UP2, P5 ;  /* 0x0000000000ff7886 */ /* 0x000fe20002840000 */
[----:B------:R-:W0:Y:S02]  /*7960*/  LDCU UR11, c[0x0][0x3a8] ;  /* 0x00007500ff0b77ac */ /* 0x000e240008000800 */
[----:B------:R-:W-:-:S04]  /*7970*/  IMAD.WIDE R250, R135, 0x2, R202 ;  /* 0x0000000287fa7825 */ /* 0x000fc800078e02ca */
[----:B------:R-:W-:-:S04]  /*7980*/  IMAD.WIDE R248, R135, 0x2, R200 ;  /* 0x0000000287f87825 */ /* 0x000fc800078e02c8 */
[----:B------:R-:W-:Y:S02]  /*7990*/  IMAD R140, R140, 0x1d, RZ ;  /* 0x0000001d8c8c7824 */ /* 0x000fe400078e02ff */
[----:B------:R-:W-:Y:S01]  /*79a0*/  IMAD.WIDE R220, R144, 0x2, R200 ;  /* 0x0000000290dc7825 */ /* 0x000fe200078e02c8 */
[----:B--2---:R1:W-:Y:S03]  /*79b0*/  STL.64 [R1+0x878], R2 ;  /* 0x0008780201007387 */ /* 0x0043e60000100a00 */
[----:B------:R-:W-:Y:S01]  /*79c0*/  IMAD.WIDE R246, R136, 0x2, R202 ;  /* 0x0000000288f67825 */ /* 0x000fe200078e02ca */
[----:B------:R-:W-:Y:S01]  /*79d0*/  PRMT R10, RZ, 0x7610, R10 ;  /* 0x00007610ff0a7816 */ /* 0x000fe2000000000a */
[----:B------:R2:W3:Y:S01]  /*79e0*/  @!UP2 SYNCS.EXCH.64 URZ, [UR4+0x28008], UR12 ;  /* 0x0280080c04ffa5b2 */ /* 0x0004e20008000100 */
[----:B------:R4:W-:Y:S01]  /*79f0*/  STL.64 [R1+0x880], R4 ;  /* 0x0008800401007387 */ /* 0x0009e20000100a00 */
[----:B-1----:R-:W-:Y:S01]  /*7a00*/  IMAD.WIDE R2, R199, 0x2, R202 ;  /* 0x00000002c7027825 */ /* 0x002fe200078e02ca */
[----:B------:R-:W-:-:S02]  /*7a10*/  PRMT R13, RZ, 0x7610, R13 ;  /* 0x00007610ff0d7816 */ /* 0x000fc4000000000d */
[----:B------:R-:W-:Y:S01]  /*7a20*/  PRMT R17, RZ, 0x7610, R17 ;  /* 0x00007610ff117816 */ /* 0x000fe20000000011 */
[----:B------:R-:W-:Y:S01]  /*7a30*/  STL.64 [R1+0x888], R6 ;  /* 0x0008880601007387 */ /* 0x000fe20000100a00 */
[----:B------:R-:W-:Y:S01]  /*7a40*/  IMAD.WIDE R244, R136, 0x2, R200 ;  /* 0x0000000288f47825 */ /* 0x000fe200078e02c8 */
[----:B------:R-:W-:Y:S01]  /*7a50*/  PRMT R16, RZ, 0x7610, R16 ;  /* 0x00007610ff107816 */ /* 0x000fe20000000010 */
[----:B--2---:R-:W1:Y:S01]  /*7a60*/  LDCU UR12, c[0x0][0x3d0] ;  /* 0x00007a00ff0c77ac */ /* 0x004e620008000800 */
[----:B------:R2:W-:Y:S04]  /*7a70*/  STL.64 [R1+0xa48], R18 ;  /* 0x000a481201007387 */ /* 0x0005e80000100a00 */
[----:B------:R0:W-:Y:S04]  /*7a80*/  STL.64 [R1+0xa40], R20 ;  /* 0x000a401401007387 */ /* 0x0001e80000100a00 */
[----:B------:R0:W-:Y:S04]  /*7a90*/  STL.64 [R1+0xa38], R22 ;  /* 0x000a381601007387 */ /* 0x0001e80000100a00 */
[----:B------:R-:W-:Y:S04]  /*7aa0*/  STL.64 [R1+0xa28], R24 ;  /* 0x000a281801007387 */ /* 0x000fe80000100a00 */
        /* <DEDUP_REMOVED lines=43> */
[----:B------:R-:W-:Y:S01]  /*7d60*/  STL.64 [R1+0x9b0], R112 ;  /* 0x0009b07001007387 */ /* 0x000fe20000100a00 */
[----:B----4-:R-:W-:-:S03]  /*7d70*/  IMAD.WIDE R4, R207, 0x2, R200 ;  /* 0x00000002cf047825 */ /* 0x010fc600078e02c8 */
[----:B------:R-:W-:Y:S01]  /*7d80*/  STL.64 [R1+0x9c0], R114 ;  /* 0x0009c07201007387 */ /* 0x000fe20000100a00 */
[----:B--2---:R-:W-:-:S03]  /*7d90*/  IMAD.WIDE R18, R207, 0x2, R202 ;  /* 0x00000002cf127825 */ /* 0x004fc600078e02ca */
[----:B------:R-:W-:Y:S04]  /*7da0*/  STL.64 [R1+0x9d0], R116 ;  /* 0x0009d07401007387 */ /* 0x000fe80000100a00 */
[----:B------:R-:W-:Y:S04]  /*7db0*/  STL.64 [R1+0x9d8], R118 ;  /* 0x0009d87601007387 */ /* 0x000fe80000100a00 */
[----:B------:R-:W-:Y:S04]  /*7dc0*/  STL.64 [R1+0x9e8], R120 ;  /* 0x0009e87801007387 */ /* 0x000fe80000100a00 */
[----:B------:R-:W-:Y:S01]  /*7dd0*/  STL.64 [R1+0x9f8], R122 ;  /* 0x0009f87a01007387 */ /* 0x000fe20000100a00 */
[----:B------:R-:W-:-:S03]  /*7de0*/  IMAD.WIDE R6, R197, 0x2, R202 ;  /* 0x00000002c5067825 */ /* 0x000fc600078e02ca */
[----:B------:R-:W-:Y:S01]  /*7df0*/  STL.64 [R1+0xa08], R124 ;  /* 0x000a087c01007387 */ /* 0x000fe20000100a00 */
[----:B0-----:R-:W-:-:S03]  /*7e00*/  IMAD.WIDE R20, R199, 0x2, R200 ;  /* 0x00000002c7147825 */ /* 0x001fc600078e02c8 */
[----:B------:R-:W-:Y:S04]  /*7e10*/  STL.64 [R1+0xa20], R160 ;  /* 0x000a20a001007387 */ /* 0x000fe80000100a00 */
[----:B------:R0:W-:Y:S04]  /*7e20*/  STL [R1+0xa30], R206 ;  /* 0x000a30ce01007387 */ /* 0x0001e80000100800 */
[----:B------:R2:W-:Y:S01]  /*7e30*/  STL.64 [R1+0x7d0], R4 ;  /* 0x0007d00401007387 */ /* 0x0005e20000100a00 */
[----:B------:R-:W-:-:S03]  /*7e40*/  IMAD.WIDE R22, R195, 0x2, R200 ;  /* 0x00000002c3167825 */ /* 0x000fc600078e02c8 */
[----:B------:R-:W-:Y:S04]  /*7e50*/  STL.64 [R1+0x7d8], R18 ;  /* 0x0007d81201007387 */ /* 0x000fe80000100a00 */
[----:B------:R4:W-:Y:S01]  /*7e60*/  STL.64 [R1+0x758], R2 ;  /* 0x0007580201007387 */ /* 0x0009e20000100a00 */
[----:B0-----:R-:W-:-:S03]  /*7e70*/  IMAD.WIDE R206, R193, 0x2, R202 ;  /* 0x00000002c1ce7825 */ /* 0x001fc600078e02ca */
[----:B------:R-:W3:Y:S01]  /*7e80*/  @P0 LDG.E.U16 R10, desc[UR8][R18.64] ;  /* 0x00000008120a0981 */ /* 0x000ee2000c1e1500 */
[----:B--2---:R-:W-:-:S03]  /*7e90*/  IMAD.WIDE R4, R197, 0x2, R200 ;  /* 0x00000002c5047825 */ /* 0x004fc600078e02c8 */
[----:B------:R0:W-:Y:S01]  /*7ea0*/  STL.64 [R1+0x6d8], R6 ;  /* 0x0006d80601007387 */ /* 0x0001e20000100a00 */
[----:B------:R-:W-:-:S03]  /*7eb0*/  IMAD.WIDE R24, R193, 0x2, R200 ;  /* 0x00000002c1187825 */ /* 0x000fc600078e02c8 */
[----:B------:R-:W2:Y:S01]  /*7ec0*/  @P0 LDG.E.U16 R13, desc[UR8][R20.64] ;  /* 0x00000008140d0981 */ /* 0x000ea2000c1e1500 */
[----:B----4-:R-:W-:-:S03]  /*7ed0*/  IMAD.WIDE R2, R195, 0x2, R202 ;  /* 0x00000002c3027825 */ /* 0x010fc600078e02ca */
[----:B------:R-:W-:Y:S01]  /*7ee0*/  STL.64 [R1+0x750], R20 ;  /* 0x0007501401007387 */ /* 0x000fe20000100a00 */
[----:B------:R-:W-:-:S03]  /*7ef0*/  IMAD.WIDE R160, R191, 0x2, R202 ;  /* 0x00000002bfa07825 */ /* 0x000fc600078e02ca */
[----:B------:R4:W-:Y:S01]  /*7f00*/  STL.64 [R1+0x6d0], R4 ;  /* 0x0006d00401007387 */ /* 0x0009e20000100a00 */
        /* <DEDUP_REMOVED lines=57> */
[----:B------:R-:W-:Y:S01]  /*82a0*/  STL.64 [R1+0x6b8], R50 ;  /* 0x0006b83201007387 */ /* 0x000fe20000100a00 */
        /* <DEDUP_REMOVED lines=42> */
[----:B0-----:R-:W-:-:S03]  /*8550*/  IMAD.WIDE R6, R128, 0x2, R200 ;  /* 0x0000000280067825 */ /* 0x001fc600078e02c8 */
[----:B------:R-:W-:Y:S01]  /*8560*/  STL.64 [R1+0x538], R70 ;  /* 0x0005384601007387 */ /* 0x000fe20000100a00 */
[----:B----4-:R-:W-:-:S03]  /*8570*/  IMAD.WIDE R4, R129, 0x2, R202 ;  /* 0x0000000281047825 */ /* 0x010fc600078e02ca */
[----:B------:R-:W-:Y:S01]  /*8580*/  STL.64 [R1+0x530], R72 ;  /* 0x0005304801007387 */ /* 0x000fe20000100a00 */
[----:B------:R-:W-:-:S03]  /*8590*/  IMAD.WIDE R2, R129, 0x2, R200 ;  /* 0x0000000281027825 */ /* 0x000fc600078e02c8 */
[----:B------:R-:W-:Y:S04]  /*85a0*/  STL.64 [R1+0x818], R78 ;  /* 0x0008184e01007387 */ /* 0x000fe80000100a00 */
[----:B------:R-:W-:Y:S01]  /*85b0*/  STL.64 [R1+0x810], R74 ;  /* 0x0008104a01007387 */ /* 0x000fe20000100a00 */
[----:B------:R-:W-:-:S03]  /*85c0*/  IMAD.WIDE R128, R132, 0x2, R202 ;  /* 0x0000000284807825 */ /* 0x000fc600078e02ca */
[----:B------:R-:W-:Y:S01]  /*85d0*/  STL.64 [R1+0x798], R76 ;  /* 0x0007984c01007387 */ /* 0x000fe20000100a00 */
[----:B------:R-:W-:-:S03]  /*85e0*/  IMAD.WIDE R168, R132, 0x2, R200 ;  /* 0x0000000284a87825 */ /* 0x000fc600078e02c8 */
[----:B------:R-:W-:Y:S04]  /*85f0*/  STL.64 [R1+0x790], R6 ;  /* 0x0007900601007387 */ /* 0x000fe80000100a00 */
[----:B------:R-:W4:Y:S01]  /*8600*/  LDL.64 R130, [R1+0x658] ;  /* 0x0006580001827983 */ /* 0x000f220000100a00 */
[----:B------:R-:W-:-:S03]  /*8610*/  IMAD.WIDE R170, R133, 0x2, R202 ;  /* 0x0000000285aa7825 */ /* 0x000fc600078e02ca */
[----:B------:R-:W-:Y:S01]  /*8620*/  STL.64 [R1+0x718], R4 ;  /* 0x0007180401007387 */ /* 0x000fe20000100a00 */
[----:B------:R-:W-:-:S03]  /*8630*/  IMAD.WIDE R172, R133, 0x2, R200 ;  /* 0x0000000285ac7825 */ /* 0x000fc600078e02c8 */
[----:B------:R-:W-:Y:S04]  /*8640*/  STL.64 [R1+0x710], R2 ;  /* 0x0007100201007387 */ /* 0x000fe80000100a00 */
[----:B------:R-:W-:Y:S04]  /*8650*/  STL.64 [R1+0x698], R204 ;  /* 0x000698cc01007387 */ /* 0x000fe80000100a00 */
[----:B------:R-:W-:Y:S04]  /*8660*/  STL.64 [R1+0x690], R218 ;  /* 0x000690da01007387 */ /* 0x000fe80000100a00 */
[----:B------:R-:W2:Y:S04]  /*8670*/  LDL.64 R132, [R1+0x6d0] ;  /* 0x0006d00001847983 */ /* 0x000ea80000100a00 */
[----:B------:R-:W-:Y:S04]  /*8680*/  STL.64 [R1+0x618], R128 ;  /* 0x0006188001007387 */ /* 0x000fe80000100a00 */
[----:B------:R-:W-:Y:S04]  /*8690*/  STL.64 [R1+0x610], R168 ;  /* 0x000610a801007387 */ /* 0x000fe80000100a00 */
[----:B------:R-:W2:Y:S01]  /*86a0*/  LDL.64 R134, [R1+0x6d8] ;  /* 0x0006d80001867983 */ /* 0x000ea20000100a00 */
        /* <DEDUP_REMOVED lines=9> */
[----:B------:R-:W2:Y:S01]  /*8740*/  LDL.64 R136, [R1+0x758] ;  /* 0x0007580001887983 */ /* 0x000ea20000100a00 */
        /* <DEDUP_REMOVED lines=9> */
[----:B------:R-:W-:Y:S04]  /*87e0*/  STL.64 [R1+0x800], R240 ;  /* 0x000800f001007387 */ /* 0x000fe80000100a00 */
[----:B------:R-:W-:Y:S04]  /*87f0*/  STL.64 [R1+0x788], R238 ;  /* 0x000788ee01007387 */ /* 0x000fe80000100a00 */
        /* <DEDUP_REMOVED lines=41> */
[----:B------:R-:W2:Y:S01]  /*8a90*/  LDL.LU.64 R18, [R1+0xa48] ;  /* 0x000a480001127983 */ /* 0x000ea20000300a00 */
[----:B------:R-:W-:-:S03]  /*8aa0*/  IMAD.WIDE R174, R156, 0x2, R202 ;  /* 0x000000029cae7825 */ /* 0x000fc600078e02ca */
[----:B------:R-:W3:Y:S04]  /*8ab0*/  @P0 LDG.E.U16 R17, desc[UR8][R22.64] ;  /* 0x0000000816110981 */ /* 0x000ee8000c1e1500 */
[----:B------:R-:W-:Y:S04]  /*8ac0*/  STL.64 [R1+0x508], R174 ;  /* 0x000508ae01007387 */ /* 0x000fe80000100a00 */
[----:B------:R-:W3:Y:S04]  /*8ad0*/  LDL.LU.64 R20, [R1+0xa40] ;  /* 0x000a400001147983 */ /* 0x000ee80000300a00 */
[----:B------:R-:W3:Y:S04]  /*8ae0*/  LDL.LU.64 R22, [R1+0xa38] ;  /* 0x000a380001167983 */ /* 0x000ee80000300a00 */
[----:B----4-:R0:W4:Y:S04]  /*8af0*/  @P0 LDG.E.U16 R16, desc[UR8][R130.64] ;  /* 0x0000000882100981 */ /* 0x010128000c1e1500 */
[----:B--2---:R-:W2:Y:S04]  /*8b00*/  @P0 LDG.E.U16 R18, desc[UR8][R206.64] ;  /* 0x00000008ce120981 */ /* 0x004ea8000c1e1500 */
[----:B------:R-:W2:Y:S04]  /*8b10*/  @P0 LDG.E.U16 R19, desc[UR8][R24.64] ;  /* 0x0000000818130981 */ /* 0x000ea8000c1e1500 */
[----:B------:R-:W5:Y:S04]  /*8b20*/  LDL.LU R206, [R1+0xa30] ;  /* 0x000a300001ce7983 */ /* 0x000f680000300800 */
[----:B------:R-:W2:Y:S01]  /*8b30*/  LDL.LU.64 R24, [R1+0xa28] ;  /* 0x000a280001187983 */ /* 0x000ea20000300a00 */
[----:B0-----:R-:W-:-:S03]  /*8b40*/  IMAD.WIDE R130, R156, 0x2, R200 ;  /* 0x000000029c827825 */ /* 0x001fc600078e02c8 */
[----:B---3--:R-:W3:Y:S04]  /*8b50*/  @P0 LDG.E.U16 R20, desc[UR8][R160.64] ;  /* 0x00000008a0140981 */ /* 0x008ee8000c1e1500 */
[----:B------:R-:W3:Y:S04]  /*8b60*/  @P0 LDG.E.U16 R21, desc[UR8][R26.64] ;  /* 0x000000081a150981 */ /* 0x000ee8000c1e1500 */
[----:B------:R-:W3:Y:S04]  /*8b70*/  @P0 LDG.E.U16 R22, desc[UR8][R28.64] ;  /* 0x000000081c160981 */ /* 0x000ee8000c1e1500 */
[----:B------:R-:W3:Y:S04]  /*8b80*/  LDL.LU.64 R160, [R1+0xa20] ;  /* 0x000a200001a07983 */ /* 0x000ee80000300a00 */
[----:B------:R0:W-:Y:S04]  /*8b90*/  STL.64 [R1+0x500], R130 ;  /* 0x0005008201007387 */ /* 0x0001e80000100a00 */
[----:B------:R-:W3:Y:S04]  /*8ba0*/  LDL.LU.64 R26, [R1+0xa18] ;  /* 0x000a1800011a7983 */ /* 0x000ee80000300a00 */
[----:B------:R-:W4:Y:S04]  /*8bb0*/  LDL.LU.64 R28, [R1+0xa10] ;  /* 0x000a1000011c7983 */ /* 0x000f280000300a00 */
[----:B------:R-:W4:Y:S04]  /*8bc0*/  @P0 LDG.E.U16 R23, desc[UR8][R124.64] ;  /* 0x000000087c170981 */ /* 0x000f28000c1e1500 */
[----:B------:R-:W4:Y:S04]  /*8bd0*/  LDL.LU.64 R124, [R1+0xa08] ;  /* 0x000a0800017c7983 */ /* 0x000f280000300a00 */
[----:B--2---:R-:W2:Y:S01]  /*8be0*/  @P0 LDG.E.U16 R24, desc[UR8][R30.64] ;  /* 0x000000081e180981 */ /* 0x004ea2000c1e1500 */
[----:B------:R-:W-:-:S03]  /*8bf0*/  IMAD.WIDE R148, R196, 0x2, R202 ;  /* 0x00000002c4947825 */ /* 0x000fc600078e02ca */
[----:B------:R-:W2:Y:S04]  /*8c00*/  @P0 LDG.E.U16 R25, desc[UR8][R122.64] ;  /* 0x000000087a190981 */ /* 0x000ea8000c1e1500 */
[----:B------:R-:W2:Y:S04]  /*8c10*/  LDL.LU.64 R30, [R1+0xa00] ;  /* 0x000a0000011e7983 */ /* 0x000ea80000300a00 */
[----:B------:R-:W-:Y:S04]  /*8c20*/  STL.64 [R1+0x850], R148 ;  /* 0x0008509401007387 */ /* 0x000fe80000100a00 */
[----:B------:R-:W2:Y:S04]  /*8c30*/  LDL.LU.64 R122, [R1+0x9f8] ;  /* 0x0009f800017a7983 */ /* 0x000ea80000300a00 */
[----:B---3--:R-:W3:Y:S04]  /*8c40*/  @P0 LDG.E.U16 R26, desc[UR8][R32.64] ;  /* 0x00000008201a0981 */ /* 0x008ee8000c1e1500 */
[----:B------:R-:W3:Y:S04]  /*8c50*/  @P0 LDG.E.U16 R27, desc[UR8][R120.64] ;  /* 0x00000008781b0981 */ /* 0x000ee8000c1e1500 */
[----:B----4-:R-:W4:Y:S04]  /*8c60*/  @P0 LDG.E.U16 R28, desc[UR8][R34.64] ;  /* 0x00000008221c0981 */ /* 0x010f28000c1e1500 */
[----:B------:R-:W3:Y:S04]  /*8c70*/  LDL.LU.64 R32, [R1+0x9f0] ;  /* 0x0009f00001207983 */ /* 0x000ee80000300a00 */
[----:B------:R-:W4:Y:S04]  /*8c80*/  LDL.LU.64 R120, [R1+0x9e8] ;  /* 0x0009e80001787983 */ /* 0x000f280000300a00 */
[----:B------:R-:W4:Y:S04]  /*8c90*/  LDL.LU.64 R34, [R1+0x9e0] ;  /* 0x0009e00001227983 */ /* 0x000f280000300a00 */
[----:B------:R-:W4:Y:S04]  /*8ca0*/  @P0 LDG.E.U16 R29, desc[UR8][R118.64] ;  /* 0x00000008761d0981 */ /* 0x000f28000c1e1500 */
[----:B------:R-:W4:Y:S04]  /*8cb0*/  LDL.LU.64 R118, [R1+0x9d8] ;  /* 0x0009d80001767983 */ /* 0x000f280000300a00 */
[----:B--2---:R-:W2:Y:S04]  /*8cc0*/  @P0 LDG.E.U16 R30, desc[UR8][R116.64] ;  /* 0x00000008741e0981 */ /* 0x004ea8000c1e1500 */
[----:B------:R-:W2:Y:S04]  /*8cd0*/  @P0 LDG.E.U16 R31, desc[UR8][R36.64] ;  /* 0x00000008241f0981 */ /* 0x000ea8000c1e1500 */
[----:B------:R-:W2:Y:S04]  /*8ce0*/  LDL.LU.64 R116, [R1+0x9d0] ;  /* 0x0009d00001747983 */ /* 0x000ea80000300a00 */
[----:B------:R-:W2:Y:S01]  /*8cf0*/  LDL.LU.64 R36, [R1+0x9c8] ;  /* 0x0009c80001247983 */ /* 0x000ea20000300a00 */
[----:B------:R-:W-:-:S03]  /*8d00*/  IMAD.WIDE R146, R157, 0x2, R202 ;  /* 0x000000029d927825 */ /* 0x000fc600078e02ca */
        /* <DEDUP_REMOVED lines=8> */
[----:B------:R-:W-:Y:S04]  /*8d90*/  STL.64 [R1+0x7e8], R146 ;  /* 0x0007e89201007387 */ /* 0x000fe80000100a00 */
[----:B--2---:R-:W2:Y:S01]  /*8da0*/  @P0 LDG.E.U16 R36, desc[UR8][R42.64] ;  /* 0x000000082a240981 */ /* 0x004ea2000c1e1500 */
[----:B------:R-:W-:-:S03]  /*8db0*/  IMAD.WIDE R144, R157, 0x2, R200 ;  /* 0x000000029d907825 */ /* 0x000fc600078e02c8 */
[----:B------:R-:W2:Y:S01]  /*8dc0*/  @P0 LDG.E.U16 R37, desc[UR8][R110.64] ;  /* 0x000000086e250981 */ /* 0x000ea2000c1e1500 */
[C---:B------:R-:W-:Y:S01]  /*8dd0*/  IMAD.WIDE R142, R159.reuse, 0x2, R202 ;  /* 0x000000029f8e7825 */ /* 0x040fe200078e02ca */
[----:B------:R-:W-:Y:S02]  /*8de0*/  PRMT R11, RZ, 0x7610, R11 ;  /* 0x00007610ff0b7816 */ /* 0x000fe4000000000b */
[----:B------:R-:W-:Y:S01]  /*8df0*/  PRMT R12, RZ, 0x7610, R12 ;  /* 0x00007610ff0c7816 */ /* 0x000fe2000000000c */
[----:B------:R-:W-:Y:S01]  /*8e00*/  IMAD.WIDE R140, R159, 0x2, R200 ;  /* 0x000000029f8c7825 */ /* 0x000fe200078e02c8 */
[----:B------:R-:W2:Y:S04]  /*8e10*/  LDL.LU.64 R42, [R1+0x9a0] ;  /* 0x0009a000012a7983 */ /* 0x000ea80000300a00 */
[----:B------:R-:W2:Y:S04]  /*8e20*/  LDL.LU.64 R110, [R1+0x998] ;  /* 0x00099800016e7983 */ /* 0x000ea80000300a00 */
[----:B------:R0:W2:Y:S04]  /*8e30*/  @P0 LDG.E.U16 R11, desc[UR8][R138.64] ;  /* 0x000000088a0b0981 */ /* 0x0000a8000c1e1500 */
[----:B------:R0:W2:Y:S01]  /*8e40*/  @P0 LDG.E.U16 R12, desc[UR8][R136.64] ;  /* 0x00000008880c0981 */ /* 0x0000a2000c1e1500 */
[----:B------:R-:W-:-:S02]  /*8e50*/  PRMT R8, RZ, 0x7610, R8 ;  /* 0x00007610ff087816 */ /* 0x000fc40000000008 */
[----:B------:R-:W-:Y:S01]  /*8e60*/  PRMT R9, RZ, 0x7610, R9 ;  /* 0x00007610ff097816 */ /* 0x000fe20000000009 */
[----:B---3--:R-:W3:Y:S04]  /*8e70*/  @P0 LDG.E.U16 R114, desc[UR8][R148.64] ;  /* 0x0000000894720981 */ /* 0x008ee8000c1e1500 */
[----:B----4-:R-:W4:Y:S04]  /*8e80*/  @P0 LDG.E.U16 R38, desc[UR8][R44.64] ;  /* 0x000000082c260981 */ /* 0x010f28000c1e1500 */
[----:B------:R-:W3:Y:S01]  /*8e90*/  @P0 LDG.E.U16 R39, desc[UR8][R108.64] ;  /* 0x000000086c270981 */ /* 0x000ee2000c1e1500 */
[----:B------:R-:W-:-:S02]  /*8ea0*/  PRMT R14, RZ, 0x7610, R14 ;  /* 0x00007610ff0e7816 */ /* 0x000fc4000000000e */
[----:B------:R-:W-:Y:S01]  /*8eb0*/  PRMT R15, RZ, 0x7610, R15 ;  /* 0x00007610ff0f7816 */ /* 0x000fe2000000000f */
[----:B------:R0:W3:Y:S04]  /*8ec0*/  @P0 LDG.E.U16 R113, desc[UR8][R130.64] ;  /* 0x0000000882710981 */ /* 0x0000e8000c1e1500 */
[----:B------:R-:W3:Y:S04]  /*8ed0*/  LDL.LU.64 R44, [R1+0x990] ;  /* 0x00099000012c7983 */ /* 0x000ee80000300a00 */
[----:B------:R-:W4:Y:S04]  /*8ee0*/  LDL.LU.64 R108, [R1+0x988] ;  /* 0x00098800016c7983 */ /* 0x000f280000300a00 */
[----:B------:R-:W-:Y:S04]  /*8ef0*/  STL.64 [R1+0x7e0], R144 ;  /* 0x0007e09001007387 */ /* 0x000fe80000100a00 */
[----:B------:R-:W4:Y:S04]  /*8f00*/  @P0 LDG.E.U16 R40, desc[UR8][R46.64] ;  /* 0x000000082e280981 */ /* 0x000f28000c1e1500 */
[----:B------:R-:W4:Y:S04]  /*8f10*/  @P0 LDG.E.U16 R41, desc[UR8][R106.64] ;  /* 0x000000086a290981 */ /* 0x000f28000c1e1500 */
[----:B------:R-:W4:Y:S04]  /*8f20*/  @P0 LDG.E.U16 R112, desc[UR8][R174.64] ;  /* 0x00000008ae700981 */ /* 0x000f28000c1e1500 */
[----:B------:R-:W4:Y:S04]  /*8f30*/  LDL.LU.64 R46, [R1+0x980] ;  /* 0x00098000012e7983 */ /* 0x000f280000300a00 */
[----:B------:R-:W4:Y:S01]  /*8f40*/  LDL.LU.64 R106, [R1+0x978] ;  /* 0x00097800016a7983 */ /* 0x000f220000300a00 */
[----:B------:R-:W-:-:S02]  /*8f50*/  PRMT R126, RZ, 0x7610, R126 ;  /* 0x00007610ff7e7816 */ /* 0x000fc4000000007e */
[----:B------:R-:W-:Y:S01]  /*8f60*/  PRMT R127, RZ, 0x7610, R127 ;  /* 0x00007610ff7f7816 */ /* 0x000fe2000000007f */
[----:B------:R-:W4:Y:S04]  /*8f70*/  @P0 LDG.E.U16 R115, desc[UR8][R146.64] ;  /* 0x0000000892730981 */ /* 0x000f28000c1e1500 */
[----:B------:R-:W4:Y:S04]  /*8f80*/  @P0 LDG.E.U16 R116, desc[UR8][R144.64] ;  /* 0x0000000890740981 */ /* 0x000f28000c1e1500 */
[----:B------:R-:W4:Y:S04]  /*8f90*/  @P0 LDG.E.U16 R117, desc[UR8][R142.64] ;  /* 0x000000088e750981 */ /* 0x000f28000c1e1500 */
[----:B------:R-:W4:Y:S04]  /*8fa0*/  @P0 LDG.E.U16 R118, desc[UR8][R140.64] ;  /* 0x000000088c760981 */ /* 0x000f28000c1e1500 */
[----:B--2---:R-:W2:Y:S04]  /*8fb0*/  @P0 LDG.E.U16 R42, desc[UR8][R48.64] ;  /* 0x00000008302a0981 */ /* 0x004ea8000c1e1500 */
[----:B------:R-:W2:Y:S01]  /*8fc0*/  @P0 LDG.E.U16 R43, desc[UR8][R104.64] ;  /* 0x00000008682b0981 */ /* 0x000ea2000c1e1500 */
[----:B0-----:R-:W-:-:S03]  /*8fd0*/  IMAD.WIDE R138, R160, 0x2, R202 ;  /* 0x00000002a08a7825 */ /* 0x001fc600078e02ca */
[----:B------:R-:W2:Y:S04]  /*8fe0*/  @P0 LDG.E.U16 R8, desc[UR8][R202.64] ;  /* 0x00000008ca080981 */ /* 0x000ea8000c1e1500 */
[----:B------:R-:W2:Y:S04]  /*8ff0*/  LDL.LU.64 R48, [R1+0x970] ;  /* 0x0009700001307983 */ /* 0x000ea80000300a00 */
[----:B------:R-:W2:Y:S01]  /*9000*/  LDL.LU.64 R104, [R1+0x968] ;  /* 0x0009680001687983 */ /* 0x000ea20000300a00 */
[----:B------:R-:W-:-:S03]  /*9010*/  IMAD.WIDE R136, R160, 0x2, R200 ;  /* 0x00000002a0887825 */ /* 0x000fc600078e02c8 */
[----:B------:R-:W2:Y:S04]  /*9020*/  @P0 LDG.E.U16 R9, desc[UR8][R200.64] ;  /* 0x00000008c8090981 */ /* 0x000ea8000c1e1500 */
[----:B------:R0:W2:Y:S04]  /*9030*/  @P0 LDG.E.U16 R14, desc[UR8][R134.64] ;  /* 0x00000008860e0981 */ /* 0x0000a8000c1e1500 */
[----:B------:R0:W2:Y:S04]  /*9040*/  @P0 LDG.E.U16 R15, desc[UR8][R132.64] ;  /* 0x00000008840f0981 */ /* 0x0000a8000c1e1500 */
[----:B---3--:R-:W3:Y:S04]  /*9050*/  @P0 LDG.E.U16 R44, desc[UR8][R50.64] ;  /* 0x00000008322c0981 */ /* 0x008ee8000c1e1500 */
[----:B------:R-:W3:Y:S01]  /*9060*/  @P0 LDG.E.U16 R45, desc[UR8][R102.64] ;  /* 0x00000008662d0981 */ /* 0x000ee2000c1e1500 */
[----:B------:R-:W-:-:S03]  /*9070*/  IMAD.WIDE R130, R163, 0x2, R200 ;  /* 0x00000002a3827825 */ /* 0x000fc600078e02c8 */
[----:B----4-:R-:W4:Y:S04]  /*9080*/  @P0 LDG.E.U16 R108, desc[UR8][R182.64] ;  /* 0x00000008b66c0981 */ /* 0x010f28000c1e1500 */
[----:B------:R-:W3:Y:S04]  /*9090*/  LDL.LU.64 R50, [R1+0x960] ;  /* 0x0009600001327983 */ /* 0x000ee80000300a00 */
[----:B------:R-:W4:Y:S04]  /*90a0*/  LDL.LU.64 R102, [R1+0x958] ;  /* 0x0009580001667983 */ /* 0x000f280000300a00 */
[----:B------:R-:W4:Y:S04]  /*90b0*/  @P0 LDG.E.U16 R109, desc[UR8][R180.64] ;  /* 0x00000008b46d0981 */ /* 0x000f28000c1e1500 */
[----:B------:R-:W4:Y:S04]  /*90c0*/  @P0 LDG.E.U16 R46, desc[UR8][R100.64] ;  /* 0x00000008642e0981 */ /* 0x000f28000c1e1500 */
[----:B------:R-:W4:Y:S04]  /*90d0*/  @P0 LDG.E.U16 R47, desc[UR8][R52.64] ;  /* 0x00000008342f0981 */ /* 0x000f28000c1e1500 */
[----:B------:R-:W4:Y:S04]  /*90e0*/  @P0 LDG.E.U16 R106, desc[UR8][R186.64] ;  /* 0x00000008ba6a0981 */ /* 0x000f28000c1e1500 */
[----:B------:R-:W4:Y:S04]  /*90f0*/  LDL.LU.64 R100, [R1+0x950] ;  /* 0x0009500001647983 */ /* 0x000f280000300a00 */
[----:B------:R-:W4:Y:S04]  /*9100*/  LDL.LU.64 R52, [R1+0x948] ;  /* 0x0009480001347983 */ /* 0x000f280000300a00 */
        /* <DEDUP_REMOVED lines=12> */
[----:B------:R-:W2:Y:S04]  /*91d0*/  @P0 LDG.E.U16 R124, desc[UR8][R130.64] ;  /* 0x00000008827c0981 */ /* 0x000ea8000c1e1500 */
[----:B------:R-:W2:Y:S04]  /*91e0*/  @P0 LDG.E.U16 R122, desc[UR8][R134.64] ;  /* 0x00000008867a0981 */ /* 0x000ea8000c1e1500 */
[----:B---3--:R-:W3:Y:S04]  /*91f0*/  @P0 LDG.E.U16 R50, desc[UR8][R56.64] ;  /* 0x0000000838320981 */ /* 0x008ee8000c1e1500 */
[----:B------:R-:W3:Y:S04]  /*9200*/  @P0 LDG.E.U16 R51, desc[UR8][R96.64] ;  /* 0x0000000860330981 */ /* 0x000ee8000c1e1500 */
[----:B----4-:R-:W4:Y:S04]  /*9210*/  @P0 LDG.E.U16 R102, desc[UR8][R194.64] ;  /* 0x00000008c2660981 */ /* 0x010f28000c1e1500 */
[----:B------:R-:W3:Y:S04]  /*9220*/  LDL.LU.64 R56, [R1+0x930] ;  /* 0x0009300001387983 */ /* 0x000ee80000300a00 */
[----:B------:R-:W-:Y:S04]  /*9230*/  STL.64 [R1+0x768], R142 ;  /* 0x0007688e01007387 */ /* 0x000fe80000100a00 */
        /* <DEDUP_REMOVED lines=10> */
[----:B--2---:R-:W2:Y:S04]  /*92e0*/  @P0 LDG.E.U16 R54, desc[UR8][R60.64] ;  /* 0x000000083c360981 */ /* 0x004ea8000c1e1500 */
[----:B------:R-:W2:Y:S04]  /*92f0*/  @P0 LDG.E.U16 R55, desc[UR8][R92.64] ;  /* 0x000000085c370981 */ /* 0x000ea8000c1e1500 */
[----:B------:R-:W2:Y:S04]  /*9300*/  @P0 LDG.E.U16 R98, desc[UR8][R212.64] ;  /* 0x00000008d4620981 */ /* 0x000ea8000c1e1500 */
[----:B------:R-:W2:Y:S04]  /*9310*/  LDL.LU.64 R60, [R1+0x910] ;  /* 0x00091000013c7983 */ /* 0x000ea80000300a00 */
[----:B------:R-:W2:Y:S04]  /*9320*/  LDL.LU.64 R92, [R1+0x908] ;  /* 0x00090800015c7983 */ /* 0x000ea80000300a00 */
[----:B------:R-:W2:Y:S04]  /*9330*/  @P0 LDG.E.U16 R99, desc[UR8][R210.64] ;  /* 0x00000008d2630981 */ /* 0x000ea8000c1e1500 */
[----:B---3--:R-:W3:Y:S04]  /*9340*/  @P0 LDG.E.U16 R56, desc[UR8][R62.64] ;  /* 0x000000083e380981 */ /* 0x008ee8000c1e1500 */
[----:B------:R-:W3:Y:S04]  /*9350*/  @P0 LDG.E.U16 R57, desc[UR8][R90.64] ;  /* 0x000000085a390981 */ /* 0x000ee8000c1e1500 */
        /* <DEDUP_REMOVED lines=10> */
[----:B--2---:R-:W2:Y:S04]  /*9400*/  @P0 LDG.E.U16 R60, desc[UR8][R66.64] ;  /* 0x00000008423c0981 */ /* 0x004ea8000c1e1500 */
[----:B------:R-:W2:Y:S04]  /*9410*/  @P0 LDG.E.U16 R61, desc[UR8][R86.64] ;  /* 0x00000008563d0981 */ /* 0x000ea8000c1e1500 */
[----:B------:R-:W2:Y:S04]  /*9420*/  @P0 LDG.E.U16 R92, desc[UR8][R226.64] ;  /* 0x00000008e25c0981 */ /* 0x000ea8000c1e1500 */
[----:B------:R-:W2:Y:S04]  /*9430*/  LDL.LU.64 R66, [R1+0x8e0] ;  /* 0x0008e00001427983 */ /* 0x000ea80000300a00 */
[----:B------:R-:W2:Y:S04]  /*9440*/  LDL.LU.64 R86, [R1+0x8d8] ;  /* 0x0008d80001567983 */ /* 0x000ea80000300a00 */
[----:B------:R0:W2:Y:S01]  /*9450*/  @P0 LDG.E.U16 R93, desc[UR8][R224.64] ;  /* 0x00000008e05d0981 */ /* 0x0000a2000c1e1500 */
[----:B------:R-:W-:-:S04]  /*9460*/  @!UP1 UIADD3 UR14, UPT, UPT, -UR14, 0x100000, URZ ;  /* 0x001000000e0e9890 */ /* 0x000fc8000fffe1ff */
[----:B------:R-:W-:Y:S02]  /*9470*/  @!UP1 USHF.L.U32 UR15, UR14, 0xb, URZ ;  /* 0x0000000b0e0f9899 */ /* 0x000fe400080006ff */
[----:B------:R-:W-:Y:S01]  /*9480*/  @!UP1 USHF.L.U32 UR14, UR14, 0x1, URZ ;  /* 0x000000010e0e9899 */ /* 0x000fe200080006ff */
[----:B------:R-:W-:Y:S01]  /*9490*/  ISETP.EQ.U32.AND P1, PT, RZ, UR44, P0 ;  /* 0x0000002cff007c0c */ /* 0x000fe20008722070 */
[----:B0-----:R-:W0:Y:S01]  /*94a0*/  LDC.64 R224, c[0x0][0x390] ;  /* 0x0000e400ffe07b82 */ /* 0x001e220000000a00 */
        /* <DEDUP_REMOVED lines=16> */
[----:B------:R-:W-:Y:S04]  /*95b0*/  STL.64 [R1+0x760], R140 ;  /* 0x0007608c01007387 */ /* 0x000fe80000100a00 */
[----:B------:R-:W2:Y:S04]  /*95c0*/  LDL.LU.64 R72, [R1+0x8a8] ;  /* 0x0008a80001487983 */ /* 0x000ea80000300a00 */
[----:B------:R-:W2:Y:S04]  /*95d0*/  @P0 LDG.E.U16 R87, desc[UR8][R236.64] ;  /* 0x00000008ec570981 */ /* 0x000ea8000c1e1500 */
[----:B---3--:R-:W3:Y:S04]  /*95e0*/  @P0 LDG.E.U16 R84, desc[UR8][R242.64] ;  /* 0x00000008f2540981 */ /* 0x008ee8000c1e1500 */
[----:B----4-:R-:W4:Y:S04]  /*95f0*/  @P0 LDG.E.U16 R68, desc[UR8][R78.64] ;  /* 0x000000084e440981 */ /* 0x010f28000c1e1500 */
[----:B------:R-:W3:Y:S04]  /*9600*/  @P0 LDG.E.U16 R69, desc[UR8][R74.64] ;  /* 0x000000084a450981 */ /* 0x000ee8000c1e1500 */
[----:B------:R-:W3:Y:S04]  /*9610*/  @P0 LDG.E.U16 R85, desc[UR8][R240.64] ;  /* 0x00000008f0550981 */ /* 0x000ee8000c1e1500 */
[----:B------:R-:W3:Y:S04]  /*9620*/  LDL.LU.64 R78, [R1+0x8a0] ;  /* 0x0008a000014e7983 */ /* 0x000ee80000300a00 */
[----:B------:R-:W4:Y:S04]  /*9630*/  LDL.LU.64 R74, [R1+0x898] ;  /* 0x00089800014a7983 */ /* 0x000f280000300a00 */
[----:B------:R-:W-:Y:S04]  /*9640*/  STL.64 [R1+0x6e8], R138 ;  /* 0x0006e88a01007387 */ /* 0x000fe80000100a00 */
[----:B------:R-:W4:Y:S04]  /*9650*/  @P0 LDG.E.U16 R82, desc[UR8][R246.64] ;  /* 0x00000008f6520981 */ /* 0x000f28000c1e1500 */
[----:B------:R-:W4:Y:S04]  /*9660*/  @P0 LDG.E.U16 R80, desc[UR8][R250.64] ;  /* 0x00000008fa500981 */ /* 0x000f28000c1e1500 */
[----:B------:R-:W4:Y:S04]  /*9670*/  @P0 LDG.E.U16 R81, desc[UR8][R248.64] ;  /* 0x00000008f8510981 */ /* 0x000f28000c1e1500 */
[----:B------:R-:W4:Y:S04]  /*9680*/  @P0 LDG.E.U16 R83, desc[UR8][R244.64] ;  /* 0x00000008f4530981 */ /* 0x000f28000c1e1500 */
[----:B--2---:R-:W2:Y:S04]  /*9690*/  @P0 LDG.E.U16 R70, desc[UR8][R76.64] ;  /* 0x000000084c460981 */ /* 0x004ea8000c1e1500 */
[----:B------:R-:W2:Y:S04]  /*96a0*/  @P0 LDG.E.U16 R71, desc[UR8][R6.64] ;  /* 0x0000000806470981 */ /* 0x000ea8000c1e1500 */
[----:B------:R-:W2:Y:S04]  /*96b0*/  @P0 LDG.E.U16 R72, desc[UR8][R4.64] ;  /* 0x0000000804480981 */ /* 0x000ea8000c1e1500 */
[----:B------:R-:W2:Y:S04]  /*96c0*/  LDL.LU.64 R76, [R1+0x890] ;  /* 0x00089000014c7983 */ /* 0x000ea80000300a00 */
[----:B------:R-:W-:Y:S04]  /*96d0*/  STL.64 [R1+0x6e0], R136 ;  /* 0x0006e08801007387 */ /* 0x000fe80000100a00 */
[----:B------:R-:W2:Y:S04]  /*96e0*/  LDL.LU.64 R6, [R1+0x888] ;  /* 0x0008880001067983 */ /* 0x000ea80000300a00 */
[----:B------:R-:W2:Y:S04]  /*96f0*/  LDL.LU.64 R4, [R1+0x880] ;  /* 0x0008800001047983 */ /* 0x000ea80000300a00 */
[----:B------:R-:W2:Y:S04]  /*9700*/  @P0 LDG.E.U16 R73, desc[UR8][R2.64] ;  /* 0x0000000802490981 */ /* 0x000ea8000c1e1500 */
[----:B---3--:R-:W3:Y:S04]  /*9710*/  @P0 LDG.E.U16 R78, desc[UR8][R170.64] ;  /* 0x00000008aa4e0981 */ /* 0x008ee8000c1e1500 */
[----:B------:R-:W3:Y:S04]  /*9720*/  LDL.LU.64 R2, [R1+0x878] ;  /* 0x0008780001027983 */ /* 0x000ee80000300a00 */
[----:B----4-:R-:W4:Y:S04]  /*9730*/  @P0 LDG.E.U16 R74, desc[UR8][R204.64] ;  /* 0x00000008cc4a0981 */ /* 0x010f28000c1e1500 */
[----:B------:R-:W3:Y:S04]  /*9740*/  @P0 LDG.E.U16 R75, desc[UR8][R218.64] ;  /* 0x00000008da4b0981 */ /* 0x000ee8000c1e1500 */
[----:B------:R-:W3:Y:S04]  /*9750*/  @P0 LDG.E.U16 R79, desc[UR8][R172.64] ;  /* 0x00000008ac4f0981 */ /* 0x000ee8000c1e1500 */
[----:B------:R-:W3:Y:S04]  /*9760*/  LDL.LU.64 R204, [R1+0x870] ;  /* 0x0008700001cc7983 */ /* 0x000ee80000300a00 */
[----:B------:R-:W5:Y:S04]  /*9770*/  LDL.LU R219, [R1+0x86c] ;  /* 0x00086c0001db7983 */ /* 0x000f680000300800 */
[----:B--2---:R2:W4:Y:S04]  /*9780*/  @P0 LDG.E.U16 R76, desc[UR8][R128.64] ;  /* 0x00000008804c0981 */ /* 0x004528000c1e1500 */
[----:B------:R-:W4:Y:S01]  /*9790*/  @P0 LDG.E.U16 R77, desc[UR8][R168.64] ;  /* 0x00000008a84d0981 */ /* 0x000f22000c1e1500 */
[----:B--2---:R-:W-:-:S05]  /*97a0*/  IMAD.WIDE R128, R161, 0x2, R202 ;  /* 0x00000002a1807825 */ /* 0x004fca00078e02ca */
[----:B------:R2:W-:Y:S04]  /*97b0*/  STL.64 [R1+0x668], R128 ;  /* 0x0006688001007387 */ /* 0x0005e80000100a00 */
[----:B------:R2:W4:Y:S04]  /*97c0*/  @P0 LDG.E.U16 R121, desc[UR8][R128.64] ;  /* 0x0000000880790981 */ /* 0x000528000c1e1500 */
[----:B------:R0:W-:Y:S04]  /*97d0*/  STL.64 [R1+0x660], R134 ;  /* 0x0006608601007387 */ /* 0x0001e80000100a00 */
[----:B------:R-:W-:Y:S01]  /*97e0*/  STL.64 [R1+0x5e8], R132 ;  /* 0x0005e88401007387 */ /* 0x000fe20000100a00 */
[----:B--2---:R-:W-:-:S03]  /*97f0*/  IMAD R128, R165, 0x37, RZ ;  /* 0x00000037a5807824 */ /* 0x004fc600078e02ff */
[----:B------:R2:W-:Y:S01]  /*9800*/  STL.64 [R1+0x5e0], R130 ;  /* 0x0005e08201007387 */ /* 0x0005e20000100a00 */
[----:B------:R-:W-:Y:S02]  /*9810*/  IMAD R129, R166, 0x3f, RZ ;  /* 0x0000003fa6817824 */ /* 0x000fe400078e02ff */
[----:B0-----:R-:W-:-:S04]  /*9820*/  IMAD.WIDE R134, R128, 0x2, R200 ;  /* 0x0000000280867825 */ /* 0x001fc800078e02c8 */
[----:B--2---:R-:W-:Y:S01]  /*9830*/  IMAD.WIDE R130, R128, 0x2, R202 ;  /* 0x0000000280827825 */ /* 0x004fe200078e02ca */
[----:B------:R-:W-:Y:S01]  /*9840*/  PRMT R128, RZ, 0x7610, R128 ;  /* 0x00007610ff807816 */ /* 0x000fe20000000080 */
[----:B------:R-:W2:Y:S02]  /*9850*/  @P0 LDG.E.U16 R126, desc[UR8][R134.64] ;  /* 0x00000008867e0981 */ /* 0x000ea4000c1e1500 */
[C---:B------:R-:W-:Y:S02]  /*9860*/  IMAD.WIDE R132, R129.reuse, 0x2, R202 ;  /* 0x0000000281847825 */ /* 0x040fe400078e02ca */
[----:B------:R0:W-:Y:S04]  /*9870*/  STL.64 [R1+0x4c8], R130 ;  /* 0x0004c88201007387 */ /* 0x0001e80000100a00 */
[----:B------:R0:W2:Y:S04]  /*9880*/  @P0 LDG.E.U16 R125, desc[UR8][R130.64] ;  /* 0x00000008827d0981 */ /* 0x0000a8000c1e1500 */
[----:B------:R-:W2:Y:S01]  /*9890*/  @P0 LDG.E.U16 R127, desc[UR8][R132.64] ;  /* 0x00000008847f0981 */ /* 0x000ea2000c1e1500 */
[----:B0-----:R-:W-:-:S05]  /*98a0*/  IMAD.WIDE R130, R129, 0x2, R200 ;  /* 0x0000000281827825 */ /* 0x001fca00078e02c8 */
[----:B------:R0:W2:Y:S01]  /*98b0*/  @P0 LDG.E.U16 R128, desc[UR8][R130.64] ;  /* 0x0000000882800981 */ /* 0x0000a2000c1e1500 */
[----:B------:R-:W-:-:S04]  /*98c0*/  MOV R129, UR10 ;  /* 0x0000000a00817c02 */ /* 0x000fc80008000f00 */
[----:B------:R-:W-:-:S05]  /*98d0*/  LEA R129, R129, R252, 0x7 ;  /* 0x000000fc81817211 */ /* 0x000fca00078e38ff */
[----:B------:R0:W-:Y:S04]  /*98e0*/  STS.U16 [R129+UR4+0x10400], R0 ;  /* 0x0104000081007988 */ /* 0x0001e80008000404 */
[----:B---3--:R3:W-:Y:S01]  /*98f0*/  STS.U16 [R129+UR4+0x14400], R2 ;  /* 0x0144000281007988 */ /* 0x0087e20008000404 */
[----:B0-----:R-:W-:-:S03]  /*9900*/  LOP3.LUT R0, R129, 0x10, RZ, 0x3c, !PT ;  /* 0x0000001081007812 */ /* 0x001fc600078e3cff */
[----:B------:R-:W-:Y:S01]  /*9910*/  STS.U16 [R129+UR4+0x10000], R8 ;  /* 0x0100000881007988 */ /* 0x000fe20008000404 */
[----:B---3--:R-:W-:-:S03]  /*9920*/  LOP3.LUT R2, R129, 0x20, RZ, 0x3c, !PT ;  /* 0x0000002081027812 */ /* 0x008fc600078e3cff */
        /* <DEDUP_REMOVED lines=31> */
[----:B0-----:R-:W-:-:S03]  /*9b20*/  LOP3.LUT R0, R129, 0x30, RZ, 0x3c, !PT ;  /* 0x0000003081007812 */ /* 0x001fc600078e3cff */
        /* <DEDUP_REMOVED lines=14> */
[----:B------:R-:W-:Y:S01]  /*9c10*/  STL.64 [R1+0x4c0], R134 ;  /* 0x0004c08601007387 */ /* 0x000fe20000100a00 */
        /* <DEDUP_REMOVED lines=17> */
[----:B------:R-:W-:Y:S04]  /*9d30*/  STL.64 [R1+0x4b8], R132 ;  /* 0x0004b88401007387 */ /* 0x000fe80000100a00 */
[----:B------:R-:W-:Y:S01]  /*9d40*/  STS.U16 [R2+UR4+0x10200], R5 ;  /* 0x0102000502007988 */ /* 0x000fe20008000404 */
[----:B0-----:R-:W-:-:S03]  /*9d50*/  LOP3.LUT R0, R129, 0x50, RZ, 0x3c, !PT ;  /* 0x0000005081007812 */ /* 0x001fc600078e3cff */
[----:B------:R-:W-:Y:S04]  /*9d60*/  STS.U16 [R2+UR4+0x14200], R6 ;  /* 0x0142000602007988 */ /* 0x000fe80008000404 */
[----:B------:R0:W-:Y:S04]  /*9d70*/  STS.U16 [R2+UR4+0x10600], R68 ;  /* 0x0106004402007988 */ /* 0x0001e80008000404 */
[----:B------:R3:W-:Y:S04]  /*9d80*/  STS.U16 [R2+UR4+0x14600], R69 ;  /* 0x0146004502007988 */ /* 0x0007e80008000404 */
[----:B------:R1:W-:Y:S01]  /*9d90*/  STS.U16 [R2+UR4+0x10a00], R70 ;  /* 0x010a004602007988 */ /* 0x0003e20008000404 */
[----:B0-----:R-:W0:Y:S03]  /*9da0*/  LDC R68, c[0x0][0x3d8] ;  /* 0x0000f600ff447b82 */ /* 0x001e260000000800 */
[----:B------:R-:W-:Y:S04]  /*9db0*/  STS.U16 [R2+UR4+0x14a00], R71 ;  /* 0x014a004702007988 */ /* 0x000fe80008000404 */
[----:B------:R2:W-:Y:S01]  /*9dc0*/  STS.U16 [R2+UR4+0x10e00], R72 ;  /* 0x010e004802007988 */ /* 0x0005e20008000404 */
[----:B---3--:R-:W3:Y:S03]  /*9dd0*/  LDC R69, c[0x0][0x3d8] ;  /* 0x0000f600ff457b82 */ /* 0x008ee60000000800 */
[----:B------:R-:W-:Y:S04]  /*9de0*/  STS.U16 [R2+UR4+0x14e00], R73 ;  /* 0x014e004902007988 */ /* 0x000fe80008000404 */
[----:B----4-:R-:W-:Y:S01]  /*9df0*/  STS.U16 [R2+UR4+0x11200], R74 ;  /* 0x0112004a02007988 */ /* 0x010fe20008000404 */
[----:B-1----:R-:W1:Y:S03]  /*9e00*/  LDC R70, c[0x0][0x3d8] ;  /* 0x0000f600ff467b82 */ /* 0x002e660000000800 */
[----:B------:R-:W-:Y:S04]  /*9e10*/  STS.U16 [R2+UR4+0x15200], R75 ;  /* 0x0152004b02007988 */ /* 0x000fe80008000404 */
[----:B------:R-:W-:Y:S01]  /*9e20*/  STS.U16 [R2+UR4+0x11600], R76 ;  /* 0x0116004c02007988 */ /* 0x000fe20008000404 */
[----:B--2---:R-:W2:Y:S03]  /*9e30*/  LDC R72, c[0x0][0x3d8] ;  /* 0x0000f600ff487b82 */ /* 0x004ea60000000800 */
[----:B------:R-:W-:Y:S04]  /*9e40*/  STS.U16 [R2+UR4+0x15600], R77 ;  /* 0x0156004d02007988 */ /* 0x000fe80008000404 */
[----:B------:R-:W-:Y:S04]  /*9e50*/  STS.U16 [R2+UR4+0x11a00], R78 ;  /* 0x011a004e02007988 */ /* 0x000fe80008000404 */
[----:B------:R-:W-:Y:S04]  /*9e60*/  STS.U16 [R2+UR4+0x15a00], R79 ;  /* 0x015a004f02007988 */ /* 0x000fe80008000404 */
[----:B------:R-:W-:Y:S04]  /*9e70*/  STS.U16 [R2+UR4+0x11e00], R80 ;  /* 0x011e005002007988 */ /* 0x000fe80008000404 */
[----:B------:R4:W-:Y:S04]  /*9e80*/  STS.U16 [R2+UR4+0x15e00], R81 ;  /* 0x015e005102007988 */ /* 0x0009e80008000404 */
[----:B------:R0:W-:Y:S01]  /*9e90*/  STL.64 [R1+0x4b0], R130 ;  /* 0x0004b08201007387 */ /* 0x0001e20000100a00 */
[----:B----4-:R-:W-:-:S03]  /*9ea0*/  LOP3.LUT R2, R129, 0x60, RZ, 0x3c, !PT ;  /* 0x0000006081027812 */ /* 0x010fc600078e3cff */
[----:B------:R-:W-:Y:S01]  /*9eb0*/  STS.U16 [R0+UR4+0x10280], R82 ;  /* 0x0102805200007988 */ /* 0x000fe20008000404 */
[----:B0-----:R-:W-:-:S03]  /*9ec0*/  IMAD.U32 R130, RZ, RZ, UR4 ;  /* 0x00000004ff827e24 */ /* 0x001fc6000f8e00ff */
        /* <DEDUP_REMOVED lines=31> */
[----:B------:R4:W-:Y:S01]  /*a0c0*/  STL [R1+0x868], R130 ;  /* 0x0008688201007387 */ /* 0x0009e20000100800 */
[----:B0-----:R-:W0:Y:S01]  /*a0d0*/  LDC R2, c[0x0][0x3d8] ;  /* 0x0000f600ff027b82 */ /* 0x001e220000000800 */
[----:B------:R-:W-:Y:S01]  /*a0e0*/  LOP3.LUT R129, R129, 0x70, RZ, 0x3c, !PT ;  /* 0x0000007081817812 */ /* 0x000fe200078e3cff */
[----:B------:R-:W-:Y:S01]  /*a0f0*/  VOTEU.ALL UP2, P5 ;  /* 0x0000000000ff7886 */ /* 0x000fe20002840000 */
[----:B------:R-:W-:-:S03]  /*a100*/  SHF.R.U32.HI R71, RZ, 0x6, R204 ;  /* 0x00000006ff477819 */ /* 0x000fc600000116cc */
[----:B------:R4:W-:Y:S01]  /*a110*/  STS.U16 [R129+UR4+0x14380], R7 ;  /* 0x0143800781007988 */ /* 0x0009e20008000404 */
[----:B------:R-:W-:-:S03]  /*a120*/  UIMAD UR12, UR16, UR12, URZ ;  /* 0x0000000c100c72a4 */ /* 0x000fc6000f8e02ff */
[----:B------:R4:W-:Y:S01]  /*a130*/  STS.U16 [R129+UR4+0x10380], R114 ;  /* 0x0103807281007988 */ /* 0x0009e20008000404 */
[----:B------:R-:W-:-:S03]  /*a140*/  UIADD3 UR7, UPT, UPT, UR5, 0x100, URZ ;  /* 0x0000010005077890 */ /* 0x000fc6000fffe0ff */
[----:B------:R4:W-:Y:S04]  /*a150*/  STS.U16 [R129+UR4+0x10780], R115 ;  /* 0x0107807381007988 */ /* 0x0009e80008000404 */
        /* <DEDUP_REMOVED lines=12> */
[----:B------:R4:W-:Y:S01]  /*a220*/  STS.U16 [R129+UR4+0x15f80], R128 ;  /* 0x015f808081007988 */ /* 0x0009e20008000404 */
[----:B------:R0:W-:Y:S06]  /*a230*/  MEMBAR.ALL.CTA ;  /* 0x0000000000007992 */ /* 0x0001ec0000008000 */
[----:B0-----:R-:W-:Y:S04]  /*a240*/  FENCE.VIEW.ASYNC.S ;  /* 0x00000000000073c6 */ /* 0x001fe80000000000 */
[----:B------:R-:W0:Y:S02]  /*a250*/  FENCE.VIEW.ASYNC.S ;  /* 0x00000000000073c6 */ /* 0x000e240000000000 */
[----:B0-----:R4:W0:Y:S01]  /*a260*/  @!UP2 SYNCS.EXCH.64 URZ, [UR4+0x18000], UR14 ;  /* 0x0180000e04ffa5b2 */ /* 0x0018220008000100 */
[----:B------:R-:W-:-:S02]  /*a270*/  SGXT.U32 R71, R71, 0x1 ;  /* 0x000000014747781a */ /* 0x000fc40000000000 */
[----:B------:R-:W-:Y:S01]  /*a280*/  IADD3 R196, PT, PT, R130, 0x18000, RZ ;  /* 0x0001800082c47810 */ /* 0x000fe20007ffe0ff */
[----:B0-----:R-:W-:Y:S06]  /*a290*/  BAR.SYNC.DEFER_BLOCKING 0x0 ;  /* 0x0000000000007b1d */ /* 0x001fec0000010000 */
[----:B-1234-:R-:W-:Y:S05]  /*a2a0*/  @!P1 BRA `(.L_x_6) ;  /* 0x0000000400789947 */ /* 0x01efea0003800000 */
[----:B------:R-:W-:Y:S01]  /*a2b0*/  USHF.R.U32.HI UR70, URZ, 0x4, UR4 ;  /* 0x00000004ff467899 */ /* 0x000fe20008011604 */
[----:B------:R-:W-:Y:S01]  /*a2c0*/  MOV R197, RZ ;  /* 0x000000ff00c57202 */ /* 0x000fe20000000f00 */
[----:B------:R-:W-:Y:S02]  /*a2d0*/  UIADD3 UR16, UPT, UPT, UR4, 0x10000, URZ ;  /* 0x0001000004107890 */ /* 0x000fe4000fffe0ff */
[----:B------:R-:W-:Y:S02]  /*a2e0*/  USGXT.U32 UR70, UR70, 0xe ;  /* 0x0000000e4646789a */ /* 0x000fe40008000000 */
[----:B------:R-:W-:Y:S02]  /*a2f0*/  USHF.R.U32.HI UR16, URZ, 0x4, UR16 ;  /* 0x00000004ff107899 */ /* 0x000fe40008011610 */
[----:B------:R-:W-:Y:S02]  /*a300*/  UIADD3 UR74, UP2, UPT, UR70, 0x8000080, URZ ;  /* 0x08000080464a7890 */ /* 0x000fe4000ff5e0ff */
[----:B------:R-:W-:Y:S01]  /*a310*/  USGXT.U32 UR68, UR16, 0xe ;  /* 0x0000000e1044789a */ /* 0x000fe20008000000 */
[----:B------:R-:W-:Y:S01]  /*a320*/  UMOV UR14, URZ ;  /* 0x000000ff000e7c82 */ /* 0x000fe20008000000 */
[----:B------:R-:W-:Y:S01]  /*a330*/  UMOV UR15, URZ ;  /* 0x000000ff000f7c82 */ /* 0x000fe20008000000 */
[----:B------:R-:W-:-:S02]  /*a340*/  UIADD3.X UR75, UPT, UPT, UR14, 0x40004040, URZ, UP2, !UPT ;  /* 0x400040400e4b7890 */ /* 0x000fc400097fe4ff */
[----:B------:R-:W-:Y:S01]  /*a350*/  UIADD3 UR20, UP2, UPT, UR68, 0x2, URZ ;  /* 0x0000000244147890 */ /* 0x000fe2000ff5e0ff */
[----:B------:R-:W-:-:S03]  /*a360*/  ELECT P2, URZ, PT ;  /* 0x0000000000ff782f */ /* 0x000fc60003840000 */
[----:B------:R-:W-:Y:S02]  /*a370*/  UIADD3.X UR21, UPT, UPT, UR15, 0x40004040, URZ, UP2, !UPT ;  /* 0x400040400f157890 */ /* 0x000fe400097fe4ff */
[----:B------:R-:W-:Y:S02]  /*a380*/  ULOP3.LUT UR70, UR70, 0x8000000, URZ, 0xfc, !UPT ;  /* 0x0800000046467892 */ /* 0x000fe4000f8efcff */
[----:B------:R-:W-:Y:S02]  /*a390*/  UIADD3.64 UR14, UPT, UPT, UR74, 0x80, URZ ;  /* 0x000000804a0e7897 */ /* 0x000fe4000fffe0ff */
[----:B------:R-:W-:Y:S02]  /*a3a0*/  UIADD3.64 UR18, UPT, UPT, UR20, 0x2, URZ ;  /* 0x0000000214127897 */ /* 0x000fe4000fffe0ff */
[----:B------:R-:W-:Y:S02]  /*a3b0*/  UIADD3.64 UR62, UPT, UPT, UR74, 0x100, URZ ;  /* 0x000001004a3e7897 */ /* 0x000fe4000fffe0ff */
[----:B------:R-:W-:Y:S01]  /*a3c0*/  UIADD3.64 UR64, UPT, UPT, UR20, 0x4, URZ ;  /* 0x0000000414407897 */ /* 0x000fe2000fffe0ff */
[----:B------:R-:W-:Y:S01]  /*a3d0*/  @P2 MOV R0, R196 ;  /* 0x000000c400002202 */ /* 0x000fe20000000f00 */
[----:B------:R-:W-:-:S02]  /*a3e0*/  UIADD3.64 UR58, UPT, UPT, UR74, 0x180, URZ ;  /* 0x000001804a3a7897 */ /* 0x000fc4000fffe0ff */
[----:B------:R-:W-:Y:S01]  /*a3f0*/  UIADD3.64 UR56, UPT, UPT, UR20, 0x1fe, URZ ;  /* 0x000001fe14387897 */ /* 0x000fe2000fffe0ff */
[----:B------:R-:W-:Y:S01]  /*a400*/  @P2 R2UR UR13, R0 ;  /* 0x00000000000d22ca */ /* 0x000fe200000e0000 */
[----:B------:R-:W-:Y:S01]  /*a410*/  UMOV UR66, 0x0 ;  /* 0x0000000000427882 */ /* 0x000fe20000000000 */
[----:B------:R-:W-:Y:S01]  /*a420*/  UMOV UR67, 0x8108490 ;  /* 0x0810849000437882 */ /* 0x000fe20000000000 */
[----:B------:R-:W-:Y:S01]  /*a430*/  UIADD3.64 UR48, UPT, UPT, UR74, 0x200, URZ ;  /* 0x000002004a307897 */ /* 0x000fe2000fffe0ff */
[----:B------:R-:W-:Y:S01]  /*a440*/  UMOV UR71, 0x40004040 ;  /* 0x4000404000477882 */ /* 0x000fe20000000000 */
[----:B------:R-:W-:Y:S01]  /*a450*/  UMOV UR69, 0x40004040 ;  /* 0x4000404000457882 */ /* 0x000fe20000000000 */
[----:B------:R-:W-:Y:S01]  /*a460*/  UIADD3.64 UR42, UPT, UPT, UR20, 0x200, URZ ;  /* 0x00000200142a7897 */ /* 0x000fe2000fffe0ff */
[----:B------:R0:W-:Y:S01]  /*a470*/  UTCHMMA gdesc[UR70], gdesc[UR68], tmem[UR7], tmem[UR66], idesc[UR67], !UPT ;  /* 0x00ff4244460075ea */ /* 0x0001e2000f800007 */
[----:B------:R-:W-:Y:S01]  /*a480*/  UMOV UR24, 0x0 ;  /* 0x0000000000187882 */ /* 0x000fe20000000000 */
[----:B------:R-:W-:Y:S01]  /*a490*/  UMOV UR25, 0x8108490 ;  /* 0x0810849000197882 */ /* 0x000fe20000000000 */
[----:B------:R-:W-:Y:S01]  /*a4a0*/  UMOV UR76, 0x0 ;  /* 0x00000000004c7882 */ /* 0x000fe20000000000 */
[----:B------:R-:W-:Y:S01]  /*a4b0*/  UMOV UR77, 0x8108490 ;  /* 0x08108490004d7882 */ /* 0x000fe20000000000 */
[----:B------:R-:W-:Y:S01]  /*a4c0*/  UMOV UR60, 0x0 ;  /* 0x00000000003c7882 */ /* 0x000fe20000000000 */
[----:B------:R-:W-:Y:S01]  /*a4d0*/  UMOV UR61, 0x8108490 ;  /* 0x08108490003d7882 */ /* 0x000fe20000000000 */
[----:B------:R-:W-:Y:S01]  /*a4e0*/  UTCHMMA gdesc[UR74], gdesc[UR20], tmem[UR7], tmem[UR24], idesc[UR25], UPT ;  /* 0x00ff18144a0075ea */ /* 0x000fe2000b800007 */
[----:B------:R-:W-:Y:S01]  /*a4f0*/  UMOV UR52, 0x0 ;  /* 0x0000000000347882 */ /* 0x000fe20000000000 */
[----:B------:R-:W-:Y:S01]  /*a500*/  UMOV UR53, 0x8108490 ;  /* 0x0810849000357882 */ /* 0x000fe20000000000 */
[----:B------:R-:W-:Y:S01]  /*a510*/  UIADD3.64 UR30, UPT, UPT, UR74, 0x280, URZ ;  /* 0x000002804a1e7897 */ /* 0x000fe2000fffe0ff */
[----:B------:R-:W-:Y:S01]  /*a520*/  UTCHMMA gdesc[UR14], gdesc[UR18], tmem[UR7], tmem[UR76], idesc[UR77], UPT ;  /* 0x00ff4c120e0075ea */ /* 0x000fe2000b800007 */
[----:B0-----:R-:W-:Y:S01]  /*a530*/  UIADD3.64 UR66, UPT, UPT, UR20, 0x202, URZ ;  /* 0x0000020214427897 */ /* 0x001fe2000fffe0ff */
[----:B------:R-:W-:Y:S01]  /*a540*/  UTCHMMA gdesc[UR62], gdesc[UR64], tmem[UR7], tmem[UR60], idesc[UR61], UPT ;  /* 0x00ff3c403e0075ea */ /* 0x000fe2000b800007 */
[----:B------:R-:W-:Y:S01]  /*a550*/  UIADD3.64 UR54, UPT, UPT, UR74, 0x300, URZ ;  /* 0x000003004a367897 */ /* 0x000fe2000fffe0ff */
[----:B------:R0:W-:Y:S01]  /*a560*/  UTCHMMA gdesc[UR58], gdesc[UR56], tmem[UR7], tmem[UR52], idesc[UR53], UPT ;  /* 0x00ff34383a0075ea */ /* 0x0001e2000b800007 */
[----:B------:R-:W-:-:S02]  /*a570*/  UIADD3.64 UR70, UPT, UPT, UR20, 0x204, URZ ;  /* 0x0000020414467897 */ /* 0x000fc4000fffe0ff */
[----:B------:R-:W-:Y:S02]  /*a580*/  UIADD3.64 UR50, UPT, UPT, UR74, 0x380, URZ ;  /* 0x000003804a327897 */ /* 0x000fe4000fffe0ff */
[----:B------:R-:W-:Y:S01]  /*a590*/  UIADD3.64 UR68, UPT, UPT, UR20, 0x3fe, URZ ;  /* 0x000003fe14447897 */ /* 0x000fe2000fffe0ff */
[----:B------:R-:W-:Y:S01]  /*a5a0*/  UMOV UR36, 0x0 ;  /* 0x0000000000247882 */ /* 0x000fe20000000000 */
[----:B------:R-:W-:Y:S01]  /*a5b0*/  UMOV UR37, 0x8108490 ;  /* 0x0810849000257882 */ /* 0x000fe20000000000 */
[----:B------:R-:W-:Y:S01]  /*a5c0*/  UIADD3.64 UR46, UPT, UPT, UR74, 0x400, URZ ;  /* 0x000004004a2e7897 */ /* 0x000fe2000fffe0ff */
[----:B------:R1:W-:Y:S01]  /*a5d0*/  UTCHMMA gdesc[UR48], gdesc[UR42], tmem[UR7], tmem[UR36], idesc[UR37], UPT ;  /* 0x00ff242a300075ea */ /* 0x0003e2000b800007 */
[----:B0-----:R-:W-:Y:S02]  /*a5e0*/  UIADD3.64 UR52, UPT, UPT, UR20, 0x400, URZ ;  /* 0x0000040014347897 */ /* 0x001fe4000fffe0ff */
[----:B------:R-:W-:Y:S02]  /*a5f0*/  UIADD3.64 UR40, UPT, UPT, UR74, 0x480, URZ ;  /* 0x000004804a287897 */ /* 0x000fe4000fffe0ff */
[----:B------:R-:W-:-:S02]  /*a600*/  UIADD3.64 UR34, UPT, UPT, UR74, 0x500, URZ ;  /* 0x000005004a227897 */ /* 0x000fc4000fffe0ff */
[----:B------:R-:W-:Y:S02]  /*a610*/  UIADD3.64 UR28, UPT, UPT, UR74, 0x580, URZ ;  /* 0x000005804a1c7897 */ /* 0x000fe4000fffe0ff */
[----:B------:R-:W-:Y:S02]  /*a620*/  UIADD3.64 UR24, UPT, UPT, UR74, 0x600, URZ ;  /* 0x000006004a187897 */ /* 0x000fe4000fffe0ff */
[----:B------:R-:W-:Y:S02]  /*a630*/  UIADD3.64 UR18, UPT, UPT, UR74, 0x680, URZ ;  /* 0x000006804a127897 */ /* 0x000fe4000fffe0ff */
[----:B------:R-:W-:Y:S02]  /*a640*/  UIADD3.64 UR14, UPT, UPT, UR74, 0x700, URZ ;  /* 0x000007004a0e7897 */ /* 0x000fe4000fffe0ff */
[----:B------:R-:W-:Y:S02]  /*a650*/  UIADD3.64 UR76, UPT, UPT, UR20, 0x402, URZ ;  /* 0x00000402144c7897 */ /* 0x000fe4000fffe0ff */
[----:B------:R-:W-:-:S02]  /*a660*/  UIADD3.64 UR74, UPT, UPT, UR20, 0x404, URZ ;  /* 0x00000404144a7897 */ /* 0x000fc4000fffe0ff */
[----:B-1----:R-:W-:Y:S01]  /*a670*/  UIADD3.64 UR42, UPT, UPT, UR20, 0x5fe, URZ ;  /* 0x000005fe142a7897 */ /* 0x002fe2000fffe0ff */
[----:B------:R-:W-:Y:S01]  /*a680*/  UMOV UR64, 0x0 ;  /* 0x0000000000407882 */ /* 0x000fe20000000000 */
[----:B------:R-:W-:Y:S01]  /*a690*/  UMOV UR65, 0x8108490 ;  /* 0x0810849000417882 */ /* 0x000fe20000000000 */
[----:B------:R-:W-:Y:S01]  /*a6a0*/  UIADD3.64 UR36, UPT, UPT, UR20, 0x600, URZ ;  /* 0x0000060014247897 */ /* 0x000fe2000fffe0ff */
[----:B------:R0:W-:Y:S01]  /*a6b0*/  UTCHMMA gdesc[UR30], gdesc[UR66], tmem[UR7], tmem[UR64], idesc[UR65], UPT ;  /* 0x00ff40421e0075ea */ /* 0x0001e2000b800007 */
[----:B------:R-:W-:Y:S01]  /*a6c0*/  UIADD3.64 UR60, UPT, UPT, UR20, 0x602, URZ ;  /* 0x00000602143c7897 */ /* 0x000fe2000fffe0ff */
[----:B------:R-:W-:Y:S01]  /*a6d0*/  UMOV UR58, 0x0 ;  /* 0x00000000003a7882 */ /* 0x000fe20000000000 */
[----:B------:R-:W-:Y:S01]  /*a6e0*/  UMOV UR59, 0x8108490 ;  /* 0x08108490003b7882 */ /* 0x000fe20000000000 */
[----:B------:R-:W-:Y:S01]  /*a6f0*/  UIADD3.64 UR20, UPT, UPT, UR20, 0x604, URZ ;  /* 0x0000060414147897 */ /* 0x000fe2000fffe0ff */
[----:B------:R0:W-:Y:S01]  /*a700*/  UTCHMMA gdesc[UR54], gdesc[UR70], tmem[UR7], tmem[UR58], idesc[UR59], UPT ;  /* 0x00ff3a46360075ea */ /* 0x0001e2000b800007 */
[----:B------:R-:W-:Y:S01]  /*a710*/  UMOV UR56, 0x0 ;  /* 0x0000000000387882 */ /* 0x000fe20000000000 */
[----:B------:R-:W-:Y:S01]  /*a720*/  UMOV UR57, 0x8108490 ;  /* 0x0810849000397882 */ /* 0x000fe20000000000 */
[----:B------:R-:W-:Y:S01]  /*a730*/  UMOV UR62, 0x0 ;  /* 0x00000000003e7882 */ /* 0x000fe20000000000 */
[----:B------:R-:W-:Y:S01]  /*a740*/  UMOV UR63, 0x8108490 ;  /* 0x08108490003f7882 */ /* 0x000fe20000000000 */
[----:B------:R0:W-:Y:S01]  /*a750*/  UTCHMMA gdesc[UR50], gdesc[UR68], tmem[UR7], tmem[UR56], idesc[UR57], UPT ;  /* 0x00ff3844320075ea */ /* 0x0001e2000b800007 */
        /* <DEDUP_REMOVED lines=15> */
[----:B------:R0:W-:Y:S01]  /*a850*/  UTCHMMA gdesc[UR18], gdesc[UR60], tmem[UR7], tmem[UR22], idesc[UR23], UPT ;  /* 0x00ff163c120075ea */ /* 0x0001e2000b800007 */
[----:B------:R0:W-:Y:S01]  /*a860*/  UTCHMMA gdesc[UR14], gdesc[UR20], tmem[UR7], tmem[UR16], idesc[UR17], UPT ;  /* 0x00ff10140e0075ea */ /* 0x0001e2000b800007 */
[----:B------:R0:W-:Y:S01]  /*a870*/  UTCBAR [UR13], URZ ;  /* 0x000000ff0d0073e9 */ /* 0x0001e200080000ff */
[----:B------:R-:W-:Y:S01]  /*a880*/  NOP ;  /* 0x0000000000007918 */ /* 0x000fe20000000000 */
.L_x_6:
[----:B------:R-:W-:Y:S05]  /*a890*/  @!P0 BRA `(.L_x_7) ;  /* 0x0000000000088947 */ /* 0x000fea0003800000 */
[----:B------:R-:W1:Y:S02]  /*a8a0*/  SYNCS.PHASECHK.TRANS64.TRYWAIT P2, [UR4+0x18000], RZ ;  /* 0x018000ffff0075a7 */ /* 0x000e640008041104 */
[----:B-1----:R-:W-:Y:S05]  /*a8b0*/  @!P2 BRA `(.L_x_8) ;  /* 0x000001cc00c4a947 */ /* 0x002fea0003800000 */
.L_x_7:
[----:B------:R-:W-:Y:S01]  /*a8c0*/  IMAD R71, R71, UR45, RZ ;  /* 0x0000002d47477c24 */ /* 0x000fe2000f8e02ff */
[----:B------:R-:W-:Y:S01]  /*a8d0*/  BAR.SYNC.DEFER_BLOCKING 0x0 ;  /* 0x0000000000007b1d */ /* 0x000fe20000010000 */
[----:B-----5:R-:W-:Y:S01]  /*a8e0*/  IMAD R0, R206, UR73, RZ ;  /* 0x00000049ce007c24 */ /* 0x020fe2000f8e02ff */
[----:B0-----:R-:W-:Y:S01]  /*a8f0*/  USHF.L.U32 UR14, UR12, 0x1, URZ ;  /* 0x000000010c0e7899 */ /* 0x001fe200080006ff */
[----:B------:R-:W-:Y:S01]  /*a900*/  IMAD R68, R68, 0x2, R71 ;  /* 0x0000000244447824 */ /* 0x000fe200078e0247 */
[----:B------:R-:W-:-:S04]  /*a910*/  UIMAD.WIDE UR12, UR12, 0x2, URZ ;  /* 0x000000020c0c78a5 */ /* 0x000fc8000f8e02ff */
[----:B------:R-:W0:Y:S01]  /*a920*/  LDC R73, c[0x0][0x3d8] ;  /* 0x0000f600ff497b82 */ /* 0x000e220000000800 */
[C---:B------:R-:W-:Y:S01]  /*a930*/  SHF.L.U32 R3, R0.reuse, 0x1, RZ ;  /* 0x0000000100037819 */ /* 0x040fe200000006ff */
[----:B------:R-:W1:Y:S01]  /*a940*/  LDTM.x64 R4, tmem[UR6+0x100] ;  /* 0x00010006000479ee */ /* 0x000e620008340000 */
[----:B------:R-:W-:Y:S01]  /*a950*/  LEA R69, R69, R68, 0x1 ;  /* 0x0000004445457211 */ /* 0x000fe200078e08ff */
[----:B------:R-:W-:Y:S01]  /*a960*/  IMAD.HI R0, R0, 0x2, RZ ;  /* 0x0000000200007827 */ /* 0x000fe200078e02ff */
[----:B------:R-:W-:Y:S01]  /*a970*/  IADD3 R224, P2, P3, R3, UR14, R224 ;  /* 0x0000000e03e07c10 */ /* 0x000fe2000fb5e0e0 */
[----:B------:R-:W-:Y:S01]  /*a980*/  STL.64 [R1+0x990], R160 ;  /* 0x000990a001007387 */ /* 0x000fe20000100a00 */
[----:B------:R-:W-:Y:S01]  /*a990*/  LEA R70, R70, R69, 0x1 ;  /* 0x0000004546467211 */ /* 0x000fe200078e08ff */
[----:B------:R-:W2:Y:S01]  /*a9a0*/  LDC R74, c[0x0][0x3d8] ;  /* 0x0000f600ff4a7b82 */ /* 0x000ea20000000800 */
[----:B------:R-:W-:Y:S01]  /*a9b0*/  IADD3.X R0, PT, PT, R0, UR13, R225, P2, P3 ;  /* 0x0000000d00007c10 */ /* 0x000fe200097e64e1 */
[----:B------:R-:W-:Y:S01]  /*a9c0*/  STL.64 [R1+0x988], R156 ;  /* 0x0009889c01007387 */ /* 0x000fe20000100a00 */
[----:B------:R-:W-:-:S02]  /*a9d0*/  LEA R2, R2, R70, 0x1 ;  /* 0x0000004602027211 */ /* 0x000fc400078e08ff */
[CC--:B------:R-:W-:Y:S01]  /*a9e0*/  LEA R216, P2, R71.reuse, R224.reuse, 0x1 ;  /* 0x000000e047d87211 */ /* 0x0c0fe200078408ff */
[----:B------:R-:W-:Y:S01]  /*a9f0*/  STL.64 [R1+0x980], R152 ;  /* 0x0009809801007387 */ /* 0x000fe20000100a00 */
[----:B------:R-:W-:Y:S01]  /*aa00*/  LEA R214, P3, R68, R224, 0x1 ;  /* 0x000000e044d67211 */ /* 0x000fe200078608ff */
[----:B------:R-:W3:Y:S01]  /*aa10*/  LDC R75, c[0x0][0x3d8] ;  /* 0x0000f600ff4b7b82 */ /* 0x000ee20000000800 */
[----:B------:R-:W-:Y:S01]  /*aa20*/  IMAD R3, R72, 0x2, R2 ;  /* 0x0000000248037824 */ /* 0x000fe200078e0202 */
[----:B------:R-:W-:Y:S01]  /*aa30*/  STL.64 [R1+0x978], R158 ;  /* 0x0009789e01007387 */ /* 0x000fe20000100a00 */
[----:B------:R-:W-:Y:S02]  /*aa40*/  LEA.HI.X.SX32 R217, R71, R0, 0x1, P2 ;  /* 0x0000000047d97211 */ /* 0x000fe400010f0eff */
[----:B------:R-:W-:Y:S01]  /*aa50*/  LEA R220, P4, R70, R224, 0x1 ;  /* 0x000000e046dc7211 */ /* 0x000fe200078808ff */
[----:B------:R4:W-:Y:S01]  /*aa60*/  STL.64 [R1+0x970], R154 ;  /* 0x0009709a01007387 */ /* 0x0009e20000100a00 */
[-C--:B------:R-:W-:Y:S01]  /*aa70*/  LEA.HI.X.SX32 R215, R68, R0.reuse, 0x1, P3 ;  /* 0x0000000044d77211 */ /* 0x080fe200018f0eff */
[----:B------:R-:W4:Y:S01]  /*aa80*/  LDC R76, c[0x0][0x3d8] ;  /* 0x0000f600ff4c7b82 */ /* 0x000f220000000800 */
[----:B------:R-:W-:Y:S01]  /*aa90*/  LEA.HI.X.SX32 R221, R70, R0, 0x1, P4 ;  /* 0x0000000046dd7211 */ /* 0x000fe200020f0eff */
[----:B-1----:R-:W-:Y:S01]  /*aaa0*/  FMUL R170, R6, UR11 ;  /* 0x0000000b06aa7c20 */ /* 0x002fe20008400000 */
[----:B0-----:R-:W-:Y:S01]  /*aab0*/  LEA R6, R73, R3, 0x1 ;  /* 0x0000000349067211 */ /* 0x001fe200078e08ff */
[----:B------:R-:W-:Y:S01]  /*aac0*/  FMUL R212, R67, UR11 ;  /* 0x0000000b43d47c20 */ /* 0x000fe20008400000 */
[----:B------:R-:W-:Y:S01]  /*aad0*/  FMUL R166, R10, UR11 ;  /* 0x0000000b0aa67c20 */ /* 0x000fe20008400000 */
[----:B------:R-:W-:Y:S01]  /*aae0*/  FMUL R162, R14, UR11 ;  /* 0x0000000b0ea27c20 */ /* 0x000fe20008400000 */
[----:B------:R-:W-:Y:S01]  /*aaf0*/  FMUL R190, R52, UR11 ;  /* 0x0000000b34be7c20 */ /* 0x000fe20008400000 */
[----:B------:R-:W0:Y:S01]  /*ab00*/  LDC R77, c[0x0][0x3d8] ;  /* 0x0000f600ff4d7b82 */ /* 0x000e220000000800 */
[----:B--2---:R-:W-:Y:S01]  /*ab10*/  LEA R10, R74, R6, 0x1 ;  /* 0x000000064a0a7211 */ /* 0x004fe200078e08ff */
[----:B------:R-:W-:Y:S01]  /*ab20*/  FMUL R177, R41, UR11 ;  /* 0x0000000b29b17c20 */ /* 0x000fe20008400000 */
[----:B------:R-:W-:Y:S01]  /*ab30*/  FMUL R210, R66, UR11 ;  /* 0x0000000b42d27c20 */ /* 0x000fe20008400000 */
[----:B------:R-:W-:Y:S01]  /*ab40*/  FMUL R179, R42, UR11 ;  /* 0x0000000b2ab37c20 */ /* 0x000fe20008400000 */
[----:B------:R-:W-:Y:S01]  /*ab50*/  FMUL R186, R50, UR11 ;  /* 0x0000000b32ba7c20 */ /* 0x000fe20008400000 */
[----:B------:R-:W-:Y:S01]  /*ab60*/  FMUL R188, R51, UR11 ;  /* 0x0000000b33bc7c20 */ /* 0x000fe20008400000 */
[----:B------:R-:W-:Y:S01]  /*ab70*/  FMUL R209, R64, UR11 ;  /* 0x0000000b40d17c20 */ /* 0x000fe20008400000 */
[----:B------:R-:W1:Y:S01]  /*ab80*/  LDC R78, c[0x0][0x3d8] ;  /* 0x0000f600ff4e7b82 */ /* 0x000e620000000800 */
[----:B---3--:R-:W-:Y:S01]  /*ab90*/  LEA R52, R75, R10, 0x1 ;  /* 0x0000000a4b347211 */ /* 0x008fe200078e08ff */
[----:B------:R-:W-:Y:S01]  /*aba0*/  FMUL R211, R65, UR11 ;  /* 0x0000000b41d37c20 */ /* 0x000fe20008400000 */
[----:B------:R-:W-:Y:S01]  /*abb0*/  FMUL R169, R7, UR11 ;  /* 0x0000000b07a97c20 */ /* 0x000fe20008400000 */
[----:B------:R-:W-:Y:S01]  /*abc0*/  FMUL R187, R49, UR11 ;  /* 0x0000000b31bb7c20 */ /* 0x000fe20008400000 */
[----:B------:R-:W-:Y:S01]  /*abd0*/  FMUL R208, R63, UR11 ;  /* 0x0000000b3fd07c20 */ /* 0x000fe20008400000 */
[----:B------:R-:W-:Y:S01]  /*abe0*/  FMUL R178, R40, UR11 ;  /* 0x0000000b28b27c20 */ /* 0x000fe20008400000 */
[----:B------:R-:W-:Y:S01]  /*abf0*/  FMUL R207, R61, UR11 ;  /* 0x0000000b3dcf7c20 */ /* 0x000fe20008400000 */
[----:B------:R-:W2:Y:S01]  /*ac00*/  LDC R67, c[0x0][0x3d8] ;  /* 0x0000f600ff437b82 */ /* 0x000ea20000000800 */
[----:B----4-:R-:W-:-:S02]  /*ac10*/  IMAD R72, R76, 0x2, R52 ;  /* 0x000000024c487824 */ /* 0x010fc400078e0234 */
[----:B------:R-:W-:Y:S01]  /*ac20*/  FMUL R206, R62, UR11 ;  /* 0x0000000b3ece7c20 */ /* 0x000fe20008400000 */
[----:B------:R-:W-:Y:S01]  /*ac30*/  FMUL R163, R13, UR11 ;  /* 0x0000000b0da37c20 */ /* 0x000fe20008400000 */
[----:B------:R-:W-:Y:S01]  /*ac40*/  FMUL R185, R48, UR11 ;  /* 0x0000000b30b97c20 */ /* 0x000fe20008400000 */
[----:B------:R-:W-:Y:S01]  /*ac50*/  FMUL R199, R60, UR11 ;  /* 0x0000000b3cc77c20 */ /* 0x000fe20008400000 */
[----:B------:R-:W-:Y:S01]  /*ac60*/  FMUL R176, R39, UR11 ;  /* 0x0000000b27b07c20 */ /* 0x000fe20008400000 */
[----:B------:R-:W-:Y:S01]  /*ac70*/  FMUL R183, R47, UR11 ;  /* 0x0000000b2fb77c20 */ /* 0x000fe20008400000 */
[----:B------:R-:W3:Y:S01]  /*ac80*/  LDC R14, c[0x0][0x3d8] ;  /* 0x0000f600ff0e7b82 */ /* 0x000ee20000000800 */
[----:B0-----:R-:W-:Y:S01]  /*ac90*/  LEA R42, R77, R72, 0x1 ;  /* 0x000000484d2a7211 */ /* 0x001fe200078e08ff */
[----:B------:R-:W-:Y:S01]  /*aca0*/  FMUL R195, R59, UR11 ;  /* 0x0000000b3bc37c20 */ /* 0x000fe20008400000 */
[----:B------:R-:W-:Y:S01]  /*acb0*/  FMUL R167, R9, UR11 ;  /* 0x0000000b09a77c20 */ /* 0x000fe20008400000 */
[----:B------:R-:W-:Y:S01]  /*acc0*/  FMUL R164, R12, UR11 ;  /* 0x0000000b0ca47c20 */ /* 0x000fe20008400000 */
[----:B------:R-:W-:Y:S01]  /*acd0*/  FMUL R198, R58, UR11 ;  /* 0x0000000b3ac67c20 */ /* 0x000fe20008400000 */
[----:B------:R-:W-:Y:S01]  /*ace0*/  FMUL R172, R4, UR11 ;  /* 0x0000000b04ac7c20 */ /* 0x000fe20008400000 */
[----:B------:R-:W-:Y:S01]  /*acf0*/  FMUL R184, R46, UR11 ;  /* 0x0000000b2eb87c20 */ /* 0x000fe20008400000 */
[----:B------:R-:W0:Y:S01]  /*ad00*/  LDC R41, c[0x0][0x3d8] ;  /* 0x0000f600ff297b82 */ /* 0x000e220000000800 */
[----:B-1----:R-:W-:Y:S01]  /*ad10*/  LEA R51, R78, R42, 0x1 ;  /* 0x0000002a4e337211 */ /* 0x002fe200078e08ff */
[----:B------:R-:W-:Y:S01]  /*ad20*/  FMUL R194, R57, UR11 ;  /* 0x0000000b39c27c20 */ /* 0x000fe20008400000 */
[----:B------:R-:W-:Y:S01]  /*ad30*/  FMUL R174, R38, UR11 ;  /* 0x0000000b26ae7c20 */ /* 0x000fe20008400000 */
[----:B------:R-:W-:Y:S01]  /*ad40*/  FMUL R182, R45, UR11 ;  /* 0x0000000b2db67c20 */ /* 0x000fe20008400000 */
[----:B------:R-:W-:Y:S01]  /*ad50*/  FMUL R192, R56, UR11 ;  /* 0x0000000b38c07c20 */ /* 0x000fe20008400000 */
[----:B------:R-:W-:Y:S01]  /*ad60*/  FMUL R168, R8, UR11 ;  /* 0x0000000b08a87c20 */ /* 0x000fe20008400000 */
[----:B------:R-:W-:Y:S01]  /*ad70*/  FMUL R175, R37, UR11 ;  /* 0x0000000b25af7c20 */ /* 0x000fe20008400000 */
[----:B------:R-:W1:Y:S01]  /*ad80*/  LDC R66, c[0x0][0x3d8] ;  /* 0x0000f600ff427b82 */ /* 0x000e620000000800 */
[----:B--2---:R-:W-:Y:S01]  /*ad90*/  LEA R67, R67, R51, 0x1 ;  /* 0x0000003343437211 */ /* 0x004fe200078e08ff */
[----:B------:R-:W-:Y:S01]  /*ada0*/  FMUL R193, R55, UR11 ;  /* 0x0000000b37c17c20 */ /* 0x000fe20008400000 */
[----:B------:R-:W-:Y:S01]  /*adb0*/  FMUL R171, R5, UR11 ;  /* 0x0000000b05ab7c20 */ /* 0x000fe20008400000 */
[----:B------:R-:W-:Y:S01]  /*adc0*/  FMUL R180, R44, UR11 ;  /* 0x0000000b2cb47c20 */ /* 0x000fe20008400000 */
[----:B------:R2:W-:Y:S01]  /*add0*/  STL.64 [R1+0x968], R204 ;  /* 0x000968cc01007387 */ /* 0x0005e20000100a00 */
[----:B------:R-:W-:Y:S01]  /*ade0*/  FMUL R191, R54, UR11 ;  /* 0x0000000b36bf7c20 */ /* 0x000fe20008400000 */
[----:B------:R-:W-:Y:S01]  /*adf0*/  FMUL R165, R11, UR11 ;  /* 0x0000000b0ba57c20 */ /* 0x000fe20008400000 */
[----:B------:R-:W4:Y:S01]  /*ae00*/  LDC R50, c[0x0][0x3d8] ;  /* 0x0000f600ff327b82 */ /* 0x000f220000000800 */
[----:B---3--:R-:W-:Y:S01]  /*ae10*/  IMAD R14, R14, 0x2, R67 ;  /* 0x000000020e0e7824 */ /* 0x008fe200078e0243 */
[----:B------:R-:W-:Y:S01]  /*ae20*/  STL [R1+0x960], R219 ;  /* 0x000960db01007387 */ /* 0x000fe20000100800 */
[----:B------:R-:W-:Y:S01]  /*ae30*/  FMUL R181, R43, UR11 ;  /* 0x0000000b2bb57c20 */ /* 0x000fe20008400000 */
[----:B------:R-:W-:Y:S01]  /*ae40*/  LEA R154, P3, R3, R224, 0x1 ;  /* 0x000000e0039a7211 */ /* 0x000fe200078608ff */
[----:B------:R-:W-:Y:S01]  /*ae50*/  FMUL R189, R53, UR11 ;  /* 0x0000000b35bd7c20 */ /* 0x000fe20008400000 */
[----:B------:R-:W-:Y:S01]  /*ae60*/  STL.64 [R1+0x880], R202 ;  /* 0x000880ca01007387 */ /* 0x000fe20000100a00 */
[----:B------:R-:W-:Y:S01]  /*ae70*/  FMUL R173, R36, UR11 ;  /* 0x0000000b24ad7c20 */ /* 0x000fe20008400000 */
[----:B------:R-:W3:Y:S01]  /*ae80*/  LDC R64, c[0x0][0x3d8] ;  /* 0x0000f600ff407b82 */ /* 0x000ee20000000800 */
[----:B0-----:R-:W-:Y:S01]  /*ae90*/  LEA R41, R41, R14, 0x1 ;  /* 0x0000000e29297211 */ /* 0x001fe200078e08ff */
[----:B------:R-:W-:Y:S01]  /*aea0*/  STL.64 [R1+0x878], R200 ;  /* 0x000878c801007387 */ /* 0x000fe20000100a00 */
[----:B--2---:R-:W-:Y:S01]  /*aeb0*/  LEA R204, P4, R6, R224, 0x1 ;  /* 0x000000e006cc7211 */ /* 0x004fe200078808ff */
[----:B------:R-:W-:Y:S01]  /*aec0*/  FMUL R16, R16, UR11 ;  /* 0x0000000b10107c20 */ /* 0x000fe20008400000 */
[-C--:B------:R-:W-:Y:S01]  /*aed0*/  LEA.HI.X.SX32 R155, R3, R0.reuse, 0x1, P3 ;  /* 0x00000000039b7211 */ /* 0x080fe200018f0eff */
[----:B------:R0:W-:Y:S01]  /*aee0*/  STL.64 [R1+0x870], R196 ;  /* 0x000870c401007387 */ /* 0x0001e20000100a00 */
[----:B------:R-:W-:Y:S01]  /*aef0*/  LEA.HI.X.SX32 R205, R6, R0, 0x1, P4 ;  /* 0x0000000006cd7211 */ /* 0x000fe200020f0eff */
[----:B------:R-:W2:Y:S01]  /*af00*/  LDC R65, c[0x0][0x3d8] ;  /* 0x0000f600ff417b82 */ /* 0x000ea20000000800 */
[----:B-1----:R-:W-:Y:S01]  /*af10*/  LEA R66, R66, R41, 0x1 ;  /* 0x0000002942427211 */ /* 0x002fe200078e08ff */
[----:B------:R1:W-:Y:S01]  /*af20*/  STL.64 [R1+0x998], R170 ;  /* 0x000998aa01007387 */ /* 0x0003e20000100a00 */
[-C--:B------:R-:W-:Y:S01]  /*af30*/  LEA R244, P3, R52, R224.reuse, 0x1 ;  /* 0x000000e034f47211 */ /* 0x080fe200078608ff */
[----:B------:R-:W-:Y:S01]  /*af40*/  FMUL R17, R17, UR11 ;  /* 0x0000000b11117c20 */ /* 0x000fe20008400000 */
[----:B------:R-:W-:Y:S01]  /*af50*/  LEA R230, P4, R72, R224, 0x1 ;  /* 0x000000e048e67211 */ /* 0x000fe200078808ff */
[----:B------:R1:W-:Y:S01]  /*af60*/  STL.64 [R1+0x9a0], R168 ;  /* 0x0009a0a801007387 */ /* 0x0003e20000100a00 */
[----:B------:R-:W-:Y:S01]  /*af70*/  LEA.HI.X.SX32 R245, R52, R0, 0x1, P3 ;  /* 0x0000000034f57211 */ /* 0x000fe200018f0eff */
[----:B------:R-:W1:Y:S01]  /*af80*/  LDC R7, c[0x0][0x3d8] ;  /* 0x0000f600ff077b82 */ /* 0x000e620000000800 */
[----:B----4-:R-:W-:Y:S01]  /*af90*/  LEA R50, R50, R66, 0x1 ;  /* 0x0000004232327211 */ /* 0x010fe200078e08ff */
[----:B------:R4:W-:Y:S01]  /*afa0*/  STL.64 [R1+0x9a8], R166 ;  /* 0x0009a8a601007387 */ /* 0x0009e20000100a00 */
[----:B0-----:R-:W-:Y:S01]  /*afb0*/  LEA R196, P2, R69, R224, 0x1 ;  /* 0x000000e045c47211 */ /* 0x001fe200078408ff */
[----:B------:R-:W-:Y:S01]  /*afc0*/  FMUL R15, R15, UR11 ;  /* 0x0000000b0f0f7c20 */ /* 0x000fe20008400000 */
[-C--:B------:R-:W-:Y:S01]  /*afd0*/  LEA.HI.X.SX32 R231, R72, R0.reuse, 0x1, P4 ;  /* 0x0000000048e77211 */ /* 0x080fe200020f0eff */
[----:B------:R-:W-:Y:S01]  /*afe0*/  STL.64 [R1+0x9b0], R164 ;  /* 0x0009b0a401007387 */ /* 0x000fe20000100a00 */
[----:B------:R-:W-:Y:S01]  /*aff0*/  LEA.HI.X.SX32 R197, R69, R0, 0x1, P2 ;  /* 0x0000000045c57211 */ /* 0x000fe200010f0eff */
[----:B------:R-:W0:Y:S01]  /*b000*/  LDC R49, c[0x0][0x3d8] ;  /* 0x0000f600ff317b82 */ /* 0x000e220000000800 */
[----:B---3--:R-:W-:Y:S01]  /*b010*/  IMAD R64, R64, 0x2, R50 ;  /* 0x0000000240407824 */ /* 0x008fe200078e0232 */
[-C--:B------:R-:W-:Y:S01]  /*b020*/  LEA R234, P2, R2, R224.reuse, 0x1 ;  /* 0x000000e002ea7211 */ /* 0x080fe200078408ff */
[----:B------:R-:W-:Y:S01]  /*b030*/  STL.64 [R1+0x9b8], R162 ;  /* 0x0009b8a201007387 */ /* 0x000fe20000100a00 */
[----:B------:R-:W-:Y:S01]  /*b040*/  LEA R158, P3, R51, R224, 0x1 ;  /* 0x000000e0339e7211 */ /* 0x000fe200078608ff */
[----:B------:R-:W-:Y:S01]  /*b050*/  FMUL R18, R18, UR11 ;  /* 0x0000000b12127c20 */ /* 0x000fe20008400000 */
[----:B------:R-:W-:Y:S01]  /*b060*/  LEA.HI.X.SX32 R235, R2, R0, 0x1, P2 ;  /* 0x0000000002eb7211 */ /* 0x000fe200010f0eff */
[----:B------:R3:W-:Y:S01]  /*b070*/  STL.64 [R1+0x9c0], R16 ;  /* 0x0009c01001007387 */ /* 0x0007e20000100a00 */
[----:B------:R-:W3:Y:S01]  /*b080*/  LDC R63, c[0x0][0x3d8] ;  /* 0x0000f600ff3f7b82 */ /* 0x000ee20000000800 */
[----:B--2---:R-:W-:Y:S01]  /*b090*/  LEA R65, R65, R64, 0x1 ;  /* 0x0000004041417211 */ /* 0x004fe200078e08ff */
[----:B------:R-:W-:Y:S01]  /*b0a0*/  FMUL R19, R19, UR11 ;  /* 0x0000000b13137c20 */ /* 0x000fe20008400000 */
[-C--:B------:R-:W-:Y:S01]  /*b0b0*/  LEA R218, P2, R10, R224.reuse, 0x1 ;  /* 0x000000e00ada7211 */ /* 0x080fe200078408ff */
[----:B------:R-:W-:Y:S01]  /*b0c0*/  STL.64 [R1+0x488], R216 ;  /* 0x000488d801007387 */ /* 0x000fe20000100a00 */
[----:B------:R-:W-:Y:S01]  /*b0d0*/  LEA R152, P4, R67, R224, 0x1 ;  /* 0x000000e043987211 */ /* 0x000fe200078808ff */
[----:B------:R-:W-:Y:S01]  /*b0e0*/  FMUL R20, R20, UR11 ;  /* 0x0000000b14147c20 */ /* 0x000fe20008400000 */
[----:B------:R-:W-:Y:S01]  /*b0f0*/  LEA.HI.X.SX32 R219, R10, R0, 0x1, P2 ;  /* 0x000000000adb7211 */ /* 0x000fe200010f0eff */
[----:B------:R-:W2:Y:S01]  /*b100*/  LDC R40, c[0x0][0x3d8] ;  /* 0x0000f600ff287b82 */ /* 0x000ea20000000800 */
[----:B-1----:R-:W-:Y:S01]  /*b110*/  LEA R7, R7, R65, 0x1 ;  /* 0x0000004107077211 */ /* 0x002fe200078e08ff */
[----:B------:R1:W-:Y:S01]  /*b120*/  STL.64 [R1+0x480], R214 ;  /* 0x000480d601007387 */ /* 0x0003e20000100a00 */
[C---:B------:R-:W-:Y:S01]  /*b130*/  LEA R156, P2, R42.reuse, R224, 0x1 ;  /* 0x000000e02a9c7211 */ /* 0x040fe200078408ff */
[----:B------:R-:W-:Y:S01]  /*b140*/  FMUL R21, R21, UR11 ;  /* 0x0000000b15157c20 */ /* 0x000fe20008400000 */
[-C--:B------:R-:W-:Y:S01]  /*b150*/  LEA.HI.X.SX32 R159, R51, R0.reuse, 0x1, P3 ;  /* 0x00000000339f7211 */ /* 0x080fe200018f0eff */
[----:B------:R-:W-:Y:S01]  /*b160*/  STL.64 [R1+0x478], R196 ;  /* 0x000478c401007387 */ /* 0x000fe20000100a00 */
[----:B------:R-:W-:Y:S01]  /*b170*/  LEA.HI.X.SX32 R157, R42, R0, 0x1, P2 ;  /* 0x000000002a9d7211 */ /* 0x000fe200010f0eff */
[----:B------:R-:W1:Y:S01]  /*b180*/  LDC R61, c[0x0][0x3d8] ;  /* 0x0000f600ff3d7b82 */ /* 0x000e620000000800 */
[----:B0-----:R-:W-:Y:S01]  /*b190*/  LEA R49, R49, R7, 0x1 ;  /* 0x0000000731317211 */ /* 0x001fe200078e08ff */
[----:B------:R-:W-:Y:S01]  /*b1a0*/  STL.64 [R1+0x470], R220 ;  /* 0x000470dc01007387 */ /* 0x000fe20000100a00 */
[----:B------:R-:W-:Y:S01]  /*b1b0*/  LEA R160, P2, R14, R224, 0x1 ;  /* 0x000000e00ea07211 */ /* 0x000fe200078408ff */
[----:B------:R-:W-:Y:S01]  /*b1c0*/  FMUL R22, R22, UR11 ;  /* 0x0000000b16167c20 */ /* 0x000fe20008400000 */
[----:B------:R-:W-:Y:S01]  /*b1d0*/  LEA.HI.X.SX32 R153, R67, R0, 0x1, P4 ;  /* 0x0000000043997211 */ /* 0x000fe200020f0eff */
[----:B------:R-:W-:Y:S01]  /*b1e0*/  STL.64 [R1+0x468], R234 ;  /* 0x000468ea01007387 */ /* 0x000fe20000100a00 */
[-C--:B------:R-:W-:Y:S01]  /*b1f0*/  LEA R170, P3, R41, R224.reuse, 0x1 ;  /* 0x000000e029aa7211 */ /* 0x080fe200078608ff */
[----:B------:R-:W0:Y:S01]  /*b200*/  LDC R62, c[0x0][0x3d8] ;  /* 0x0000f600ff3e7b82 */ /* 0x000e220000000800 */
[----:B---3--:R-:W-:Y:S01]  /*b210*/  LEA R63, R63, R49, 0x1 ;  /* 0x000000313f3f7211 */ /* 0x008fe200078e08ff */
[----:B------:R-:W-:Y:S01]  /*b220*/  STL.64 [R1+0x460], R154 ;  /* 0x0004609a01007387 */ /* 0x000fe20000100a00 */
[----:B------:R-:W-:Y:S01]  /*b230*/  LEA R168, P4, R66, R224, 0x1 ;  /* 0x000000e042a87211 */ /* 0x000fe200078808ff */
[----:B------:R-:W-:Y:S01]  /*b240*/  FMUL R23, R23, UR11 ;  /* 0x0000000b17177c20 */ /* 0x000fe20008400000 */
[-C--:B------:R-:W-:Y:S01]  /*b250*/  LEA.HI.X.SX32 R161, R14, R0.reuse, 0x1, P2 ;  /* 0x000000000ea17211 */ /* 0x080fe200010f0eff */
[----:B------:R-:W-:Y:S01]  /*b260*/  STL.64 [R1+0x458], R204 ;  /* 0x000458cc01007387 */ /* 0x000fe20000100a00 */
[----:B------:R-:W-:Y:S01]  /*b270*/  LEA.HI.X.SX32 R171, R41, R0, 0x1, P3 ;  /* 0x0000000029ab7211 */ /* 0x000fe200018f0eff */
[----:B------:R-:W3:Y:S01]  /*b280*/  LDC R13, c[0x0][0x3d8] ;  /* 0x0000f600ff0d7b82 */ /* 0x000ee20000000800 */
[----:B--2---:R-:W-:Y:S01]  /*b290*/  IMAD R40, R40, 0x2, R63 ;  /* 0x0000000228287824 */ /* 0x004fe200078e023f */
[----:B------:R-:W-:Y:S01]  /*b2a0*/  LEA R226, P2, R50, R224, 0x1 ;  /* 0x000000e032e27211 */ /* 0x000fe200078408ff */
[----:B------:R-:W-:Y:S01]  /*b2b0*/  STL.64 [R1+0x450], R218 ;  /* 0x000450da01007387 */ /* 0x000fe20000100a00 */
[----:B------:R-:W-:Y:S01]  /*b2c0*/  LEA.HI.X.SX32 R169, R66, R0, 0x1, P4 ;  /* 0x0000000042a97211 */ /* 0x000fe200020f0eff */
[----:B------:R-:W-:Y:S01]  /*b2d0*/  FMUL R24, R24, UR11 ;  /* 0x0000000b18187c20 */ /* 0x000fe20008400000 */
[----:B----4-:R-:W-:Y:S01]  /*b2e0*/  LEA R166, P3, R64, R224, 0x1 ;  /* 0x000000e040a67211 */ /* 0x010fe200078608ff */
[----:B------:R-:W-:Y:S01]  /*b2f0*/  STL.64 [R1+0x448], R244 ;  /* 0x000448f401007387 */ /* 0x000fe20000100a00 */
[----:B------:R-:W2:Y:S01]  /*b300*/  LDC R48, c[0x0][0x3d8] ;  /* 0x0000f600ff307b82 */ /* 0x000ea20000000800 */
[----:B-1----:R-:W-:Y:S01]  /*b310*/  LEA R61, R61, R40, 0x1 ;  /* 0x000000283d3d7211 */ /* 0x002fe200078e08ff */
[----:B------:R-:W-:Y:S01]  /*b320*/  FMUL R25, R25, UR11 ;  /* 0x0000000b19197c20 */ /* 0x000fe20008400000 */
[----:B------:R-:W-:Y:S01]  /*b330*/  LEA R236, P4, R65, R224, 0x1 ;  /* 0x000000e041ec7211 */ /* 0x000fe200078808ff */
[----:B------:R-:W-:Y:S01]  /*b340*/  STL.64 [R1+0x440], R230 ;  /* 0x000440e601007387 */ /* 0x000fe20000100a00 */
[-C--:B------:R-:W-:Y:S01]  /*b350*/  LEA.HI.X.SX32 R227, R50, R0.reuse, 0x1, P2 ;  /* 0x0000000032e37211 */ /* 0x080fe200010f0eff */
[----:B------:R-:W-:Y:S01]  /*b360*/  FMUL R26, R26, UR11 ;  /* 0x0000000b1a1a7c20 */ /* 0x000fe20008400000 */
        /* <DEDUP_REMOVED lines=8> */
[----:B------:R-:W-:Y:S01]  /*b3f0*/  LEA R214, P3, R49, R224, 0x1 ;  /* 0x000000e031d67211 */ /* 0x000fe200078608ff */
        /* <DEDUP_REMOVED lines=9> */
[----:B--2---:R-:W-:Y:S01]  /*b490*/  LEA R48, R48, R13, 0x1 ;  /* 0x0000000d30307211 */ /* 0x004fe200078e08ff */
[----:B------:R-:W-:Y:S01]  /*b4a0*/  STL.64 [R1+0x418], R170 ;  /* 0x000418aa01007387 */ /* 0x000fe20000100a00 */
[----:B------:R-:W-:Y:S01]  /*b4b0*/  LEA R228, P2, R40, R224, 0x1 ;  /* 0x000000e028e47211 */ /* 0x000fe200078408ff */
[----:B------:R-:W-:Y:S01]  /*b4c0*/  FMUL R29, R29, UR11 ;  /* 0x0000000b1d1d7c20 */ /* 0x000fe20008400000 */
[----:B------:R-:W-:Y:S01]  /*b4d0*/  LEA.HI.X.SX32 R249, R63, R0, 0x1, P4 ;  /* 0x000000003ff97211 */ /* 0x000fe200020f0eff */
[----:B------:R-:W-:Y:S01]  /*b4e0*/  STL.64 [R1+0x410], R168 ;  /* 0x000410a801007387 */ /* 0x000fe20000100a00 */
[CC--:B------:R-:W-:Y:S01]  /*b4f0*/  LEA R222, P3, R61.reuse, R224.reuse, 0x1 ;  /* 0x000000e03dde7211 */ /* 0x0c0fe200078608ff */
[----:B------:R-:W2:Y:S01]  /*b500*/  LDC R59, c[0x0][0x3d8] ;  /* 0x0000f600ff3b7b82 */ /* 0x000ea20000000800 */
[----:B-1----:R-:W-:Y:S01]  /*b510*/  IMAD R60, R60, 0x2, R48 ;  /* 0x000000023c3c7824 */ /* 0x002fe200078e0230 */
[----:B------:R-:W-:Y:S01]  /*b520*/  LEA R240, P4, R62, R224, 0x1 ;  /* 0x000000e03ef07211 */ /* 0x000fe200078808ff */
[----:B------:R-:W-:Y:S01]  /*b530*/  STL.64 [R1+0x408], R226 ;  /* 0x000408e201007387 */ /* 0x000fe20000100a00 */
[-C--:B------:R-:W-:Y:S01]  /*b540*/  LEA.HI.X.SX32 R229, R40, R0.reuse, 0x1, P2 ;  /* 0x0000000028e57211 */ /* 0x080fe200010f0eff */
[----:B------:R-:W-:Y:S01]  /*b550*/  FMUL R30, R30, UR11 ;  /* 0x0000000b1e1e7c20 */ /* 0x000fe20008400000 */
[----:B------:R-:W-:Y:S01]  /*b560*/  LEA.HI.X.SX32 R223, R61, R0, 0x1, P3 ;  /* 0x000000003ddf7211 */ /* 0x000fe200018f0eff */
[----:B------:R-:W-:Y:S01]  /*b570*/  STL.64 [R1+0x400], R166 ;  /* 0x000400a601007387 */ /* 0x000fe20000100a00 */
[----:B------:R-:W1:Y:S01]  /*b580*/  LDC R9, c[0x0][0x3d8] ;  /* 0x0000f600ff097b82 */ /* 0x000e620000000800 */
[----:B0-----:R-:W-:Y:S01]  /*b590*/  LEA R39, R39, R60, 0x1 ;  /* 0x0000003c27277211 */ /* 0x001fe200078e08ff */
[----:B------:R-:W-:Y:S01]  /*b5a0*/  FMUL R31, R31, UR11 ;  /* 0x0000000b1f1f7c20 */ /* 0x000fe20008400000 */
[----:B------:R-:W-:Y:S01]  /*b5b0*/  LEA R232, P2, R13, R224, 0x1 ;  /* 0x000000e00de87211 */ /* 0x000fe200078408ff */
[----:B------:R-:W-:Y:S01]  /*b5c0*/  STL.64 [R1+0x3f8], R236 ;  /* 0x0003f8ec01007387 */ /* 0x000fe20000100a00 */
[----:B------:R-:W-:Y:S01]  /*b5d0*/  LEA.HI.X.SX32 R241, R62, R0, 0x1, P4 ;  /* 0x000000003ef17211 */ /* 0x000fe200020f0eff */
[----:B------:R-:W-:Y:S01]  /*b5e0*/  FMUL R32, R32, UR11 ;  /* 0x0000000b20207c20 */ /* 0x000fe20008400000 */
[-C--:B------:R-:W-:Y:S01]  /*b5f0*/  LEA R242, P3, R48, R224.reuse, 0x1 ;  /* 0x000000e030f27211 */ /* 0x080fe200078608ff */
[----:B------:R-:W0:Y:S01]  /*b600*/  LDC R12, c[0x0][0x3d8] ;  /* 0x0000f600ff0c7b82 */ /* 0x000e220000000800 */
[----:B---3--:R-:W-:Y:S01]  /*b610*/  LEA R47, R47, R39, 0x1 ;  /* 0x000000272f2f7211 */ /* 0x008fe200078e08ff */
[----:B------:R3:W-:Y:S01]  /*b620*/  STL.64 [R1+0x3f0], R16 ;  /* 0x0003f01001007387 */ /* 0x0007e20000100a00 */
[----:B------:R-:W-:Y:S01]  /*b630*/  LEA R216, P4, R60, R224, 0x1 ;  /* 0x000000e03cd87211 */ /* 0x000fe200078808ff */
[----:B------:R-:W-:Y:S01]  /*b640*/  FMUL R33, R33, UR11 ;  /* 0x0000000b21217c20 */ /* 0x000fe20008400000 */
[-C--:B------:R-:W-:Y:S01]  /*b650*/  LEA.HI.X.SX32 R233, R13, R0.reuse, 0x1, P2 ;  /* 0x000000000de97211 */ /* 0x080fe200010f0eff */
[----:B------:R-:W-:Y:S01]  /*b660*/  STL.64 [R1+0x3e8], R214 ;  /* 0x0003e8d601007387 */ /* 0x000fe20000100a00 */
[----:B------:R-:W-:Y:S01]  /*b670*/  LEA.HI.X.SX32 R243, R48, R0, 0x1, P3 ;  /* 0x0000000030f37211 */ /* 0x000fe200018f0eff */
[----:B------:R-:W4:Y:S01]  /*b680*/  LDC R58, c[0x0][0x3d8] ;  /* 0x0000f600ff3a7b82 */ /* 0x000f220000000800 */
[----:B--2---:R-:W-:Y:S01]  /*b690*/  LEA R59, R59, R47, 0x1 ;  /* 0x0000002f3b3b7211 */ /* 0x004fe200078e08ff */
[----:B------:R-:W-:Y:S01]  /*b6a0*/  STL.64 [R1+0x3e0], R248 ;  /* 0x0003e0f801007387 */ /* 0x000fe20000100a00 */
[----:B------:R-:W-:Y:S01]  /*b6b0*/  LEA R238, P2, R39, R224, 0x1 ;  /* 0x000000e027ee7211 */ /* 0x000fe200078408ff */
[----:B------:R-:W-:Y:S01]  /*b6c0*/  FMUL R34, R34, UR11 ;  /* 0x0000000b22227c20 */ /* 0x000fe20008400000 */
[----:B------:R-:W-:Y:S01]  /*b6d0*/  LEA.HI.X.SX32 R217, R60, R0, 0x1, P4 ;  /* 0x000000003cd97211 */ /* 0x000fe200020f0eff */
[----:B------:R-:W-:Y:S01]  /*b6e0*/  STL.64 [R1+0x3d8], R228 ;  /* 0x0003d8e401007387 */ /* 0x000fe20000100a00 */
[-C--:B------:R-:W-:Y:S01]  /*b6f0*/  LEA R164, P3, R47, R224.reuse, 0x1 ;  /* 0x000000e02fa47211 */ /* 0x080fe200078608ff */
[----:B------:R-:W2:Y:S01]  /*b700*/  LDC R4, c[0x0][0x3d8] ;  /* 0x0000f600ff047b82 */ /* 0x000ea20000000800 */
[----:B-1----:R-:W-:Y:S01]  /*b710*/  LEA R9, R9, R59, 0x1 ;  /* 0x0000003b09097211 */ /* 0x002fe200078e08ff */
[----:B------:R-:W-:Y:S01]  /*b720*/  STL.64 [R1+0x3d0], R222 ;  /* 0x0003d0de01007387 */ /* 0x000fe20000100a00 */
[----:B------:R-:W-:Y:S01]  /*b730*/  LEA R162, P4, R59, R224, 0x1 ;  /* 0x000000e03ba27211 */ /* 0x000fe200078808ff */
[----:B------:R-:W-:Y:S01]  /*b740*/  FMUL R35, R35, UR11 ;  /* 0x0000000b23237c20 */ /* 0x000fe20008400000 */
[-C--:B------:R-:W-:Y:S01]  /*b750*/  LEA.HI.X.SX32 R239, R39, R0.reuse, 0x1, P2 ;  /* 0x0000000027ef7211 */ /* 0x080fe200010f0eff */
[----:B------:R-:W-:Y:S01]  /*b760*/  STL.64 [R1+0x3c8], R240 ;  /* 0x0003c8f001007387 */ /* 0x000fe20000100a00 */
[----:B------:R-:W-:Y:S01]  /*b770*/  LEA.HI.X.SX32 R165, R47, R0, 0x1, P3 ;  /* 0x000000002fa57211 */ /* 0x000fe200018f0eff */
[----:B------:R-:W1:Y:S01]  /*b780*/  LDC R46, c[0x0][0x3d8] ;  /* 0x0000f600ff2e7b82 */ /* 0x000e620000000800 */
[----:B0-----:R-:W-:Y:S01]  /*b790*/  IMAD R12, R12, 0x2, R9 ;  /* 0x000000020c0c7824 */ /* 0x001fe200078e0209 */
[----:B------:R-:W-:Y:S01]  /*b7a0*/  LEA R246, P2, R9, R224, 0x1 ;  /* 0x000000e009f67211 */ /* 0x000fe200078408ff */
[----:B------:R-:W-:Y:S01]  /*b7b0*/  STL.64 [R1+0x3c0], R232 ;  /* 0x0003c0e801007387 */ /* 0x000fe20000100a00 */
[----:B------:R-:W-:-:S02]  /*b7c0*/  LEA.HI.X.SX32 R163, R59, R0, 0x1, P4 ;  /* 0x000000003ba37211 */ /* 0x000fc400020f0eff */
[----:B------:R-:W-:Y:S01]  /*b7d0*/  LEA R250, P3, R12, R224, 0x1 ;  /* 0x000000e00cfa7211 */ /* 0x000fe200078608ff */
[----:B------:R-:W-:Y:S01]  /*b7e0*/  STL.64 [R1+0x3b8], R242 ;  /* 0x0003b8f201007387 */ /* 0x000fe20000100a00 */
[----:B------:R-:W0:Y:S01]  /*b7f0*/  LDC R57, c[0x0][0x3d8] ;  /* 0x0000f600ff397b82 */ /* 0x000e220000000800 */
[----:B----4-:R-:W-:Y:S02]  /*b800*/  LEA R58, R58, R12, 0x1 ;  /* 0x0000000c3a3a7211 */ /* 0x010fe400078e08ff */
[----:B------:R-:W-:Y:S01]  /*b810*/  LEA.HI.X.SX32 R247, R9, R0, 0x1, P2 ;  /* 0x0000000009f77211 */ /* 0x000fe200010f0eff */
[----:B------:R-:W-:Y:S01]  /*b820*/  STL.64 [R1+0x3b0], R216 ;  /* 0x0003b0d801007387 */ /* 0x000fe20000100a00 */
[----:B---3--:R-:W-:Y:S02]  /*b830*/  LEA R16, P4, R58, R224, 0x1 ;  /* 0x000000e03a107211 */ /* 0x008fe400078808ff */
[----:B------:R-:W-:Y:S01]  /*b840*/  LEA.HI.X.SX32 R251, R12, R0, 0x1, P3 ;  /* 0x000000000cfb7211 */ /* 0x000fe200018f0eff */
[----:B------:R-:W3:Y:S01]  /*b850*/  LDC R38, c[0x0][0x3d8] ;  /* 0x0000f600ff267b82 */ /* 0x000ee20000000800 */
[----:B--2---:R-:W-:Y:S01]  /*b860*/  LEA R4, R4, R58, 0x1 ;  /* 0x0000003a04047211 */ /* 0x004fe200078e08ff */
[----:B------:R-:W-:Y:S01]  /*b870*/  STL.64 [R1+0x3a8], R238 ;  /* 0x0003a8ee01007387 */ /* 0x000fe20000100a00 */
[----:B------:R-:W-:-:S02]  /*b880*/  LEA.HI.X.SX32 R17, R58, R0, 0x1, P4 ;  /* 0x000000003a117211 */ /* 0x000fc400020f0eff */
[----:B------:R-:W-:Y:S01]  /*b890*/  LEA R202, P2, R4, R224, 0x1 ;  /* 0x000000e004ca7211 */ /* 0x000fe200078408ff */
[----:B------:R-:W-:Y:S02]  /*b8a0*/  STL.64 [R1+0x398], R162 ;  /* 0x000398a201007387 */ /* 0x000fe40000100a00 */
[----:B------:R-:W2:Y:S01]  /*b8b0*/  LDC R45, c[0x0][0x3d8] ;  /* 0x0000f600ff2d7b82 */ /* 0x000ea20000000800 */
[----:B-1----:R-:W-:Y:S01]  /*b8c0*/  LEA R46, R46, R4, 0x1 ;  /* 0x000000042e2e7211 */ /* 0x002fe200078e08ff */
[----:B------:R-:W-:Y:S01]  /*b8d0*/  STL.64 [R1+0x3a0], R164 ;  /* 0x0003a0a401007387 */ /* 0x000fe20000100a00 */
[----:B------:R-:W-:Y:S02]  /*b8e0*/  LEA.HI.X.SX32 R203, R4, R0, 0x1, P2 ;  /* 0x0000000004cb7211 */ /* 0x000fe400010f0eff */
[C---:B------:R-:W-:Y:S01]  /*b8f0*/  LEA R200, P3, R46.reuse, R224, 0x1 ;  /* 0x000000e02ec87211 */ /* 0x040fe200078608ff */
[----:B------:R-:W-:Y:S02]  /*b900*/  STL.64 [R1+0x390], R246 ;  /* 0x000390f601007387 */ /* 0x000fe40000100a00 */
[----:B------:R-:W1:Y:S01]  /*b910*/  LDC R56, c[0x0][0x3d8] ;  /* 0x0000f600ff387b82 */ /* 0x000e620000000800 */
[----:B0-----:R-:W-:Y:S01]  /*b920*/  LEA R57, R57, R46, 0x1 ;  /* 0x0000002e39397211 */ /* 0x001fe200078e08ff */
[----:B------:R-:W-:Y:S01]  /*b930*/  STL.64 [R1+0x388], R250 ;  /* 0x000388fa01007387 */ /* 0x000fe20000100a00 */
[----:B------:R-:W-:-:S03]  /*b940*/  LEA.HI.X.SX32 R201, R46, R0, 0x1, P3 ;  /* 0x000000002ec97211 */ /* 0x000fc600018f0eff */
[----:B------:R0:W-:Y:S02]  /*b950*/  STL.64 [R1+0x380], R16 ;  /* 0x0003801001007387 */ /* 0x0001e40000100a00 */
[----:B------:R-:W4:Y:S01]  /*b960*/  LDC R8, c[0x0][0x3d8] ;  /* 0x0000f600ff087b82 */ /* 0x000f220000000800 */
[----:B---3--:R-:W-:Y:S01]  /*b970*/  IMAD R38, R38, 0x2, R57 ;  /* 0x0000000226267824 */ /* 0x008fe200078e0239 */
[----:B------:R3:W-:Y:S04]  /*b980*/  STL.64 [R1+0x378], R202 ;  /* 0x000378ca01007387 */ /* 0x0007e80000100a00 */
[----:B------:R0:W-:Y:S02]  /*b990*/  STL.64 [R1+0x370], R200 ;  /* 0x000370c801007387 */ /* 0x0001e40000100a00 */
[----:B------:R-:W4:Y:S01]  /*b9a0*/  LDC R37, c[0x0][0x3d8] ;  /* 0x0000f600ff257b82 */ /* 0x000f220000000800 */
[----:B--2---:R-:W-:-:S02]  /*b9b0*/  LEA R45, R45, R38, 0x1 ;  /* 0x000000262d2d7211 */ /* 0x004fc400078e08ff */
[-C--:B0-----:R-:W-:Y:S02]  /*b9c0*/  LEA R16, P4, R57, R224.reuse, 0x1 ;  /* 0x000000e039107211 */ /* 0x081fe400078808ff */
[----:B---3--:R-:W-:-:S03]  /*b9d0*/  LEA R202, P2, R38, R224, 0x1 ;  /* 0x000000e026ca7211 */ /* 0x008fc600078408ff */
[----:B------:R-:W0:Y:S01]  /*b9e0*/  LDC R55, c[0x0][0x3d8] ;  /* 0x0000f600ff377b82 */ /* 0x000e220000000800 */
[----:B-1----:R-:W-:Y:S02]  /*b9f0*/  LEA R56, R56, R45, 0x1 ;  /* 0x0000002d38387211 */ /* 0x002fe400078e08ff */
[----:B------:R-:W-:Y:S02]  /*ba00*/  LEA.HI.X.SX32 R17, R57, R0, 0x1, P4 ;  /* 0x0000000039117211 */ /* 0x000fe400020f0eff */
[C---:B------:R-:W-:Y:S02]  /*ba10*/  LEA R200, P3, R45.reuse, R224, 0x1 ;  /* 0x000000e02dc87211 */ /* 0x040fe400078608ff */
[----:B------:R-:W-:Y:S01]  /*ba20*/  LEA.HI.X.SX32 R203, R38, R0, 0x1, P2 ;  /* 0x0000000026cb7211 */ /* 0x000fe200010f0eff */
[----:B------:R-:W1:Y:S01]  /*ba30*/  LDC R5, c[0x0][0x3d8] ;  /* 0x0000f600ff057b82 */ /* 0x000e620000000800 */
[----:B----4-:R-:W-:Y:S01]  /*ba40*/  LEA R8, R8, R56, 0x1 ;  /* 0x0000003808087211 */ /* 0x010fe200078e08ff */
[----:B------:R2:W-:Y:S01]  /*ba50*/  STL.64 [R1+0x368], R16 ;  /* 0x0003681001007387 */ /* 0x0005e20000100a00 */
[----:B------:R-:W-:-:S03]  /*ba60*/  LEA.HI.X.SX32 R201, R45, R0, 0x1, P3 ;  /* 0x000000002dc97211 */ /* 0x000fc600018f0eff */
[----:B------:R3:W-:Y:S02]  /*ba70*/  STL.64 [R1+0x360], R202 ;  /* 0x000360ca01007387 */ /* 0x0007e40000100a00 */
[----:B------:R-:W4:Y:S01]  /*ba80*/  LDC R44, c[0x0][0x3d8] ;  /* 0x0000f600ff2c7b82 */ /* 0x000f220000000800 */
[----:B------:R-:W-:Y:S01]  /*ba90*/  LEA R37, R37, R8, 0x1 ;  /* 0x0000000825257211 */ /* 0x000fe200078e08ff */
[----:B------:R0:W-:Y:S01]  /*baa0*/  STL.64 [R1+0x358], R200 ;  /* 0x000358c801007387 */ /* 0x0001e20000100a00 */
[----:B--2---:R-:W-:-:S05]  /*bab0*/  LEA R16, P4, R56, R224, 0x1 ;  /* 0x000000e038107211 */ /* 0x004fca00078808ff */
[----:B------:R-:W2:Y:S01]  /*bac0*/  LDC R54, c[0x0][0x3d8] ;  /* 0x0000f600ff367b82 */ /* 0x000ea20000000800 */
[----:B0-----:R-:W-:Y:S01]  /*bad0*/  IMAD R55, R55, 0x2, R37 ;  /* 0x0000000237377824 */ /* 0x001fe200078e0225 */
[----:B------:R-:W-:Y:S02]  /*bae0*/  LEA.HI.X.SX32 R17, R56, R0, 0x1, P4 ;  /* 0x0000000038117211 */ /* 0x000fe400020f0eff */
[CC--:B---3--:R-:W-:Y:S02]  /*baf0*/  LEA R202, P2, R8.reuse, R224.reuse, 0x1 ;  /* 0x000000e008ca7211 */ /* 0x0c8fe400078408ff */
[----:B------:R-:W-:Y:S01]  /*bb00*/  LEA R200, P3, R37, R224, 0x1 ;  /* 0x000000e025c87211 */ /* 0x000fe200078608ff */
[----:B------:R0:W-:Y:S01]  /*bb10*/  STL.64 [R1+0x350], R16 ;  /* 0x0003501001007387 */ /* 0x0001e20000100a00 */
[----:B------:R-:W3:Y:S01]  /*bb20*/  LDC R11, c[0x0][0x3d8] ;  /* 0x0000f600ff0b7b82 */ /* 0x000ee20000000800 */
[----:B-1----:R-:W-:Y:S02]  /*bb30*/  LEA R5, R5, R55, 0x1 ;  /* 0x0000003705057211 */ /* 0x002fe400078e08ff */
[----:B------:R-:W-:-:S02]  /*bb40*/  LEA.HI.X.SX32 R203, R8, R0, 0x1, P2 ;  /* 0x0000000008cb7211 */ /* 0x000fc400010f0eff */
[----:B------:R-:W-:-:S03]  /*bb50*/  LEA.HI.X.SX32 R201, R37, R0, 0x1, P3 ;  /* 0x0000000025c97211 */ /* 0x000fc600018f0eff */
[----:B------:R-:W1:Y:S01]  /*bb60*/  LDC R43, c[0x0][0x3d8] ;  /* 0x0000f600ff2b7b82 */ /* 0x000e620000000800 */
[----:B----4-:R-:W-:Y:S01]  /*bb70*/  LEA R44, R44, R5, 0x1 ;  /* 0x000000052c2c7211 */ /* 0x010fe200078e08ff */
[----:B------:R4:W-:Y:S01]  /*bb80*/  STL.64 [R1+0x348], R202 ;  /* 0x000348ca01007387 */ /* 0x0009e20000100a00 */
[----:B0-----:R-:W-:-:S03]  /*bb90*/  LEA R16, P4, R55, R224, 0x1 ;  /* 0x000000e037107211 */ /* 0x001fc600078808ff */
[----:B------:R0:W-:Y:S01]  /*bba0*/  STL.64 [R1+0x340], R200 ;  /* 0x000340c801007387 */ /* 0x0001e20000100a00 */
[----:B------:R-:W-:Y:S01]  /*bbb0*/  LEA.HI.X.SX32 R17, R55, R0, 0x1, P4 ;  /* 0x0000000037117211 */ /* 0x000fe200020f0eff */
[----:B------:R-:W1:Y:S01]  /*bbc0*/  LDC R53, c[0x0][0x3d8] ;  /* 0x0000f600ff357b82 */ /* 0x000e620000000800 */
[----:B--2---:R-:W-:-:S03]  /*bbd0*/  LEA R54, R54, R44, 0x1 ;  /* 0x0000002c36367211 */ /* 0x004fc600078e08ff */
[----:B------:R2:W-:Y:S01]  /*bbe0*/  STL.64 [R1+0x338], R16 ;  /* 0x0003381001007387 */ /* 0x0005e20000100a00 */
[----:B----4-:R-:W-:-:S03]  /*bbf0*/  LEA R202, P2, R5, R224, 0x1 ;  /* 0x000000e005ca7211 */ /* 0x010fc600078408ff */
[----:B------:R-:W4:Y:S01]  /*bc00*/  LDC R36, c[0x0][0x3d8] ;  /* 0x0000f600ff247b82 */ /* 0x000f220000000800 */
[----:B---3--:R-:W-:Y:S02]  /*bc10*/  LEA R11, R11, R54, 0x1 ;  /* 0x000000360b0b7211 */ /* 0x008fe400078e08ff */
[C---:B0-----:R-:W-:Y:S02]  /*bc20*/  LEA R200, P3, R44.reuse, R224, 0x1 ;  /* 0x000000e02cc87211 */ /* 0x041fe400078608ff */
[-C--:B------:R-:W-:Y:S02]  /*bc30*/  LEA.HI.X.SX32 R203, R5, R0.reuse, 0x1, P2 ;  /* 0x0000000005cb7211 */ /* 0x080fe400010f0eff */
[----:B------:R-:W-:Y:S01]  /*bc40*/  LEA.HI.X.SX32 R201, R44, R0, 0x1, P3 ;  /* 0x000000002cc97211 */ /* 0x000fe200018f0eff */
[----:B------:R-:W0:Y:S01]  /*bc50*/  LDC R73, c[0x0][0x3d8] ;  /* 0x0000f600ff497b82 */ /* 0x000e220000000800 */
[----:B-1----:R-:W-:Y:S01]  /*bc60*/  IMAD R43, R43, 0x2, R11 ;  /* 0x000000022b2b7824 */ /* 0x002fe200078e020b */
[C---:B--2---:R-:W-:Y:S01]  /*bc70*/  LEA R16, P4, R54.reuse, R224, 0x1 ;  /* 0x000000e036107211 */ /* 0x044fe200078808ff */
[----:B------:R1:W-:Y:S03]  /*bc80*/  STL.64 [R1+0x330], R202 ;  /* 0x000330ca01007387 */ /* 0x0003e60000100a00 */
[----:B------:R-:W-:Y:S01]  /*bc90*/  LEA.HI.X.SX32 R17, R54, R0, 0x1, P4 ;  /* 0x0000000036117211 */ /* 0x000fe200020f0eff */
[----:B------:R2:W-:Y:S01]  /*bca0*/  STL.64 [R1+0x328], R200 ;  /* 0x000328c801007387 */ /* 0x0005e20000100a00 */
[----:B------:R-:W3:Y:S01]  /*bcb0*/  LDC R74, c[0x0][0x3d8] ;  /* 0x0000f600ff4a7b82 */ /* 0x000ee20000000800 */
[----:B------:R-:W-:-:S02]  /*bcc0*/  LEA R53, R53, R43, 0x1 ;  /* 0x0000002b35357211 */ /* 0x000fc400078e08ff */
[----:B------:R2:W-:Y:S01]  /*bcd0*/  STL.64 [R1+0x320], R16 ;  /* 0x0003201001007387 */ /* 0x0005e20000100a00 */
[----:B-1----:R-:W-:-:S04]  /*bce0*/  LEA R202, P2, R11, R224, 0x1 ;  /* 0x000000e00bca7211 */ /* 0x002fc800078408ff */
[----:B------:R-:W1:Y:S01]  /*bcf0*/  LDC R75, c[0x0][0x3d8] ;  /* 0x0000f600ff4b7b82 */ /* 0x000e620000000800 */
[----:B----4-:R-:W-:Y:S02]  /*bd00*/  LEA R6, R36, R53, 0x1 ;  /* 0x0000003524067211 */ /* 0x010fe400078e08ff */
[----:B--2---:R-:W-:Y:S02]  /*bd10*/  LEA R200, P3, R43, R224, 0x1 ;  /* 0x000000e02bc87211 */ /* 0x004fe400078608ff */
[----:B------:R-:W-:Y:S02]  /*bd20*/  LEA.HI.X.SX32 R203, R11, R0, 0x1, P2 ;  /* 0x000000000bcb7211 */ /* 0x000fe400010f0eff */
[----:B------:R-:W-:Y:S01]  /*bd30*/  LEA R16, P4, R53, R224, 0x1 ;  /* 0x000000e035107211 */ /* 0x000fe200078808ff */
[----:B------:R-:W2:Y:S01]  /*bd40*/  LDC R76, c[0x0][0x3d8] ;  /* 0x0000f600ff4c7b82 */ /* 0x000ea20000000800 */
[----:B0-----:R-:W-:Y:S01]  /*bd50*/  LEA R36, R73, R6, 0x1 ;  /* 0x0000000649247211 */ /* 0x001fe200078e08ff */
[----:B------:R0:W-:Y:S01]  /*bd60*/  STL.64 [R1+0x318], R202 ;  /* 0x000318ca01007387 */ /* 0x0001e20000100a00 */
[----:B------:R-:W-:-:S02]  /*bd70*/  LEA.HI.X.SX32 R201, R43, R0, 0x1, P3 ;  /* 0x000000002bc97211 */ /* 0x000fc400018f0eff */
[----:B------:R-:W-:-:S03]  /*bd80*/  LEA.HI.X.SX32 R17, R53, R0, 0x1, P4 ;  /* 0x0000000035117211 */ /* 0x000fc600020f0eff */
[----:B------:R-:W4:Y:S01]  /*bd90*/  LDC R78, c[0x0][0x3d8] ;  /* 0x0000f600ff4e7b82 */ /* 0x000f220000000800 */
[----:B---3--:R-:W-:Y:S01]  /*bda0*/  LEA R52, R74, R36, 0x1 ;  /* 0x000000244a347211 */ /* 0x008fe200078e08ff */
[----:B------:R3:W-:Y:S01]  /*bdb0*/  STL.64 [R1+0x310], R200 ;  /* 0x000310c801007387 */ /* 0x0007e20000100a00 */
[----:B0-----:R-:W-:-:S03]  /*bdc0*/  LEA R202, P2, R6, R224, 0x1 ;  /* 0x000000e006ca7211 */ /* 0x001fc600078408ff */
[----:B------:R0:W-:Y:S02]  /*bdd0*/  STL.64 [R1+0x308], R16 ;  /* 0x0003081001007387 */ /* 0x0001e40000100a00 */
[----:B------:R-:W4:Y:S01]  /*bde0*/  LDC R77, c[0x0][0x3d8] ;  /* 0x0000f600ff4d7b82 */ /* 0x000f220000000800 */
[----:B-1----:R-:W-:Y:S01]  /*bdf0*/  IMAD R10, R75, 0x2, R52 ;  /* 0x000000024b0a7824 */ /* 0x002fe200078e0234 */
[----:B------:R-:W-:Y:S02]  /*be00*/  LEA.HI.X.SX32 R203, R6, R0, 0x1, P2 ;  /* 0x0000000006cb7211 */ /* 0x000fe400010f0eff */
[----:B---3--:R-:W-:-:S03]  /*be10*/  LEA R200, P3, R36, R224, 0x1 ;  /* 0x000000e024c87211 */ /* 0x008fc600078608ff */
[----:B------:R1:W-:Y:S01]  /*be20*/  STL.64 [R1+0x300], R202 ;  /* 0x000300ca01007387 */ /* 0x0003e20000100a00 */
[----:B------:R-:W3:Y:S01]  /*be30*/  LDC R79, c[0x0][0x3d8] ;  /* 0x0000f600ff4f7b82 */ /* 0x000ee20000000800 */
[----:B--2---:R-:W-:Y:S02]  /*be40*/  LEA R42, R76, R10, 0x1 ;  /* 0x0000000a4c2a7211 */ /* 0x004fe400078e08ff */
[----:B0-----:R-:W-:Y:S02]  /*be50*/  LEA R16, P4, R52, R224, 0x1 ;  /* 0x000000e034107211 */ /* 0x001fe400078808ff */
[-C--:B------:R-:W-:Y:S02]  /*be60*/  LEA.HI.X.SX32 R201, R36, R0.reuse, 0x1, P3 ;  /* 0x0000000024c97211 */ /* 0x080fe400018f0eff */
[----:B------:R-:W-:Y:S01]  /*be70*/  LEA.HI.X.SX32 R17, R52, R0, 0x1, P4 ;  /* 0x0000000034117211 */ /* 0x000fe200020f0eff */
[----:B------:R-:W0:Y:S01]  /*be80*/  LDC R80, c[0x0][0x3d8] ;  /* 0x0000f600ff507b82 */ /* 0x000e220000000800 */
[----:B----4-:R-:W-:Y:S01]  /*be90*/  LEA R51, R78, R42, 0x1 ;  /* 0x0000002a4e337211 */ /* 0x010fe200078e08ff */
[----:B------:R2:W-:Y:S01]  /*bea0*/  STL.64 [R1+0x2f8], R200 ;  /* 0x0002f8c801007387 */ /* 0x0005e20000100a00 */
[----:B-1----:R-:W-:-:S03]  /*beb0*/  LEA R202, P2, R10, R224, 0x1 ;  /* 0x000000e00aca7211 */ /* 0x002fc600078408ff */
[----:B------:R1:W-:Y:S01]  /*bec0*/  STL.64 [R1+0x2f0], R16 ;  /* 0x0002f01001007387 */ /* 0x0003e20000100a00 */
[----:B------:R-:W-:Y:S01]  /*bed0*/  LEA.HI.X.SX32 R203, R10, R0, 0x1, P2 ;  /* 0x000000000acb7211 */ /* 0x000fe200010f0eff */
[----:B------:R-:W4:Y:S01]  /*bee0*/  LDC R81, c[0x0][0x3d8] ;  /* 0x0000f600ff517b82 */ /* 0x000f220000000800 */
[----:B------:R-:W-:-:S03]  /*bef0*/  LEA R14, R77, R51, 0x1 ;  /* 0x000000334d0e7211 */ /* 0x000fc600078e08ff */
[----:B------:R0:W-:Y:S01]  /*bf00*/  STL.64 [R1+0x2e8], R202 ;  /* 0x0002e8ca01007387 */ /* 0x0001e20000100a00 */
[----:B--2---:R-:W-:-:S03]  /*bf10*/  LEA R200, P3, R42, R224, 0x1 ;  /* 0x000000e02ac87211 */ /* 0x004fc600078608ff */
[----:B------:R-:W2:Y:S01]  /*bf20*/  LDC R82, c[0x0][0x3d8] ;  /* 0x0000f600ff527b82 */ /* 0x000ea20000000800 */
[----:B---3--:R-:W-:Y:S02]  /*bf30*/  LEA R41, R79, R14, 0x1 ;  /* 0x0000000e4f297211 */ /* 0x008fe400078e08ff */
[C---:B-1----:R-:W-:Y:S02]  /*bf40*/  LEA R16, P4, R51.reuse, R224, 0x1 ;  /* 0x000000e033107211 */ /* 0x042fe400078808ff */
[-C--:B------:R-:W-:Y:S02]  /*bf50*/  LEA.HI.X.SX32 R201, R42, R0.reuse, 0x1, P3 ;  /* 0x000000002ac97211 */ /* 0x080fe400018f0eff */
[----:B------:R-:W-:Y:S01]  /*bf60*/  LEA.HI.X.SX32 R17, R51, R0, 0x1, P4 ;  /* 0x0000000033117211 */ /* 0x000fe200020f0eff */
[----:B------:R-:W1:Y:S01]  /*bf70*/  LDC R84, c[0x0][0x3d8] ;  /* 0x0000f600ff547b82 */ /* 0x000e620000000800 */
[----:B0-----:R-:W-:Y:S01]  /*bf80*/  IMAD R50, R80, 0x2, R41 ;  /* 0x0000000250327824 */ /* 0x001fe200078e0229 */
[C---:B------:R-:W-:Y:S01]  /*bf90*/  LEA R202, P2, R14.reuse, R224, 0x1 ;  /* 0x000000e00eca7211 */ /* 0x040fe200078408ff */
[----:B------:R0:W-:Y:S03]  /*bfa0*/  STL.64 [R1+0x2e0], R200 ;  /* 0x0002e0c801007387 */ /* 0x0001e60000100a00 */
[----:B------:R-:W-:Y:S01]  /*bfb0*/  LEA.HI.X.SX32 R203, R14, R0, 0x1, P2 ;  /* 0x000000000ecb7211 */ /* 0x000fe200010f0eff */
[----:B------:R3:W-:Y:S01]  /*bfc0*/  STL.64 [R1+0x2d8], R16 ;  /* 0x0002d81001007387 */ /* 0x0007e20000100a00 */
[----:B------:R-:W1:Y:S01]  /*bfd0*/  LDC R83, c[0x0][0x3d8] ;  /* 0x0000f600ff537b82 */ /* 0x000e620000000800 */
[----:B----4-:R-:W-:-:S02]  /*bfe0*/  LEA R2, R81, R50, 0x1 ;  /* 0x0000003251027211 */ /* 0x010fc400078e08ff */
[----:B------:R4:W-:Y:S01]  /*bff0*/  STL.64 [R1+0x2d0], R202 ;  /* 0x0002d0ca01007387 */ /* 0x0009e20000100a00 */
[----:B0-----:R-:W-:-:S04]  /*c000*/  LEA R200, P3, R41, R224, 0x1 ;  /* 0x000000e029c87211 */ /* 0x001fc800078608ff */
[----:B------:R-:W0:Y:S01]  /*c010*/  LDC R85, c[0x0][0x3d8] ;  /* 0x0000f600ff557b82 */ /* 0x000e220000000800 */
[----:B--2---:R-:W-:Y:S02]  /*c020*/  LEA R7, R82, R2, 0x1 ;  /* 0x0000000252077211 */ /* 0x004fe400078e08ff */
[C---:B---3--:R-:W-:Y:S02]  /*c030*/  LEA R16, P4, R50.reuse, R224, 0x1 ;  /* 0x000000e032107211 */ /* 0x048fe400078808ff */
[-C--:B------:R-:W-:Y:S02]  /*c040*/  LEA.HI.X.SX32 R201, R41, R0.reuse, 0x1, P3 ;  /* 0x0000000029c97211 */ /* 0x080fe400018f0eff */
[----:B------:R-:W-:Y:S01]  /*c050*/  LEA.HI.X.SX32 R17, R50, R0, 0x1, P4 ;  /* 0x0000000032117211 */ /* 0x000fe200020f0eff */
[----:B------:R-:W2:Y:S01]  /*c060*/  LDC R86, c[0x0][0x3d8] ;  /* 0x0000f600ff567b82 */ /* 0x000ea20000000800 */
[----:B-1----:R-:W-:Y:S01]  /*c070*/  LEA R49, R84, R7, 0x1 ;  /* 0x0000000754317211 */ /* 0x002fe200078e08ff */
[----:B------:R1:W-:Y:S01]  /*c080*/  STL.64 [R1+0x2c8], R200 ;  /* 0x0002c8c801007387 */ /* 0x0003e20000100a00 */
[----:B----4-:R-:W-:-:S03]  /*c090*/  LEA R202, P2, R2, R224, 0x1 ;  /* 0x000000e002ca7211 */ /* 0x010fc600078408ff */
[----:B------:R3:W-:Y:S01]  /*c0a0*/  STL.64 [R1+0x2c0], R16 ;  /* 0x0002c01001007387 */ /* 0x0007e20000100a00 */
[----:B------:R-:W-:Y:S01]  /*c0b0*/  LEA.HI.X.SX32 R203, R2, R0, 0x1, P2 ;  /* 0x0000000002cb7211 */ /* 0x000fe200010f0eff */
[----:B------:R-:W4:Y:S01]  /*c0c0*/  LDC R87, c[0x0][0x3d8] ;  /* 0x0000f600ff577b82 */ /* 0x000f220000000800 */
[----:B------:R-:W-:-:S03]  /*c0d0*/  LEA R3, R83, R49, 0x1 ;  /* 0x0000003153037211 */ /* 0x000fc600078e08ff */
[----:B------:R0:W-:Y:S01]  /*c0e0*/  STL.64 [R1+0x2b8], R202 ;  /* 0x0002b8ca01007387 */ /* 0x0001e20000100a00 */
[----:B-1----:R-:W-:-:S03]  /*c0f0*/  LEA R200, P3, R7, R224, 0x1 ;  /* 0x000000e007c87211 */ /* 0x002fc600078608ff */
[----:B------:R-:W1:Y:S01]  /*c100*/  LDC R88, c[0x0][0x3d8] ;  /* 0x0000f600ff587b82 */ /* 0x000e620000000800 */
[----:B0-----:R-:W-:Y:S01]  /*c110*/  IMAD R40, R85, 0x2, R3 ;  /* 0x0000000255287824 */ /* 0x001fe200078e0203 */
[----:B---3--:R-:W-:Y:S02]  /*c120*/  LEA R16, P4, R49, R224, 0x1 ;  /* 0x000000e031107211 */ /* 0x008fe400078808ff */
[-C--:B------:R-:W-:Y:S02]  /*c130*/  LEA.HI.X.SX32 R201, R7, R0.reuse, 0x1, P3 ;  /* 0x0000000007c97211 */ /* 0x080fe400018f0eff */
[----:B------:R-:W-:Y:S02]  /*c140*/  LEA.HI.X.SX32 R17, R49, R0, 0x1, P4 ;  /* 0x0000000031117211 */ /* 0x000fe400020f0eff */
[----:B------:R-:W0:Y:S01]  /*c150*/  LDC R90, c[0x0][0x3d8] ;  /* 0x0000f600ff5a7b82 */ /* 0x000e220000000800 */
[----:B--2---:R-:W-:Y:S01]  /*c160*/  LEA R48, R86, R40, 0x1 ;  /* 0x0000002856307211 */ /* 0x004fe200078e08ff */
[----:B------:R2:W-:Y:S01]  /*c170*/  STL.64 [R1+0x2b0], R200 ;  /* 0x0002b0c801007387 */ /* 0x0005e20000100a00 */
[----:B------:R-:W-:-:S03]  /*c180*/  LEA R202, P2, R3, R224, 0x1 ;  /* 0x000000e003ca7211 */ /* 0x000fc600078408ff */
[----:B------:R3:W-:Y:S01]  /*c190*/  STL.64 [R1+0x2a8], R16 ;  /* 0x0002a81001007387 */ /* 0x0007e20000100a00 */
[----:B------:R-:W-:Y:S01]  /*c1a0*/  LEA.HI.X.SX32 R203, R3, R0, 0x1, P2 ;  /* 0x0000000003cb7211 */ /* 0x000fe200010f0eff */
[----:B------:R-:W0:Y:S01]  /*c1b0*/  LDC R89, c[0x0][0x3d8] ;  /* 0x0000f600ff597b82 */ /* 0x000e220000000800 */
[----:B----4-:R-:W-:-:S03]  /*c1c0*/  LEA R13, R87, R48, 0x1 ;  /* 0x00000030570d7211 */ /* 0x010fc600078e08ff */
[----:B------:R4:W-:Y:S01]  /*c1d0*/  STL.64 [R1+0x2a0], R202 ;  /* 0x0002a0ca01007387 */ /* 0x0009e20000100a00 */
[----:B--2---:R-:W-:-:S03]  /*c1e0*/  LEA R200, P3, R40, R224, 0x1 ;  /* 0x000000e028c87211 */ /* 0x004fc600078608ff */
[----:B------:R-:W2:Y:S01]  /*c1f0*/  LDC R91, c[0x0][0x3d8] ;  /* 0x0000f600ff5b7b82 */ /* 0x000ea20000000800 */
[----:B-1----:R-:W-:Y:S02]  /*c200*/  LEA R39, R88, R13, 0x1 ;  /* 0x0000000d58277211 */ /* 0x002fe400078e08ff */
[----:B---3--:R-:W-:Y:S02]  /*c210*/  LEA R16, P4, R48, R224, 0x1 ;  /* 0x000000e030107211 */ /* 0x008fe400078808ff */
[-C--:B------:R-:W-:Y:S02]  /*c220*/  LEA.HI.X.SX32 R201, R40, R0.reuse, 0x1, P3 ;  /* 0x0000000028c97211 */ /* 0x080fe400018f0eff */
[----:B------:R-:W-:Y:S01]  /*c230*/  LEA.HI.X.SX32 R17, R48, R0, 0x1, P4 ;  /* 0x0000000030117211 */ /* 0x000fe200020f0eff */
[----:B------:R-:W1:Y:S01]  /*c240*/  LDC R92, c[0x0][0x3d8] ;  /* 0x0000f600ff5c7b82 */ /* 0x000e620000000800 */
[----:B0-----:R-:W-:Y:S01]  /*c250*/  LEA R47, R90, R39, 0x1 ;  /* 0x000000275a2f7211 */ /* 0x001fe200078e08ff */
[----:B------:R0:W-:Y:S01]  /*c260*/  STL.64 [R1+0x298], R200 ;  /* 0x000298c801007387 */ /* 0x0001e20000100a00 */
[----:B----4-:R-:W-:-:S03]  /*c270*/  LEA R202, P2, R13, R224, 0x1 ;  /* 0x000000e00dca7211 */ /* 0x010fc600078408ff */
[----:B------:R3:W-:Y:S01]  /*c280*/  STL.64 [R1+0x290], R16 ;  /* 0x0002901001007387 */ /* 0x0007e20000100a00 */
[----:B------:R-:W-:Y:S01]  /*c290*/  LEA.HI.X.SX32 R203, R13, R0, 0x1, P2 ;  /* 0x000000000dcb7211 */ /* 0x000fe200010f0eff */
[----:B------:R-:W4:Y:S01]  /*c2a0*/  LDC R93, c[0x0][0x3d8] ;  /* 0x0000f600ff5d7b82 */ /* 0x000f220000000800 */
[----:B------:R-:W-:-:S03]  /*c2b0*/  IMAD R9, R89, 0x2, R47 ;  /* 0x0000000259097824 */ /* 0x000fc600078e022f */
[----:B------:R1:W-:Y:S01]  /*c2c0*/  STL.64 [R1+0x288], R202 ;  /* 0x000288ca01007387 */ /* 0x0003e20000100a00 */
[----:B0-----:R-:W-:-:S03]  /*c2d0*/  LEA R200, P3, R39, R224, 0x1 ;  /* 0x000000e027c87211 */ /* 0x001fc600078608ff */
[----:B------:R-:W0:Y:S01]  /*c2e0*/  LDC R94, c[0x0][0x3d8] ;  /* 0x0000f600ff5e7b82 */ /* 0x000e220000000800 */
[----:B--2---:R-:W-:Y:S02]  /*c2f0*/  LEA R12, R91, R9, 0x1 ;  /* 0x000000095b0c7211 */ /* 0x004fe400078e08ff */
[----:B---3--:R-:W-:Y:S02]  /*c300*/  LEA R16, P4, R47, R224, 0x1 ;  /* 0x000000e02f107211 */ /* 0x008fe400078808ff */
[-C--:B------:R-:W-:Y:S02]  /*c310*/  LEA.HI.X.SX32 R201, R39, R0.reuse, 0x1, P3 ;  /* 0x0000000027c97211 */ /* 0x080fe400018f0eff */
[----:B------:R-:W-:Y:S01]  /*c320*/  LEA.HI.X.SX32 R17, R47, R0, 0x1, P4 ;  /* 0x000000002f117211 */ /* 0x000fe200020f0eff */
[----:B------:R-:W2:Y:S01]  /*c330*/  LDC R96, c[0x0][0x3d8] ;  /* 0x0000f600ff607b82 */ /* 0x000ea20000000800 */
[----:B-1----:R-:W-:Y:S01]  /*c340*/  LEA R46, R92, R12, 0x1 ;  /* 0x0000000c5c2e7211 */ /* 0x002fe200078e08ff */
[----:B------:R1:W-:Y:S01]  /*c350*/  STL.64 [R1+0x280], R200 ;  /* 0x000280c801007387 */ /* 0x0003e20000100a00 */
[----:B------:R-:W-:-:S03]  /*c360*/  LEA R202, P2, R9, R224, 0x1 ;  /* 0x000000e009ca7211 */ /* 0x000fc600078408ff */
[----:B------:R3:W-:Y:S01]  /*c370*/  STL.64 [R1+0x278], R16 ;  /* 0x0002781001007387 */ /* 0x0007e20000100a00 */
[----:B------:R-:W-:Y:S01]  /*c380*/  LEA.HI.X.SX32 R203, R9, R0, 0x1, P2 ;  /* 0x0000000009cb7211 */ /* 0x000fe200010f0eff */
[----:B------:R-:W2:Y:S01]  /*c390*/  LDC R95, c[0x0][0x3d8] ;  /* 0x0000f600ff5f7b82 */ /* 0x000ea20000000800 */
[----:B----4-:R-:W-:-:S03]  /*c3a0*/  LEA R4, R93, R46, 0x1 ;  /* 0x0000002e5d047211 */ /* 0x010fc600078e08ff */
[----:B------:R4:W-:Y:S01]  /*c3b0*/  STL.64 [R1+0x270], R202 ;  /* 0x000270ca01007387 */ /* 0x0009e20000100a00 */
[----:B-1----:R-:W-:-:S03]  /*c3c0*/  LEA R200, P3, R12, R224, 0x1 ;  /* 0x000000e00cc87211 */ /* 0x002fc600078608ff */
[----:B------:R-:W1:Y:S01]  /*c3d0*/  LDC R97, c[0x0][0x3d8] ;  /* 0x0000f600ff617b82 */ /* 0x000e620000000800 */
[----:B0-----:R-:W-:Y:S02]  /*c3e0*/  LEA R38, R94, R4, 0x1 ;  /* 0x000000045e267211 */ /* 0x001fe400078e08ff */
[----:B---3--:R-:W-:Y:S02]  /*c3f0*/  LEA R16, P4, R46, R224, 0x1 ;  /* 0x000000e02e107211 */ /* 0x008fe400078808ff */
[-C--:B------:R-:W-:Y:S02]  /*c400*/  LEA.HI.X.SX32 R201, R12, R0.reuse, 0x1, P3 ;  /* 0x000000000cc97211 */ /* 0x080fe400018f0eff */
[----:B------:R-:W-:Y:S01]  /*c410*/  LEA.HI.X.SX32 R17, R46, R0, 0x1, P4 ;  /* 0x000000002e117211 */ /* 0x000fe200020f0eff */
[----:B------:R-:W0:Y:S01]  /*c420*/  LDC R98, c[0x0][0x3d8] ;  /* 0x0000f600ff627b82 */ /* 0x000e220000000800 */
[----:B--2---:R-:W-:Y:S01]  /*c430*/  IMAD R45, R96, 0x2, R38 ;  /* 0x00000002602d7824 */ /* 0x004fe200078e0226 */
[C---:B----4-:R-:W-:Y:S01]  /*c440*/  LEA R202, P2, R4.reuse, R224, 0x1 ;  /* 0x000000e004ca7211 */ /* 0x050fe200078408ff */
[----:B------:R2:W-:Y:S03]  /*c450*/  STL.64 [R1+0x268], R200 ;  /* 0x000268c801007387 */ /* 0x0005e60000100a00 */
[----:B------:R-:W-:Y:S01]  /*c460*/  LEA.HI.X.SX32 R203, R4, R0, 0x1, P2 ;  /* 0x0000000004cb7211 */ /* 0x000fe200010f0eff */
[----:B------:R3:W-:Y:S01]  /*c470*/  STL.64 [R1+0x260], R16 ;  /* 0x0002601001007387 */ /* 0x0007e20000100a00 */
[----:B------:R-:W4:Y:S01]  /*c480*/  LDC R99, c[0x0][0x3d8] ;  /* 0x0000f600ff637b82 */ /* 0x000f220000000800 */
[----:B------:R-:W-:-:S02]  /*c490*/  LEA R8, R95, R45, 0x1 ;  /* 0x0000002d5f087211 */ /* 0x000fc400078e08ff */
[----:B------:R0:W-:Y:S01]  /*c4a0*/  STL.64 [R1+0x258], R202 ;  /* 0x000258ca01007387 */ /* 0x0001e20000100a00 */
[----:B--2---:R-:W-:-:S04]  /*c4b0*/  LEA R200, P3, R38, R224, 0x1 ;  /* 0x000000e026c87211 */ /* 0x004fc800078608ff */
[----:B------:R-:W2:Y:S01]  /*c4c0*/  LDC R100, c[0x0][0x3d8] ;  /* 0x0000f600ff647b82 */ /* 0x000ea20000000800 */
[----:B-1----:R-:W-:Y:S02]  /*c4d0*/  LEA R37, R97, R8, 0x1 ;  /* 0x0000000861257211 */ /* 0x002fe400078e08ff */
[C---:B---3--:R-:W-:Y:S02]  /*c4e0*/  LEA R16, P4, R45.reuse, R224, 0x1 ;  /* 0x000000e02d107211 */ /* 0x048fe400078808ff */
[-C--:B------:R-:W-:Y:S02]  /*c4f0*/  LEA.HI.X.SX32 R201, R38, R0.reuse, 0x1, P3 ;  /* 0x0000000026c97211 */ /* 0x080fe400018f0eff */
[----:B------:R-:W-:Y:S01]  /*c500*/  LEA.HI.X.SX32 R17, R45, R0, 0x1, P4 ;  /* 0x000000002d117211 */ /* 0x000fe200020f0eff */
[----:B------:R-:W1:Y:S01]  /*c510*/  LDC R102, c[0x0][0x3d8] ;  /* 0x0000f600ff667b82 */ /* 0x000e620000000800 */
[----:B0-----:R-:W-:Y:S01]  /*c520*/  LEA R44, R98, R37, 0x1 ;  /* 0x00000025622c7211 */ /* 0x001fe200078e08ff */
[----:B------:R0:W-:Y:S01]  /*c530*/  STL.64 [R1+0x250], R200 ;  /* 0x000250c801007387 */ /* 0x0001e20000100a00 */
[----:B------:R-:W-:-:S03]  /*c540*/  LEA R202, P2, R8, R224, 0x1 ;  /* 0x000000e008ca7211 */ /* 0x000fc600078408ff */
[----:B------:R3:W-:Y:S01]  /*c550*/  STL.64 [R1+0x248], R16 ;  /* 0x0002481001007387 */ /* 0x0007e20000100a00 */
[----:B------:R-:W-:Y:S01]  /*c560*/  LEA.HI.X.SX32 R203, R8, R0, 0x1, P2 ;  /* 0x0000000008cb7211 */ /* 0x000fe200010f0eff */
[----:B------:R-:W1:Y:S01]  /*c570*/  LDC R101, c[0x0][0x3d8] ;  /* 0x0000f600ff657b82 */ /* 0x000e620000000800 */
[----:B----4-:R-:W-:-:S03]  /*c580*/  LEA R5, R99, R44, 0x1 ;  /* 0x0000002c63057211 */ /* 0x010fc600078e08ff */
[----:B------:R4:W-:Y:S01]  /*c590*/  STL.64 [R1+0x240], R202 ;  /* 0x000240ca01007387 */ /* 0x0009e20000100a00 */
[----:B0-----:R-:W-:-:S03]  /*c5a0*/  LEA R200, P3, R37, R224, 0x1 ;  /* 0x000000e025c87211 */ /* 0x001fc600078608ff */
[----:B------:R-:W0:Y:S01]  /*c5b0*/  LDC R103, c[0x0][0x3d8] ;  /* 0x0000f600ff677b82 */ /* 0x000e220000000800 */
[----:B--2---:R-:W-:Y:S01]  /*c5c0*/  IMAD R11, R100, 0x2, R5 ;  /* 0x00000002640b7824 */ /* 0x004fe200078e0205 */
[C---:B---3--:R-:W-:Y:S02]  /*c5d0*/  LEA R16, P4, R44.reuse, R224, 0x1 ;  /* 0x000000e02c107211 */ /* 0x048fe400078808ff */
[-C--:B------:R-:W-:Y:S02]  /*c5e0*/  LEA.HI.X.SX32 R201, R37, R0.reuse, 0x1, P3 ;  /* 0x0000000025c97211 */ /* 0x080fe400018f0eff */
[----:B------:R-:W-:Y:S02]  /*c5f0*/  LEA.HI.X.SX32 R17, R44, R0, 0x1, P4 ;  /* 0x000000002c117211 */ /* 0x000fe400020f0eff */
        /* <DEDUP_REMOVED lines=16> */
[----:B--2---:R-:W-:Y:S01]  /*c700*/  LEA R42, R104, R36, 0x1 ;  /* 0x00000024682a7211 */ /* 0x004fe200078e08ff */
[----:B------:R2:W-:Y:S01]  /*c710*/  STL.64 [R1+0x220], R200 ;  /* 0x000220c801007387 */ /* 0x0005e20000100a00 */
[----:B------:R-:W-:-:S03]  /*c720*/  LEA R202, P2, R6, R224, 0x1 ;  /* 0x000000e006ca7211 */ /* 0x000fc600078408ff */
[----:B------:R3:W-:Y:S01]  /*c730*/  STL.64 [R1+0x218], R16 ;  /* 0x0002181001007387 */ /* 0x0007e20000100a00 */
[----:B------:R-:W-:Y:S01]  /*c740*/  LEA.HI.X.SX32 R203, R6, R0, 0x1, P2 ;  /* 0x0000000006cb7211 */ /* 0x000fe200010f0eff */
[----:B------:R-:W0:Y:S01]  /*c750*/  LDC R107, c[0x0][0x3d8] ;  /* 0x0000f600ff6b7b82 */ /* 0x000e220000000800 */
[----:B----4-:R-:W-:-:S03]  /*c760*/  IMAD R10, R105, 0x2, R42 ;  /* 0x00000002690a7824 */ /* 0x010fc600078e022a */
        /* <DEDUP_REMOVED lines=14> */
[----:B------:R-:W-:-:S03]  /*c850*/  LEA R2, R107, R41, 0x1 ;  /* 0x000000296b027211 */ /* 0x000fc600078e08ff */
[----:B------:R1:W-:Y:S01]  /*c860*/  STL.64 [R1+0x1f8], R202 ;  /* 0x0001f8ca01007387 */ /* 0x0003e20000100a00 */
[----:B0-----:R-:W-:-:S03]  /*c870*/  LEA R200, P3, R14, R224, 0x1 ;  /* 0x000000e00ec87211 */ /* 0x001fc600078608ff */
[----:B------:R-:W0:Y:S01]  /*c880*/  LDC R112, c[0x0][0x3d8] ;  /* 0x0000f600ff707b82 */ /* 0x000e220000000800 */
[----:B--2---:R-:W-:Y:S02]  /*c890*/  LEA R7, R109, R2, 0x1 ;  /* 0x000000026d077211 */ /* 0x004fe400078e08ff */
[C---:B---3--:R-:W-:Y:S02]  /*c8a0*/  LEA R16, P4, R41.reuse, R224, 0x1 ;  /* 0x000000e029107211 */ /* 0x048fe400078808ff */
[-C--:B------:R-:W-:Y:S02]  /*c8b0*/  LEA.HI.X.SX32 R201, R14, R0.reuse, 0x1, P3 ;  /* 0x000000000ec97211 */ /* 0x080fe400018f0eff */
[----:B------:R-:W-:Y:S01]  /*c8c0*/  LEA.HI.X.SX32 R17, R41, R0, 0x1, P4 ;  /* 0x0000000029117211 */ /* 0x000fe200020f0eff */
[----:B------:R-:W2:Y:S01]  /*c8d0*/  LDC R114, c[0x0][0x3d8] ;  /* 0x0000f600ff727b82 */ /* 0x000ea20000000800 */
[----:B-1----:R-:W-:Y:S01]  /*c8e0*/  IMAD R40, R110, 0x2, R7 ;  /* 0x000000026e287824 */ /* 0x002fe200078e0207 */
[C---:B------:R-:W-:Y:S01]  /*c8f0*/  LEA R202, P2, R2.reuse, R224, 0x1 ;  /* 0x000000e002ca7211 */ /* 0x040fe200078408ff */
[----:B------:R1:W-:Y:S03]  /*c900*/  STL.64 [R1+0x1f0], R200 ;  /* 0x0001f0c801007387 */ /* 0x0003e60000100a00 */
[----:B------:R-:W-:Y:S01]  /*c910*/  LEA.HI.X.SX32 R203, R2, R0, 0x1, P2 ;  /* 0x0000000002cb7211 */ /* 0x000fe200010f0eff */
[----:B------:R3:W-:Y:S01]  /*c920*/  STL.64 [R1+0x1e8], R16 ;  /* 0x0001e81001007387 */ /* 0x0007e20000100a00 */
[----:B------:R-:W2:Y:S01]  /*c930*/  LDC R113, c[0x0][0x3d8] ;  /* 0x0000f600ff717b82 */ /* 0x000ea20000000800 */
[----:B----4-:R-:W-:-:S02]  /*c940*/  LEA R3, R111, R40, 0x1 ;  /* 0x000000286f037211 */ /* 0x010fc400078e08ff */
[----:B------:R4:W-:Y:S01]  /*c950*/  STL.64 [R1+0x1e0], R202 ;  /* 0x0001e0ca01007387 */ /* 0x0009e20000100a00 */
[----:B-1----:R-:W-:-:S04]  /*c960*/  LEA R200, P3, R7, R224, 0x1 ;  /* 0x000000e007c87211 */ /* 0x002fc800078608ff */
[----:B------:R-:W1:Y:S01]  /*c970*/  LDC R115, c[0x0][0x3d8] ;  /* 0x0000f600ff737b82 */ /* 0x000e620000000800 */
[----:B0-----:R-:W-:Y:S02]  /*c980*/  LEA R13, R112, R3, 0x1 ;  /* 0x00000003700d7211 */ /* 0x001fe400078e08ff */
[C---:B---3--:R-:W-:Y:S02]  /*c990*/  LEA R16, P4, R40.reuse, R224, 0x1 ;  /* 0x000000e028107211 */ /* 0x048fe400078808ff */
[-C--:B------:R-:W-:Y:S02]  /*c9a0*/  LEA.HI.X.SX32 R201, R7, R0.reuse, 0x1, P3 ;  /* 0x0000000007c97211 */ /* 0x080fe400018f0eff */
[----:B------:R-:W-:Y:S01]  /*c9b0*/  LEA.HI.X.SX32 R17, R40, R0, 0x1, P4 ;  /* 0x0000000028117211 */ /* 0x000fe200020f0eff */
[----:B------:R-:W0:Y:S01]  /*c9c0*/  LDC R116, c[0x0][0x3d8] ;  /* 0x0000f600ff747b82 */ /* 0x000e220000000800 */
[----:B--2---:R-:W-:Y:S01]  /*c9d0*/  LEA R39, R114, R13, 0x1 ;  /* 0x0000000d72277211 */ /* 0x004fe200078e08ff */
[----:B------:R2:W-:Y:S01]  /*c9e0*/  STL.64 [R1+0x1d8], R200 ;  /* 0x0001d8c801007387 */ /* 0x0005e20000100a00 */
[----:B----4-:R-:W-:-:S03]  /*c9f0*/  LEA R202, P2, R3, R224, 0x1 ;  /* 0x000000e003ca7211 */ /* 0x010fc600078408ff */
[----:B------:R3:W-:Y:S01]  /*ca00*/  STL.64 [R1+0x1d0], R16 ;  /* 0x0001d01001007387 */ /* 0x0007e20000100a00 */
[----:B------:R-:W-:Y:S01]  /*ca10*/  LEA.HI.X.SX32 R203, R3, R0, 0x1, P2 ;  /* 0x0000000003cb7211 */ /* 0x000fe200010f0eff */
[----:B------:R-:W4:Y:S01]  /*ca20*/  LDC R117, c[0x0][0x3d8] ;  /* 0x0000f600ff757b82 */ /* 0x000f220000000800 */
[----:B------:R-:W-:-:S03]  /*ca30*/  LEA R9, R113, R39, 0x1 ;  /* 0x0000002771097211 */ /* 0x000fc600078e08ff */
[----:B------:R0:W-:Y:S01]  /*ca40*/  STL.64 [R1+0x1c8], R202 ;  /* 0x0001c8ca01007387 */ /* 0x0001e20000100a00 */
[----:B--2---:R-:W-:-:S03]  /*ca50*/  LEA R200, P3, R13, R224, 0x1 ;  /* 0x000000e00dc87211 */ /* 0x004fc600078608ff */
[----:B------:R-:W2:Y:S01]  /*ca60*/  LDC R118, c[0x0][0x3d8] ;  /* 0x0000f600ff767b82 */ /* 0x000ea20000000800 */
[----:B-1----:R-:W-:Y:S01]  /*ca70*/  IMAD R12, R115, 0x2, R9 ;  /* 0x00000002730c7824 */ /* 0x002fe200078e0209 */
[----:B---3--:R-:W-:Y:S02]  /*ca80*/  LEA R16, P4, R39, R224, 0x1 ;  /* 0x000000e027107211 */ /* 0x008fe400078808ff */
[-C--:B------:R-:W-:Y:S02]  /*ca90*/  LEA.HI.X.SX32 R201, R13, R0.reuse, 0x1, P3 ;  /* 0x000000000dc97211 */ /* 0x080fe400018f0eff */
[----:B------:R-:W-:Y:S02]  /*caa0*/  LEA.HI.X.SX32 R17, R39, R0, 0x1, P4 ;  /* 0x0000000027117211 */ /* 0x000fe400020f0eff */
        /* <DEDUP_REMOVED lines=22> */
[----:B------:R-:W-:-:S03]  /*cc10*/  IMAD R5, R119, 0x2, R37 ;  /* 0x0000000277057824 */ /* 0x000fc600078e0225 */
[----:B------:R0:W-:Y:S01]  /*cc20*/  STL.64 [R1+0x198], R202 ;  /* 0x000198ca01007387 */ /* 0x0001e20000100a00 */
[----:B-1----:R-:W-:-:S03]  /*cc30*/  LEA R200, P3, R8, R224, 0x1 ;  /* 0x000000e008c87211 */ /* 0x002fc600078608ff */
        /* <DEDUP_REMOVED lines=17> */
[C---:B---3--:R-:W-:Y:S02]  /*cd50*/  LEA R16, P4, R36.reuse, R224, 0x1 ;  /* 0x000000e024107211 */ /* 0x048fe400078808ff */
[-C--:B------:R-:W-:Y:S02]  /*cd60*/  LEA.HI.X.SX32 R201, R11, R0.reuse, 0x1, P3 ;  /* 0x000000000bc97211 */ /* 0x080fe400018f0eff */
[----:B------:R-:W-:Y:S01]  /*cd70*/  LEA.HI.X.SX32 R17, R36, R0, 0x1, P4 ;  /* 0x0000000024117211 */ /* 0x000fe200020f0eff */
[----:B------:R-:W1:Y:S01]  /*cd80*/  LDC R128, c[0x0][0x3d8] ;  /* 0x0000f600ff807b82 */ /* 0x000e620000000800 */
[----:B0-----:R-:W-:Y:S01]  /*cd90*/  IMAD R14, R126, 0x2, R10 ;  /* 0x000000027e0e7824 */ /* 0x001fe200078e020a */
[C---:B----4-:R-:W-:Y:S01]  /*cda0*/  LEA R202, P2, R6.reuse, R224, 0x1 ;  /* 0x000000e006ca7211 */ /* 0x050fe200078408ff */
[----:B------:R0:W-:Y:S03]  /*cdb0*/  STL.64 [R1+0x178], R200 ;  /* 0x000178c801007387 */ /* 0x0001e60000100a00 */
[----:B------:R-:W-:Y:S01]  /*cdc0*/  LEA.HI.X.SX32 R203, R6, R0, 0x1, P2 ;  /* 0x0000000006cb7211 */ /* 0x000fe200010f0eff */
[----:B------:R3:W-:Y:S01]  /*cdd0*/  STL.64 [R1+0x170], R16 ;  /* 0x0001701001007387 */ /* 0x0007e20000100a00 */
[----:B------:R-:W4:Y:S01]  /*cde0*/  LDC R129, c[0x0][0x3d8] ;  /* 0x0000f600ff817b82 */ /* 0x000f220000000800 */
[----:B------:R-:W-:-:S02]  /*cdf0*/  LEA R2, R125, R14, 0x1 ;  /* 0x0000000e7d027211 */ /* 0x000fc400078e08ff */
[----:B------:R1:W-:Y:S01]  /*ce00*/  STL.64 [R1+0x168], R202 ;  /* 0x000168ca01007387 */ /* 0x0003e20000100a00 */
[----:B0-----:R-:W-:-:S04]  /*ce10*/  LEA R200, P3, R10, R224, 0x1 ;  /* 0x000000e00ac87211 */ /* 0x001fc800078608ff */
        /* <DEDUP_REMOVED lines=21> */
[----:B--2---:R-:W-:Y:S02]  /*cf70*/  LEA R12, R132, R9, 0x1 ;  /* 0x00000009840c7211 */ /* 0x004fe400078e08ff */
[----:B------:R2:W-:Y:S01]  /*cf80*/  STL.64 [R1+0x140], R16 ;  /* 0x0001401001007387 */ /* 0x0005e20000100a00 */
[----:B----4-:R-:W-:-:S03]  /*cf90*/  LEA R202, P3, R9, R224, 0x1 ;  /* 0x000000e009ca7211 */ /* 0x010fc600078608ff */
[----:B------:R3:W-:Y:S01]  /*cfa0*/  STL.64 [R1+0x148], R200 ;  /* 0x000148c801007387 */ /* 0x0007e20000100a00 */
[----:B------:R-:W4:Y:S01]  /*cfb0*/  LDC R135, c[0x0][0x3d8] ;  /* 0x0000f600ff877b82 */ /* 0x000f220000000800 */
[----:B------:R-:W-:Y:S02]  /*cfc0*/  LEA R4, R131, R12, 0x1 ;  /* 0x0000000c83047211 */ /* 0x000fe400078e08ff */
[----:B--2---:R-:W-:-:S05]  /*cfd0*/  LEA R16, P2, R3, R224, 0x1 ;  /* 0x000000e003107211 */ /* 0x004fca00078408ff */
[----:B------:R-:W2:Y:S01]  /*cfe0*/  LDC R136, c[0x0][0x3d8] ;  /* 0x0000f600ff887b82 */ /* 0x000ea20000000800 */
[----:B-1----:R-:W-:Y:S02]  /*cff0*/  LEA R8, R133, R4, 0x1 ;  /* 0x0000000485087211 */ /* 0x002fe400078e08ff */
[----:B---3--:R-:W-:Y:S02]  /*d000*/  LEA R200, P4, R12, R224, 0x1 ;  /* 0x000000e00cc87211 */ /* 0x008fe400078808ff */
[----:B------:R-:W-:-:S03]  /*d010*/  LEA.HI.X.SX32 R17, R3, R0, 0x1, P2 ;  /* 0x0000000003117211 */ /* 0x000fc600010f0eff */
[----:B------:R-:W1:Y:S01]  /*d020*/  LDC R138, c[0x0][0x3d8] ;  /* 0x0000f600ff8a7b82 */ /* 0x000e620000000800 */
[-C--:B------:R-:W-:Y:S01]  /*d030*/  LEA.HI.X.SX32 R203, R9, R0.reuse, 0x1, P3 ;  /* 0x0000000009cb7211 */ /* 0x080fe200018f0eff */
[----:B------:R3:W-:Y:S01]  /*d040*/  STL.64 [R1+0x138], R16 ;  /* 0x0001381001007387 */ /* 0x0007e20000100a00 */
[----:B------:R-:W-:Y:S01]  /*d050*/  LEA.HI.X.SX32 R201, R12, R0, 0x1, P4 ;  /* 0x000000000cc97211 */ /* 0x000fe200020f0eff */
[----:B------:R-:W-:Y:S01]  /*d060*/  IMAD.MOV.U32 R12, RZ, RZ, R196 ;  /* 0x000000ffff0c7224 */ /* 0x000fe200078e00c4 */
[----:B0-----:R-:W-:-:S03]  /*d070*/  LEA R11, R134, R8, 0x1 ;  /* 0x00000008860b7211 */ /* 0x001fc600078e08ff */
[----:B------:R-:W0:Y:S01]  /*d080*/  LDC R137, c[0x0][0x3d8] ;  /* 0x0000f600ff897b82 */ /* 0x000e220000000800 */
[----:B------:R-:W-:Y:S01]  /*d090*/  LEA R196, P2, R4, R224, 0x1 ;  /* 0x000000e004c47211 */ /* 0x000fe200078408ff */
[----:B----4-:R-:W-:Y:S01]  /*d0a0*/  IMAD R5, R135, 0x2, R11 ;  /* 0x0000000287057824 */ /* 0x010fe200078e020b */
[----:B---3--:R-:W3:Y:S01]  /*d0b0*/  LDL.LU.64 R16, [R1+0x9c0] ;  /* 0x0009c00001107983 */ /* 0x008ee20000300a00 */
[----:B------:R-:W-:-:S04]  /*d0c0*/  MOV R13, R197 ;  /* 0x000000c5000d7202 */ /* 0x000fc80000000f00 */
[----:B------:R-:W4:Y:S01]  /*d0d0*/  LDC R139, c[0x0][0x3d8] ;  /* 0x0000f600ff8b7b82 */ /* 0x000f220000000800 */
[----:B--2---:R-:W-:Y:S01]  /*d0e0*/  LEA R6, R136, R5, 0x1 ;  /* 0x0000000588067211 */ /* 0x004fe200078e08ff */
[----:B------:R-:W-:Y:S04]  /*d0f0*/  STL.64 [R1+0x130], R202 ;  /* 0x000130ca01007387 */ /* 0x000fe80000100a00 */
[----:B------:R2:W-:Y:S01]  /*d100*/  STL.64 [R1+0x888], R202 ;  /* 0x000888ca01007387 */ /* 0x0005e20000100a00 */
[----:B------:R-:W-:Y:S01]  /*d110*/  LEA.HI.X.SX32 R197, R4, R0, 0x1, P2 ;  /* 0x0000000004c57211 */ /* 0x000fe200010f0eff */
[----:B------:R-:W4:Y:S01]  /*d120*/  LDC R140, c[0x0][0x3d8] ;  /* 0x0000f600ff8c7b82 */ /* 0x000f220000000800 */
[----:B-1----:R-:W-:Y:S01]  /*d130*/  LEA R10, R138, R6, 0x1 ;  /* 0x000000068a0a7211 */ /* 0x002fe200078e08ff */
[----:B------:R-:W-:Y:S04]  /*d140*/  STL.64 [R1+0x128], R200 ;  /* 0x000128c801007387 */ /* 0x000fe80000100a00 */
[----:B------:R1:W-:Y:S02]  /*d150*/  STL.64 [R1+0x890], R200 ;  /* 0x000890c801007387 */ /* 0x0003e40000100a00 */
[----:B------:R-:W4:Y:S01]  /*d160*/  LDC R141, c[0x0][0x3d8] ;  /* 0x0000f600ff8d7b82 */ /* 0x000f220000000800 */
[----:B0-----:R-:W-:-:S02]  /*d170*/  LEA R2, R137, R10, 0x1 ;  /* 0x0000000a89027211 */ /* 0x001fc400078e08ff */
[----:B--2---:R-:W-:Y:S02]  /*d180*/  MOV R202, R222 ;  /* 0x000000de00ca7202 */ /* 0x004fe40000000f00 */
[CC--:B------:R-:W-:Y:S02]  /*d190*/  LEA R222, P3, R8.reuse, R224.reuse, 0x1 ;  /* 0x000000e008de7211 */ /* 0x0c0fe400078608ff */
[----:B------:R-:W-:Y:S01]  /*d1a0*/  MOV R203, R223 ;  /* 0x000000df00cb7202 */ /* 0x000fe20000000f00 */
[----:B------:R-:W0:Y:S01]  /*d1b0*/  LDC R142, c[0x0][0x3d8] ;  /* 0x0000f600ff8e7b82 */ /* 0x000e220000000800 */
[----:B-1----:R-:W-:Y:S01]  /*d1c0*/  IMAD.MOV.U32 R200, RZ, RZ, R220 ;  /* 0x000000ffffc87224 */ /* 0x002fe200078e00dc */
[C---:B------:R-:W-:Y:S02]  /*d1d0*/  LEA R220, P4, R11.reuse, R224, 0x1 ;  /* 0x000000e00bdc7211 */ /* 0x040fe400078808ff */
[-C--:B------:R-:W-:Y:S02]  /*d1e0*/  LEA.HI.X.SX32 R223, R8, R0.reuse, 0x1, P3 ;  /* 0x0000000008df7211 */ /* 0x080fe400018f0eff */
[----:B------:R-:W-:Y:S01]  /*d1f0*/  MOV R201, R221 ;  /* 0x000000dd00c97202 */ /* 0x000fe20000000f00 */
[----:B------:R-:W-:Y:S01]  /*d200*/  STL.64 [R1+0x120], R196 ;  /* 0x000120c401007387 */ /* 0x000fe20000100a00 */
[----:B------:R-:W-:Y:S01]  /*d210*/  LEA.HI.X.SX32 R221, R11, R0, 0x1, P4 ;  /* 0x000000000bdd7211 */ /* 0x000fe200020f0eff */
[----:B------:R-:W1:Y:S01]  /*d220*/  LDC R144, c[0x0][0x3d8] ;  /* 0x0000f600ff907b82 */ /* 0x000e620000000800 */
[----:B----4-:R-:W-:Y:S01]  /*d230*/  LEA R7, R139, R2, 0x1 ;  /* 0x000000028b077211 */ /* 0x010fe200078e08ff */
[----:B------:R2:W-:Y:S04]  /*d240*/  STL.64 [R1+0x898], R196 ;  /* 0x000898c401007387 */ /* 0x0005e80000100a00 */
[----:B------:R-:W-:Y:S02]  /*d250*/  STL.64 [R1+0x118], R222 ;  /* 0x000118de01007387 */ /* 0x000fe40000100a00 */
[----:B------:R-:W4:Y:S02]  /*d260*/  LDC R143, c[0x0][0x3d8] ;  /* 0x0000f600ff8f7b82 */ /* 0x000f240000000800 */
[----:B------:R-:W-:Y:S04]  /*d270*/  STL.64 [R1+0x8a0], R222 ;  /* 0x0008a0de01007387 */ /* 0x000fe80000100a00 */
[----:B------:R-:W-:Y:S02]  /*d280*/  STL.64 [R1+0x110], R220 ;  /* 0x000110dc01007387 */ /* 0x000fe40000100a00 */
[----:B------:R-:W0:Y:S02]  /*d290*/  LDC R145, c[0x0][0x3d8] ;  /* 0x0000f600ff917b82 */ /* 0x000e240000000800 */
[----:B------:R2:W-:Y:S02]  /*d2a0*/  STL.64 [R1+0x8a8], R220 ;  /* 0x0008a8dc01007387 */ /* 0x0005e40000100a00 */
[----:B--2---:R-:W-:-:S02]  /*d2b0*/  MOV R196, R200 ;  /* 0x000000c800c47202 */ /* 0x004fc40000000f00 */
[----:B------:R-:W-:Y:S02]  /*d2c0*/  MOV R200, R216 ;  /* 0x000000d800c87202 */ /* 0x000fe40000000f00 */
[-C--:B------:R-:W-:Y:S01]  /*d2d0*/  LEA R216, P2, R5, R224.reuse, 0x1 ;  /* 0x000000e005d87211 */ /* 0x080fe200078408ff */
[----:B------:R-:W2:Y:S01]  /*d2e0*/  LDC R146, c[0x0][0x3d8] ;  /* 0x0000f600ff927b82 */ /* 0x000ea20000000800 */
[----:B------:R-:W-:Y:S01]  /*d2f0*/  IMAD.MOV.U32 R220, RZ, RZ, R250 ;  /* 0x000000ffffdc7224 */ /* 0x000fe200078e00fa */
[----:B------:R-:W-:-:S06]  /*d300*/  LEA R250, P4, R10, R224, 0x1 ;  /* 0x000000e00afa7211 */ /* 0x000fcc00078808ff */
[----:B------:R-:W0:Y:S01]  /*d310*/  LDC R147, c[0x0][0x3d8] ;  /* 0x0000f600ff937b82 */ /* 0x000e220000000800 */
[----:B------:R-:W-:Y:S02]  /*d320*/  MOV R221, R251 ;  /* 0x000000fb00dd7202 */ /* 0x000fe40000000f00 */
[----:B------:R-:W-:Y:S01]  /*d330*/  LEA.HI.X.SX32 R251, R10, R0, 0x1, P4 ;  /* 0x000000000afb7211 */ /* 0x000fe200020f0eff */
[----:B------:R-:W-:Y:S01]  /*d340*/  IMAD.MOV.U32 R197, RZ, RZ, R201 ;  /* 0x000000ffffc57224 */ /* 0x000fe200078e00c9 */
[----:B------:R-:W-:Y:S02]  /*d350*/  MOV R201, R217 ;  /* 0x000000d900c97202 */ /* 0x000fe40000000f00 */
[----:B------:R-:W-:Y:S01]  /*d360*/  MOV R10, R162 ;  /* 0x000000a2000a7202 */ /* 0x000fe20000000f00 */
[----:B------:R-:W1:Y:S01]  /*d370*/  LDC R148, c[0x0][0x3d8] ;  /* 0x0000f600ff947b82 */ /* 0x000e620000000800 */
[----:B------:R-:W-:Y:S02]  /*d380*/  MOV R11, R163 ;  /* 0x000000a3000b7202 */ /* 0x000fe40000000f00 */
[----:B------:R-:W-:Y:S01]  /*d390*/  MOV R222, R214 ;  /* 0x000000d600de7202 */ /* 0x000fe20000000f00 */
[----:B------:R-:W3:Y:S01]  /*d3a0*/  LDL.LU.64 R162, [R1+0x9b8] ;  /* 0x0009b80001a27983 */ /* 0x000ee20000300a00 */
[----:B------:R-:W-:-:S02]  /*d3b0*/  LEA.HI.X.SX32 R217, R5, R0, 0x1, P2 ;  /* 0x0000000005d97211 */ /* 0x000fc400010f0eff */
[C---:B------:R-:W-:Y:S01]  /*d3c0*/  LEA R214, P3, R6.reuse, R224, 0x1 ;  /* 0x000000e006d67211 */ /* 0x040fe200078608ff */
[----:B------:R4:W-:Y:S01]  /*d3d0*/  STL.64 [R1+0x8b0], R250 ;  /* 0x0008b0fa01007387 */ /* 0x0009e20000100a00 */
[----:B------:R-:W-:Y:S01]  /*d3e0*/  MOV R223, R215 ;  /* 0x000000d700df7202 */ /* 0x000fe20000000f00 */
[----:B------:R-:W1:Y:S01]  /*d3f0*/  LDC R150, c[0x0][0x3d8] ;  /* 0x0000f600ff967b82 */ /* 0x000e620000000800 */
[----:B------:R-:W-:Y:S01]  /*d400*/  LEA.HI.X.SX32 R215, R6, R0, 0x1, P3 ;  /* 0x0000000006d77211 */ /* 0x000fe200018f0eff */
[----:B------:R-:W-:Y:S01]  /*d410*/  STL.64 [R1+0x108], R216 ;  /* 0x000108d801007387 */ /* 0x000fe20000100a00 */
[----:B------:R-:W-:-:S03]  /*d420*/  LEA R9, R140, R7, 0x1 ;  /* 0x000000078c097211 */ /* 0x000fc600078e08ff */
[----:B------:R2:W-:Y:S02]  /*d430*/  STL.64 [R1+0x8b8], R216 ;  /* 0x0008b8d801007387 */ /* 0x0005e40000100a00 */
[----:B------:R-:W1:Y:S01]  /*d440*/  LDC R149, c[0x0][0x3d8] ;  /* 0x0000f600ff957b82 */ /* 0x000e620000000800 */
[----:B----4-:R-:W-:Y:S01]  /*d450*/  IMAD.MOV.U32 R250, RZ, RZ, R248 ;  /* 0x000000fffffa7224 */ /* 0x010fe200078e00f8 */
[C---:B------:R-:W-:Y:S02]  /*d460*/  LEA R248, P2, R2.reuse, R224, 0x1 ;  /* 0x000000e002f87211 */ /* 0x040fe400078408ff */
[----:B------:R-:W-:Y:S02]  /*d470*/  MOV R251, R249 ;  /* 0x000000f900fb7202 */ /* 0x000fe40000000f00 */
[----:B------:R-:W-:Y:S02]  /*d480*/  LEA.HI.X.SX32 R249, R2, R0, 0x1, P2 ;  /* 0x0000000002f97211 */ /* 0x000fe400010f0eff */
[----:B--2---:R-:W-:-:S02]  /*d490*/  MOV R216, R246 ;  /* 0x000000f600d87202 */ /* 0x004fc40000000f00 */
[----:B------:R-:W-:Y:S01]  /*d4a0*/  LEA R246, P3, R7, R224, 0x1 ;  /* 0x000000e007f67211 */ /* 0x000fe200078608ff */
[----:B------:R-:W-:Y:S01]  /*d4b0*/  STL.64 [R1+0x100], R214 ;  /* 0x000100d601007387 */ /* 0x000fe20000100a00 */
[----:B------:R-:W-:Y:S02]  /*d4c0*/  LEA R3, R141, R9, 0x1 ;  /* 0x000000098d037211 */ /* 0x000fe400078e08ff */
[----:B------:R-:W-:Y:S01]  /*d4d0*/  MOV R217, R247 ;  /* 0x000000f700d97202 */ /* 0x000fe20000000f00 */
[----:B------:R2:W-:Y:S01]  /*d4e0*/  STL.64 [R1+0x8c0], R214 ;  /* 0x0008c0d601007387 */ /* 0x0005e20000100a00 */
[----:B------:R-:W-:-:S03]  /*d4f0*/  LEA.HI.X.SX32 R247, R7, R0, 0x1, P3 ;  /* 0x0000000007f77211 */ /* 0x000fc600018f0eff */
[----:B------:R4:W-:Y:S01]  /*d500*/  STL.64 [R1+0x8c8], R248 ;  /* 0x0008c8f801007387 */ /* 0x0009e20000100a00 */
[----:B0-----:R-:W-:-:S03]  /*d510*/  LEA R4, R142, R3, 0x1 ;  /* 0x000000038e047211 */ /* 0x001fc600078e08ff */
[----:B------:R0:W-:Y:S01]  /*d520*/  STL.64 [R1+0x8d0], R246 ;  /* 0x0008d0f601007387 */ /* 0x0001e20000100a00 */
[----:B--2---:R-:W-:Y:S01]  /*d530*/  IMAD.MOV.U32 R214, RZ, RZ, R244 ;  /* 0x000000ffffd67224 */ /* 0x004fe200078e00f4 */
[----:B------:R-:W-:Y:S02]  /*d540*/  LEA R244, P4, R9, R224, 0x1 ;  /* 0x000000e009f47211 */ /* 0x000fe400078808ff */
[----:B----4-:R-:W-:Y:S02]  /*d550*/  MOV R248, R10 ;  /* 0x0000000a00f87202 */ /* 0x010fe40000000f00 */
[----:B------:R-:W-:Y:S01]  /*d560*/  MOV R10, R196 ;  /* 0x000000c4000a7202 */ /* 0x000fe20000000f00 */
[----:B------:R-:W-:Y:S01]  /*d570*/  IMAD.MOV.U32 R196, RZ, RZ, R242 ;  /* 0x000000ffffc47224 */ /* 0x000fe200078e00f2 */
[----:B------:R-:W-:Y:S02]  /*d580*/  LEA R242, P2, R3, R224, 0x1 ;  /* 0x000000e003f27211 */ /* 0x000fe400078408ff */
[----:B------:R-:W-:-:S02]  /*d590*/  MOV R215, R245 ;  /* 0x000000f500d77202 */ /* 0x000fc40000000f00 */
[----:B------:R-:W-:Y:S02]  /*d5a0*/  MOV R249, R11 ;  /* 0x0000000b00f97202 */ /* 0x000fe40000000f00 */
[----:B------:R-:W-:Y:S02]  /*d5b0*/  LEA.HI.X.SX32 R245, R9, R0, 0x1, P4 ;  /* 0x0000000009f57211 */ /* 0x000fe400020f0eff */
[----:B------:R-:W-:Y:S02]  /*d5c0*/  MOV R11, R197 ;  /* 0x000000c5000b7202 */ /* 0x000fe40000000f00 */
[----:B0-----:R-:W-:Y:S02]  /*d5d0*/  MOV R246, R240 ;  /* 0x000000f000f67202 */ /* 0x001fe40000000f00 */
[----:B------:R-:W-:Y:S02]  /*d5e0*/  MOV R197, R243 ;  /* 0x000000f300c57202 */ /* 0x000fe40000000f00 */
[----:B------:R-:W-:-:S02]  /*d5f0*/  LEA R240, P3, R4, R224, 0x1 ;  /* 0x000000e004f07211 */ /* 0x000fc400078608ff */
[----:B------:R-:W-:Y:S01]  /*d600*/  LEA.HI.X.SX32 R243, R3, R0, 0x1, P2 ;  /* 0x0000000003f37211 */ /* 0x000fe200010f0eff */
[----:B------:R0:W-:Y:S01]  /*d610*/  STL.64 [R1+0x8d8], R244 ;  /* 0x0008d8f401007387 */ /* 0x0001e20000100a00 */
[----:B-1----:R-:W-:Y:S02]  /*d620*/  LEA R8, R144, R4, 0x1 ;  /* 0x0000000490087211 */ /* 0x002fe400078e08ff */
[----:B------:R-:W-:Y:S02]  /*d630*/  MOV R247, R241 ;  /* 0x000000f100f77202 */ /* 0x000fe40000000f00 */
[----:B------:R-:W-:Y:S01]  /*d640*/  LEA.HI.X.SX32 R241, R4, R0, 0x1, P3 ;  /* 0x0000000004f17211 */ /* 0x000fe200018f0eff */
[----:B------:R1:W-:Y:S01]  /*d650*/  STL.64 [R1+0x8e0], R242 ;  /* 0x0008e0f201007387 */ /* 0x0003e20000100a00 */
[----:B------:R-:W-:Y:S02]  /*d660*/  LEA R5, R143, R8, 0x1 ;  /* 0x000000088f057211 */ /* 0x000fe400078e08ff */
[----:B0-----:R-:W-:Y:S01]  /*d670*/  MOV R244, R214 ;  /* 0x000000d600f47202 */ /* 0x001fe20000000f00 */
[----:B------:R-:W-:Y:S01]  /*d680*/  IMAD.MOV.U32 R214, RZ, RZ, R216 ;  /* 0x000000ffffd67224 */ /* 0x000fe200078e00d8 */
[----:B------:R-:W-:-:S02]  /*d690*/  MOV R216, R222 ;  /* 0x000000de00d87202 */ /* 0x000fc40000000f00 */
[----:B------:R-:W-:Y:S02]  /*d6a0*/  MOV R222, R202 ;  /* 0x000000ca00de7202 */ /* 0x000fe40000000f00 */
[----:B-1----:R-:W-:Y:S02]  /*d6b0*/  MOV R242, R164 ;  /* 0x000000a400f27202 */ /* 0x002fe40000000f00 */
[----:B------:R-:W-:Y:S02]  /*d6c0*/  MOV R243, R165 ;  /* 0x000000a500f37202 */ /* 0x000fe40000000f00 */
[----:B------:R-:W2:Y:S01]  /*d6d0*/  LDL.LU.64 R164, [R1+0x9b0] ;  /* 0x0009b00001a47983 */ /* 0x000ea20000300a00 */
[----:B------:R-:W-:Y:S02]  /*d6e0*/  MOV R245, R215 ;  /* 0x000000d700f57202 */ /* 0x000fe40000000f00 */
[----:B------:R-:W-:Y:S01]  /*d6f0*/  MOV R202, R238 ;  /* 0x000000ee00ca7202 */ /* 0x000fe20000000f00 */
[----:B------:R0:W-:Y:S01]  /*d700*/  STL.64 [R1+0x8e8], R240 ;  /* 0x0008e8f001007387 */ /* 0x0001e20000100a00 */
[----:B------:R-:W-:Y:S01]  /*d710*/  MOV R215, R217 ;  /* 0x000000d900d77202 */ /* 0x000fe20000000f00 */
[----:B------:R-:W-:Y:S01]  /*d720*/  IMAD.MOV.U32 R217, RZ, RZ, R223 ;  /* 0x000000ffffd97224 */ /* 0x000fe200078e00df */
[----:B------:R-:W-:-:S02]  /*d730*/  LEA R238, P4, R8, R224, 0x1 ;  /* 0x000000e008ee7211 */ /* 0x000fc400078808ff */
[----:B------:R-:W-:Y:S02]  /*d740*/  LEA R6, R145, R5, 0x1 ;  /* 0x0000000591067211 */ /* 0x000fe400078e08ff */
[----:B------:R-:W-:Y:S01]  /*d750*/  MOV R223, R203 ;  /* 0x000000cb00df7202 */ /* 0x000fe20000000f00 */
[----:B------:R-:W-:Y:S02]  /*d760*/  IMAD.MOV.U32 R203, RZ, RZ, R239 ;  /* 0x000000ffffcb7224 */ /* 0x000fe400078e00ef */
[----:B0-----:R-:W-:Y:S01]  /*d770*/  IMAD.MOV.U32 R240, RZ, RZ, R236 ;  /* 0x000000fffff07224 */ /* 0x001fe200078e00ec */
[----:B------:R-:W-:Y:S02]  /*d780*/  LEA R236, P2, R5, R224, 0x1 ;  /* 0x000000e005ec7211 */ /* 0x000fe400078408ff */
[----:B------:R-:W-:Y:S02]  /*d790*/  MOV R241, R237 ;  /* 0x000000ed00f17202 */ /* 0x000fe40000000f00 */
[----:B------:R-:W-:-:S02]  /*d7a0*/  LEA.HI.X.SX32 R239, R8, R0, 0x1, P4 ;  /* 0x0000000008ef7211 */ /* 0x000fc400020f0eff */
[----:B------:R-:W-:Y:S02]  /*d7b0*/  MOV R8, R234 ;  /* 0x000000ea00087202 */ /* 0x000fe40000000f00 */
[----:B------:R-:W-:Y:S02]  /*d7c0*/  LEA.HI.X.SX32 R237, R5, R0, 0x1, P2 ;  /* 0x0000000005ed7211 */ /* 0x000fe400010f0eff */
[----:B------:R-:W-:Y:S01]  /*d7d0*/  LEA R234, P3, R6, R224, 0x1 ;  /* 0x000000e006ea7211 */ /* 0x000fe200078608ff */
[----:B------:R0:W-:Y:S01]  /*d7e0*/  STL.64 [R1+0x8f0], R238 ;  /* 0x0008f0ee01007387 */ /* 0x0001e20000100a00 */
[----:B------:R-:W-:Y:S02]  /*d7f0*/  LEA R7, R146, R6, 0x1 ;  /* 0x0000000692077211 */ /* 0x000fe400078e08ff */
[----:B------:R-:W-:Y:S01]  /*d800*/  MOV R9, R235 ;  /* 0x000000eb00097202 */ /* 0x000fe20000000f00 */
[----:B------:R1:W-:Y:S01]  /*d810*/  STL.64 [R1+0x8f8], R236 ;  /* 0x0008f8ec01007387 */ /* 0x0003e20000100a00 */
[----:B------:R-:W-:-:S02]  /*d820*/  LEA.HI.X.SX32 R235, R6, R0, 0x1, P3 ;  /* 0x0000000006eb7211 */ /* 0x000fc400018f0eff */
[----:B------:R-:W-:Y:S02]  /*d830*/  LEA R2, R147, R7, 0x1 ;  /* 0x0000000793027211 */ /* 0x000fe400078e08ff */
[----:B0-----:R-:W-:Y:S02]  /*d840*/  MOV R238, R232 ;  /* 0x000000e800ee7202 */ /* 0x001fe40000000f00 */
[----:B------:R-:W-:Y:S02]  /*d850*/  LEA R232, P4, R7, R224, 0x1 ;  /* 0x000000e007e87211 */ /* 0x000fe400078808ff */
[----:B-1----:R-:W-:Y:S02]  /*d860*/  MOV R236, R166 ;  /* 0x000000a600ec7202 */ /* 0x002fe40000000f00 */
[----:B------:R-:W-:Y:S02]  /*d870*/  MOV R237, R167 ;  /* 0x000000a700ed7202 */ /* 0x000fe40000000f00 */
[----:B------:R-:W4:Y:S01]  /*d880*/  LDL.LU.64 R166, [R1+0x9a8] ;  /* 0x0009a80001a67983 */ /* 0x000f220000300a00 */
[----:B------:R-:W-:Y:S01]  /*d890*/  IMAD.MOV.U32 R239, RZ, RZ, R233 ;  /* 0x000000ffffef7224 */ /* 0x000fe200078e00e9 */
[----:B------:R-:W-:-:S02]  /*d8a0*/  LEA R3, R148, R2, 0x1 ;  /* 0x0000000294037211 */ /* 0x000fc400078e08ff */
[----:B------:R0:W-:Y:S01]  /*d8b0*/  STL.64 [R1+0x900], R234 ;  /* 0x000900ea01007387 */ /* 0x0001e20000100a00 */
[----:B------:R-:W-:Y:S02]  /*d8c0*/  LEA.HI.X.SX32 R233, R7, R0, 0x1, P4 ;  /* 0x0000000007e97211 */ /* 0x000fe400020f0eff */
[----:B------:R-:W-:Y:S02]  /*d8d0*/  MOV R6, R230 ;  /* 0x000000e600067202 */ /* 0x000fe40000000f00 */
[----:B------:R-:W-:Y:S02]  /*d8e0*/  LEA R230, P2, R2, R224, 0x1 ;  /* 0x000000e002e67211 */ /* 0x000fe400078408ff */
[----:B------:R-:W-:Y:S01]  /*d8f0*/  LEA R4, R150, R3, 0x1 ;  /* 0x0000000396047211 */ /* 0x000fe200078e08ff */
[----:B0-----:R-:W-:Y:S01]  /*d900*/  IMAD.MOV.U32 R234, RZ, RZ, R236 ;  /* 0x000000ffffea7224 */ /* 0x001fe200078e00ec */
[----:B------:R-:W-:Y:S02]  /*d910*/  MOV R236, R246 ;  /* 0x000000f600ec7202 */ /* 0x000fe40000000f00 */
[----:B------:R-:W-:-:S02]  /*d920*/  MOV R246, R216 ;  /* 0x000000d800f67202 */ /* 0x000fc40000000f00 */
[----:B------:R-:W-:Y:S01]  /*d930*/  MOV R216, R220 ;  /* 0x000000dc00d87202 */ /* 0x000fe20000000f00 */
[----:B------:R-:W-:Y:S01]  /*d940*/  IMAD.MOV.U32 R220, RZ, RZ, R228 ;  /* 0x000000ffffdc7224 */ /* 0x000fe200078e00e4 */
[----:B------:R-:W-:Y:S01]  /*d950*/  MOV R235, R237 ;  /* 0x000000ed00eb7202 */ /* 0x000fe20000000f00 */
[----:B------:R0:W-:Y:S01]  /*d960*/  STL.64 [R1+0x908], R232 ;  /* 0x000908e801007387 */ /* 0x0001e20000100a00 */
[----:B------:R-:W-:Y:S01]  /*d970*/  MOV R237, R247 ;  /* 0x000000f700ed7202 */ /* 0x000fe20000000f00 */
[----:B------:R-:W-:Y:S01]  /*d980*/  IMAD.MOV.U32 R247, RZ, RZ, R217 ;  /* 0x000000fffff77224 */ /* 0x000fe200078e00d9 */
[----:B------:R-:W-:Y:S02]  /*d990*/  MOV R7, R231 ;  /* 0x000000e700077202 */ /* 0x000fe40000000f00 */
[----:B------:R-:W-:Y:S02]  /*d9a0*/  LEA R228, P3, R3, R224, 0x1 ;  /* 0x000000e003e47211 */ /* 0x000fe400078608ff */
[----:B------:R-:W-:-:S02]  /*d9b0*/  LEA.HI.X.SX32 R231, R2, R0, 0x1, P2 ;  /* 0x0000000002e77211 */ /* 0x000fc400010f0eff */
[----:B------:R-:W-:Y:S02]  /*d9c0*/  MOV R217, R221 ;  /* 0x000000dd00d97202 */ /* 0x000fe40000000f00 */
[----:B------:R-:W-:Y:S02]  /*d9d0*/  MOV R221, R229 ;  /* 0x000000e500dd7202 */ /* 0x000fe40000000f00 */
[----:B0-----:R-:W-:Y:S02]  /*d9e0*/  MOV R232, R226 ;  /* 0x000000e200e87202 */ /* 0x001fe40000000f00 */
[----:B------:R-:W-:Y:S02]  /*d9f0*/  LEA R5, R149, R4, 0x1 ;  /* 0x0000000495057211 */ /* 0x000fe400078e08ff */
[----:B------:R-:W-:Y:S02]  /*da00*/  LEA R226, P4, R4, R224, 0x1 ;  /* 0x000000e004e27211 */ /* 0x000fe400078808ff */
[----:B------:R-:W-:Y:S01]  /*da10*/  LEA.HI.X.SX32 R229, R3, R0, 0x1, P3 ;  /* 0x0000000003e57211 */ /* 0x000fe200018f0eff */
[----:B------:R0:W-:Y:S01]  /*da20*/  STL.64 [R1+0x910], R230 ;  /* 0x000910e601007387 */ /* 0x0001e20000100a00 */
[----:B------:R-:W-:-:S02]  /*da30*/  MOV R233, R227 ;  /* 0x000000e300e97202 */ /* 0x000fc40000000f00 */
[C---:B------:R-:W-:Y:S02]  /*da40*/  LEA R224, P5, R5.reuse, R224, 0x1 ;  /* 0x000000e005e07211 */ /* 0x040fe400078a08ff */
[-C--:B------:R-:W-:Y:S02]  /*da50*/  LEA.HI.X.SX32 R227, R4, R0.reuse, 0x1, P4 ;  /* 0x0000000004e37211 */ /* 0x080fe400020f0eff */
[----:B------:R-:W-:Y:S01]  /*da60*/  LEA.HI.X.SX32 R225, R5, R0, 0x1, P5 ;  /* 0x0000000005e17211 */ /* 0x000fe200028f0eff */
[----:B0-----:R-:W-:Y:S01]  /*da70*/  IMAD.MOV.U32 R230, RZ, RZ, R168 ;  /* 0x000000ffffe67224 */ /* 0x001fe200078e00a8 */
[----:B------:R-:W-:Y:S02]  /*da80*/  MOV R231, R169 ;  /* 0x000000a900e77202 */ /* 0x000fe40000000f00 */
[----:B------:R-:W2:Y:S04]  /*da90*/  LDL.LU.64 R168, [R1+0x9a0] ;  /* 0x0009a00001a87983 */ /* 0x000ea80000300a00 */
[----:B------:R0:W-:Y:S01]  /*daa0*/  STL.64 [R1+0x918], R228 ;  /* 0x000918e401007387 */ /* 0x0001e20000100a00 */
[----:B------:R-:W-:-:S02]  /*dab0*/  MOV R4, R156 ;  /* 0x0000009c00047202 */ /* 0x000fc40000000f00 */
[----:B------:R-:W-:Y:S02]  /*dac0*/  MOV R5, R157 ;  /* 0x0000009d00057202 */ /* 0x000fe40000000f00 */
[----:B------:R-:W-:Y:S02]  /*dad0*/  PRMT R81, RZ, 0x7610, R81 ;  /* 0x00007610ff517816 */ /* 0x000fe40000000051 */
[----:B------:R-:W-:Y:S02]  /*dae0*/  PRMT R80, RZ, 0x7610, R80 ;  /* 0x00007610ff507816 */ /* 0x000fe40000000050 */
[----:B0-----:R-:W-:Y:S02]  /*daf0*/  MOV R228, R170 ;  /* 0x000000aa00e47202 */ /* 0x001fe40000000f00 */
[----:B------:R-:W-:Y:S02]  /*db00*/  MOV R229, R171 ;  /* 0x000000ab00e57202 */ /* 0x000fe40000000f00 */
[----:B------:R-:W2:Y:S04]  /*db10*/  LDL.LU.64 R170, [R1+0x998] ;  /* 0x0009980001aa7983 */ /* 0x000ea80000300a00 */
[----:B------:R0:W-:Y:S01]  /*db20*/  STL.64 [R1+0x920], R226 ;  /* 0x000920e201007387 */ /* 0x0001e20000100a00 */
[----:B------:R-:W-:-:S02]  /*db30*/  PRMT R77, RZ, 0x7610, R77 ;  /* 0x00007610ff4d7816 */ /* 0x000fc4000000004d */
[----:B------:R-:W-:Y:S02]  /*db40*/  PRMT R76, RZ, 0x7610, R76 ;  /* 0x00007610ff4c7816 */ /* 0x000fe4000000004c */
[----:B------:R-:W-:Y:S02]  /*db50*/  PRMT R73, RZ, 0x7610, R73 ;  /* 0x00007610ff497816 */ /* 0x000fe40000000049 */
[----:B0-----:R-:W-:Y:S01]  /*db60*/  MOV R226, R160 ;  /* 0x000000a000e27202 */ /* 0x001fe20000000f00 */
[----:B------:R-:W-:Y:S02]  /*db70*/  IMAD.MOV.U32 R227, RZ, RZ, R161 ;  /* 0x000000ffffe37224 */ /* 0x000fe400078e00a1 */
[----:B------:R-:W2:Y:S04]  /*db80*/  LDL.LU.64 R160, [R1+0x990] ;  /* 0x0009900001a07983 */ /* 0x000ea80000300a00 */
[----:B------:R-:W2:Y:S04]  /*db90*/  LDL.LU.64 R156, [R1+0x988] ;  /* 0x00098800019c7983 */ /* 0x000ea80000300a00 */
[----:B------:R0:W-:Y:S01]  /*dba0*/  STL.64 [R1+0x928], R224 ;  /* 0x000928e001007387 */ /* 0x0001e20000100a00 */
[----:B------:R-:W-:-:S02]  /*dbb0*/  PRMT R72, RZ, 0x7610, R72 ;  /* 0x00007610ff487816 */ /* 0x000fc40000000048 */
[----:B------:R-:W-:Y:S02]  /*dbc0*/  PRMT R69, RZ, 0x7610, R69 ;  /* 0x00007610ff457816 */ /* 0x000fe40000000045 */
[----:B------:R-:W-:Y:S02]  /*dbd0*/  PRMT R68, RZ, 0x7610, R68 ;  /* 0x00007610ff447816 */ /* 0x000fe40000000044 */
[----:B0-----:R-:W-:Y:S02]  /*dbe0*/  MOV R224, R152 ;  /* 0x0000009800e07202 */ /* 0x001fe40000000f00 */
[----:B------:R-:W-:Y:S02]  /*dbf0*/  MOV R225, R153 ;  /* 0x0000009900e17202 */ /* 0x000fe40000000f00 */
[----:B------:R-:W2:Y:S04]  /*dc00*/  LDL.LU.64 R152, [R1+0x980] ;  /* 0x0009800001987983 */ /* 0x000ea80000300a00 */
[----:B------:R0:W-:Y:S02]  /*dc10*/  STL.64 [R1+0x940], R80 ;  /* 0x0009405001007387 */ /* 0x0001e40000100a00 */
[----:B0-----:R-:W-:Y:S01]  /*dc20*/  IMAD.MOV.U32 R80, RZ, RZ, R158 ;  /* 0x000000ffff507224 */ /* 0x001fe200078e009e */
[----:B------:R-:W-:-:S02]  /*dc30*/  MOV R81, R159 ;  /* 0x0000009f00517202 */ /* 0x000fc40000000f00 */
[----:B------:R-:W2:Y:S04]  /*dc40*/  LDL.LU.64 R158, [R1+0x978] ;  /* 0x00097800019e7983 */ /* 0x000ea80000300a00 */
[----:B------:R0:W-:Y:S02]  /*dc50*/  STL.64 [R1+0x930], R76 ;  /* 0x0009304c01007387 */ /* 0x0001e40000100a00 */
[----:B0-----:R-:W-:Y:S02]  /*dc60*/  MOV R76, R154 ;  /* 0x0000009a004c7202 */ /* 0x001fe40000000f00 */
[----:B------:R-:W-:Y:S02]  /*dc70*/  MOV R77, R155 ;  /* 0x0000009b004d7202 */ /* 0x000fe40000000f00 */
[----:B------:R-:W2:Y:S04]  /*dc80*/  LDL.LU.64 R154, [R1+0x970] ;  /* 0x00097000019a7983 */ /* 0x000ea80000300a00 */
[----:B------:R0:W-:Y:S02]  /*dc90*/  STL.64 [R1+0x938], R72 ;  /* 0x0009384801007387 */ /* 0x0001e40000100a00 */
[----:B0-----:R-:W-:Y:S01]  /*dca0*/  MOV R72, R204 ;  /* 0x000000cc00487202 */ /* 0x001fe20000000f00 */
[----:B------:R-:W-:-:S02]  /*dcb0*/  IMAD.MOV.U32 R73, RZ, RZ, R205 ;  /* 0x000000ffff497224 */ /* 0x000fc400078e00cd */
[----:B------:R-:W2:Y:S04]  /*dcc0*/  LDL.LU.64 R204, [R1+0x968] ;  /* 0x0009680001cc7983 */ /* 0x000ea80000300a00 */
[----:B------:R0:W-:Y:S02]  /*dcd0*/  STL.64 [R1+0x948], R68 ;  /* 0x0009484401007387 */ /* 0x0001e40000100a00 */
[----:B0-----:R-:W-:Y:S02]  /*dce0*/  MOV R69, R219 ;  /* 0x000000db00457202 */ /* 0x001fe40000000f00 */
[----:B------:R-:W3:Y:S01]  /*dcf0*/  LDL.LU R219, [R1+0x960] ;  /* 0x0009600001db7983 */ /* 0x000ee20000300800 */
[----:B------:R-:W-:Y:S02]  /*dd00*/  PRMT R65, RZ, 0x7610, R65 ;  /* 0x00007610ff417816 */ /* 0x000fe40000000041 */
[----:B------:R-:W-:-:S02]  /*dd10*/  PRMT R64, RZ, 0x7610, R64 ;  /* 0x00007610ff407816 */ /* 0x000fc40000000040 */
[----:B------:R-:W-:Y:S02]  /*dd20*/  PRMT R61, RZ, 0x7610, R61 ;  /* 0x00007610ff3d7816 */ /* 0x000fe4000000003d */
[----:B------:R-:W-:Y:S01]  /*dd30*/  PRMT R60, RZ, 0x7610, R60 ;  /* 0x00007610ff3c7816 */ /* 0x000fe2000000003c */
[----:B------:R0:W-:Y:S04]  /*dd40*/  STL.64 [R1+0x950], R64 ;  /* 0x0009504001007387 */ /* 0x0001e80000100a00 */
[----:B------:R1:W-:Y:S01]  /*dd50*/  STL.64 [R1+0x958], R60 ;  /* 0x0009583c01007387 */ /* 0x0003e20000100a00 */
[----:B0-----:R-:W-:Y:S02]  /*dd60*/  MOV R64, R72 ;  /* 0x0000004800407202 */ /* 0x001fe40000000f00 */
[----:B------:R-:W-:Y:S01]  /*dd70*/  MOV R65, R73 ;  /* 0x0000004900417202 */ /* 0x000fe20000000f00 */
[----:B------:R-:W-:Y:S01]  /*dd80*/  IMAD.MOV.U32 R73, RZ, RZ, R7 ;  /* 0x000000ffff497224 */ /* 0x000fe200078e0007 */
[----:B------:R-:W-:Y:S01]  /*dd90*/  MOV R72, R6 ;  /* 0x0000000600487202 */ /* 0x000fe20000000f00 */
[----:B-1----:R-:W-:Y:S01]  /*dda0*/  IMAD.MOV.U32 R60, RZ, RZ, R76 ;  /* 0x000000ffff3c7224 */ /* 0x002fe200078e004c */
[----:B------:R-:W-:-:S02]  /*ddb0*/  MOV R6, R10 ;  /* 0x0000000a00067202 */ /* 0x000fc40000000f00 */
[----:B------:R-:W-:Y:S02]  /*ddc0*/  MOV R61, R77 ;  /* 0x0000004d003d7202 */ /* 0x000fe40000000f00 */
[----:B------:R-:W-:Y:S02]  /*ddd0*/  MOV R7, R11 ;  /* 0x0000000b00077202 */ /* 0x000fe40000000f00 */
[----:B------:R-:W-:Y:S02]  /*dde0*/  MOV R76, R4 ;  /* 0x00000004004c7202 */ /* 0x000fe40000000f00 */
[----:B------:R-:W-:Y:S02]  /*ddf0*/  MOV R77, R5 ;  /* 0x00000005004d7202 */ /* 0x000fe40000000f00 */
[----:B--2---:R-:W-:-:S04]  /*de00*/  ISETP.GT.AND P4, PT, R205, -0x1, PT ;  /* 0xffffffffcd00780c */ /* 0x004fc80003f84270 */
[----:B------:R-:W-:Y:S02]  /*de10*/  FSEL R10, R172, -INF , P4 ;  /* 0xff800000ac0a7808 */ /* 0x000fe40002000000 */
[C---:B---3--:R-:W-:Y:S02]  /*de20*/  ISETP.GT.AND P5, PT, R219.reuse, RZ, PT ;  /* 0x000000ffdb00720c */ /* 0x048fe40003fa4270 */
[C---:B------:R-:W-:Y:S02]  /*de30*/  ISETP.GT.AND P2, PT, R219.reuse, 0x1, PT ;  /* 0x00000001db00780c */ /* 0x040fe40003f44270 */
[C---:B------:R-:W-:Y:S02]  /*de40*/  ISETP.GT.AND P3, PT, R219.reuse, 0x2, PT ;  /* 0x00000002db00780c */ /* 0x040fe40003f64270 */
[----:B------:R-:W-:Y:S02]  /*de50*/  ISETP.GT.AND P4, PT, R219, 0x3, PT ;  /* 0x00000003db00780c */ /* 0x000fe40003f84270 */
[----:B------:R-:W-:-:S02]  /*de60*/  FSEL R5, R171, -INF , P5 ;  /* 0xff800000ab057808 */ /* 0x000fc40002800000 */
[----:B------:R-:W-:Y:S02]  /*de70*/  FSEL R4, R170, -INF , P2 ;  /* 0xff800000aa047808 */ /* 0x000fe40001000000 */
[C---:B------:R-:W-:Y:S02]  /*de80*/  ISETP.GT.AND P5, PT, R219.reuse, 0x4, PT ;  /* 0x00000004db00780c */ /* 0x040fe40003fa4270 */
[----:B------:R-:W-:Y:S02]  /*de90*/  MOV R170, R6 ;  /* 0x0000000600aa7202 */ /* 0x000fe40000000f00 */
[----:B------:R-:W-:Y:S02]  /*dea0*/  ISETP.GT.AND P2, PT, R219, 0x5, PT ;  /* 0x00000005db00780c */ /* 0x000fe40003f44270 */
[----:B------:R-:W-:Y:S02]  /*deb0*/  MOV R171, R7 ;  /* 0x0000000700ab7202 */ /* 0x000fe40000000f00 */
[----:B------:R-:W-:-:S02]  /*dec0*/  FSEL R6, R169, -INF , P3 ;  /* 0xff800000a9067808 */ /* 0x000fc40001800000 */
[C---:B------:R-:W-:Y:S02]  /*ded0*/  ISETP.GT.AND P3, PT, R219.reuse, 0x6, PT ;  /* 0x00000006db00780c */ /* 0x040fe40003f64270 */
[----:B------:R-:W-:Y:S01]  /*dee0*/  FSEL R7, R168, -INF , P4 ;  /* 0xff800000a8077808 */ /* 0x000fe20002000000 */
[----:B------:R-:W-:Y:S01]  /*def0*/  IMAD.MOV.U32 R168, RZ, RZ, R8 ;  /* 0x000000ffffa87224 */ /* 0x000fe200078e0008 */
[----:B------:R-:W-:Y:S02]  /*df00*/  MOV R169, R9 ;  /* 0x0000000900a97202 */ /* 0x000fe40000000f00 */
[----:B------:R-:W-:Y:S02]  /*df10*/  ISETP.GT.AND P4, PT, R219, 0x7, PT ;  /* 0x00000007db00780c */ /* 0x000fe40003f84270 */
[----:B----4-:R-:W-:Y:S02]  /*df20*/  FSEL R8, R167, -INF , P5 ;  /* 0xff800000a7087808 */ /* 0x010fe40002800000 */
[----:B------:R-:W-:-:S02]  /*df30*/  FSEL R9, R166, -INF , P2 ;  /* 0xff800000a6097808 */ /* 0x000fc40001000000 */
[C---:B------:R-:W-:Y:S02]  /*df40*/  ISETP.GT.AND P5, PT, R219.reuse, 0x8, PT ;  /* 0x00000008db00780c */ /* 0x040fe40003fa4270 */
[----:B------:R-:W-:Y:S02]  /*df50*/  ISETP.GT.AND P2, PT, R219, 0x9, PT ;  /* 0x00000009db00780c */ /* 0x000fe40003f44270 */
[----:B------:R-:W-:Y:S02]  /*df60*/  MOV R166, R12 ;  /* 0x0000000c00a67202 */ /* 0x000fe40000000f00 */
[----:B------:R-:W-:Y:S02]  /*df70*/  FSEL R11, R165, -INF , P3 ;  /* 0xff800000a50b7808 */ /* 0x000fe40001800000 */
[----:B------:R-:W-:Y:S02]  /*df80*/  ISETP.GT.AND P3, PT, R219, 0xa, PT ;  /* 0x0000000adb00780c */ /* 0x000fe40003f64270 */
[----:B------:R-:W-:-:S02]  /*df90*/  FSEL R12, R164, -INF , P4 ;  /* 0xff800000a40c7808 */ /* 0x000fc40002000000 */
[----:B------:R-:W-:Y:S02]  /*dfa0*/  MOV R167, R13 ;  /* 0x0000000d00a77202 */ /* 0x000fe40000000f00 */
[----:B------:R-:W-:Y:S02]  /*dfb0*/  ISETP.GT.AND P4, PT, R219, 0xb, PT ;  /* 0x0000000bdb00780c */ /* 0x000fe40003f84270 */
[----:B------:R-:W-:Y:S02]  /*dfc0*/  FSEL R13, R163, -INF , P5 ;  /* 0xff800000a30d7808 */ /* 0x000fe40002800000 */
[----:B------:R-:W-:Y:S02]  /*dfd0*/  FSEL R14, R162, -INF , P2 ;  /* 0xff800000a20e7808 */ /* 0x000fe40001000000 */
[C---:B------:R-:W-:Y:S02]  /*dfe0*/  ISETP.GT.AND P5, PT, R219.reuse, 0xc, PT ;  /* 0x0000000cdb00780c */ /* 0x040fe40003fa4270 */
[----:B------:R-:W-:-:S02]  /*dff0*/  ISETP.GT.AND P2, PT, R219, 0xd, PT ;  /* 0x0000000ddb00780c */ /* 0x000fc40003f44270 */
[----:B------:R-:W-:Y:S02]  /*e000*/  FSEL R15, R15, -INF , P3 ;  /* 0xff8000000f0f7808 */ /* 0x000fe40001800000 */
[C---:B------:R-:W-:Y:S02]  /*e010*/  ISETP.GT.AND P3, PT, R219.reuse, 0xe, PT ;  /* 0x0000000edb00780c */ /* 0x040fe40003f64270 */
[----:B------:R-:W-:Y:S02]  /*e020*/  FSEL R16, R16, -INF , P4 ;  /* 0xff80000010107808 */ /* 0x000fe40002000000 */
[----:B------:R-:W-:Y:S02]  /*e030*/  ISETP.GT.AND P4, PT, R219, 0xf, PT ;  /* 0x0000000fdb00780c */ /* 0x000fe40003f84270 */
[----:B------:R-:W-:Y:S02]  /*e040*/  FSEL R17, R17, -INF , P5 ;  /* 0xff80000011117808 */ /* 0x000fe40002800000 */
[----:B------:R-:W-:-:S02]  /*e050*/  FSEL R18, R18, -INF , P2 ;  /* 0xff80000012127808 */ /* 0x000fc40001000000 */
[C---:B------:R-:W-:Y:S02]  /*e060*/  ISETP.GT.AND P5, PT, R219.reuse, 0x10, PT ;  /* 0x00000010db00780c */ /* 0x040fe40003fa4270 */
[----:B------:R-:W-:Y:S02]  /*e070*/  ISETP.GT.AND P2, PT, R219, 0x11, PT ;  /* 0x00000011db00780c */ /* 0x000fe40003f44270 */
[----:B------:R-:W-:Y:S02]  /*e080*/  FSEL R19, R19, -INF , P3 ;  /* 0xff80000013137808 */ /* 0x000fe40001800000 */
[C---:B------:R-:W-:Y:S02]  /*e090*/  ISETP.GT.AND P3, PT, R219.reuse, 0x12, PT ;  /* 0x00000012db00780c */ /* 0x040fe40003f64270 */
[----:B------:R-:W-:Y:S02]  /*e0a0*/  FSEL R20, R20, -INF , P4 ;  /* 0xff80000014147808 */ /* 0x000fe40002000000 */
[----:B------:R-:W-:-:S02]  /*e0b0*/  ISETP.GT.AND P4, PT, R219, 0x13, PT ;  /* 0x00000013db00780c */ /* 0x000fc40003f84270 */
[----:B------:R-:W-:Y:S02]  /*e0c0*/  FSEL R21, R21, -INF , P5 ;  /* 0xff80000015157808 */ /* 0x000fe40002800000 */
[----:B------:R-:W-:Y:S02]  /*e0d0*/  FSEL R22, R22, -INF , P2 ;  /* 0xff80000016167808 */ /* 0x000fe40001000000 */
[C---:B------:R-:W-:Y:S02]  /*e0e0*/  ISETP.GT.AND P5, PT, R219.reuse, 0x14, PT ;  /* 0x00000014db00780c */ /* 0x040fe40003fa4270 */
[----:B------:R-:W-:Y:S02]  /*e0f0*/  ISETP.GT.AND P2, PT, R219, 0x15, PT ;  /* 0x00000015db00780c */ /* 0x000fe40003f44270 */
[----:B------:R-:W-:Y:S02]  /*e100*/  FSEL R23, R23, -INF , P3 ;  /* 0xff80000017177808 */ /* 0x000fe40001800000 */
[----:B------:R-:W-:-:S02]  /*e110*/  ISETP.GT.AND P3, PT, R219, 0x16, PT ;  /* 0x00000016db00780c */ /* 0x000fc40003f64270 */
[----:B------:R-:W-:Y:S02]  /*e120*/  FSEL R24, R24, -INF , P4 ;  /* 0xff80000018187808 */ /* 0x000fe40002000000 */
        /* <DEDUP_REMOVED lines=26> */
[----:B------:R-:W-:Y:S01]  /*e2d0*/  FSEL R165, R174, -INF , P2 ;  /* 0xff800000aea57808 */ /* 0x000fe20001000000 */
[----:B------:R-:W-:Y:S01]  /*e2e0*/  IMAD.MOV.U32 R173, RZ, RZ, R167 ;  /* 0x000000ffffad7224 */ /* 0x000fe200078e00a7 */
[----:B------:R-:W-:Y:S02]  /*e2f0*/  MOV R172, R166 ;  /* 0x000000a600ac7202 */ /* 0x000fe40000000f00 */
[----:B------:R-:W-:-:S02]  /*e300*/  ISETP.GT.AND P5, PT, R219, 0x24, PT ;  /* 0x00000024db00780c */ /* 0x000fc40003fa4270 */
[C---:B------:R-:W-:Y:S02]  /*e310*/  ISETP.GT.AND P2, PT, R219.reuse, 0x25, PT ;  /* 0x00000025db00780c */ /* 0x040fe40003f44270 */
[----:B------:R-:W-:Y:S02]  /*e320*/  FSEL R166, R176, -INF , P3 ;  /* 0xff800000b0a67808 */ /* 0x000fe40001800000 */
[----:B------:R-:W-:Y:S02]  /*e330*/  ISETP.GT.AND P3, PT, R219, 0x26, PT ;  /* 0x00000026db00780c */ /* 0x000fe40003f64270 */
[----:B------:R-:W-:Y:S02]  /*e340*/  FSEL R167, R178, -INF , P4 ;  /* 0xff800000b2a77808 */ /* 0x000fe40002000000 */
[----:B------:R-:W-:Y:S02]  /*e350*/  MOV R174, R168 ;  /* 0x000000a800ae7202 */ /* 0x000fe40000000f00 */
[----:B------:R-:W-:-:S02]  /*e360*/  MOV R175, R169 ;  /* 0x000000a900af7202 */ /* 0x000fc40000000f00 */
[----:B------:R-:W-:Y:S01]  /*e370*/  ISETP.GT.AND P4, PT, R219, 0x27, PT ;  /* 0x00000027db00780c */ /* 0x000fe20003f84270 */
[----:B------:R-:W-:Y:S01]  /*e380*/  IMAD.MOV.U32 R178, RZ, RZ, R170 ;  /* 0x000000ffffb27224 */ /* 0x000fe200078e00aa */
[----:B------:R-:W-:Y:S02]  /*e390*/  FSEL R168, R177, -INF , P5 ;  /* 0xff800000b1a87808 */ /* 0x000fe40002800000 */
[----:B------:R-:W-:Y:S02]  /*e3a0*/  FSEL R169, R179, -INF , P2 ;  /* 0xff800000b3a97808 */ /* 0x000fe40001000000 */
[C---:B------:R-:W-:Y:S02]  /*e3b0*/  ISETP.GT.AND P5, PT, R219.reuse, 0x28, PT ;  /* 0x00000028db00780c */ /* 0x040fe40003fa4270 */
[----:B------:R-:W-:Y:S02]  /*e3c0*/  ISETP.GT.AND P2, PT, R219, 0x29, PT ;  /* 0x00000029db00780c */ /* 0x000fe40003f44270 */
[----:B------:R-:W-:-:S02]  /*e3d0*/  MOV R179, R171 ;  /* 0x000000ab00b37202 */ /* 0x000fc40000000f00 */
[----:B------:R-:W-:Y:S02]  /*e3e0*/  FSEL R170, R181, -INF , P3 ;  /* 0xff800000b5aa7808 */ /* 0x000fe40001800000 */
[C---:B------:R-:W-:Y:S02]  /*e3f0*/  ISETP.GT.AND P3, PT, R219.reuse, 0x2a, PT ;  /* 0x0000002adb00780c */ /* 0x040fe40003f64270 */
[----:B------:R-:W-:Y:S02]  /*e400*/  FSEL R171, R180, -INF , P4 ;  /* 0xff800000b4ab7808 */ /* 0x000fe40002000000 */
[----:B------:R-:W-:Y:S02]  /*e410*/  MOV R180, R172 ;  /* 0x000000ac00b47202 */ /* 0x000fe40000000f00 */
[----:B------:R-:W-:Y:S02]  /*e420*/  MOV R181, R173 ;  /* 0x000000ad00b57202 */ /* 0x000fe40000000f00 */
[----:B------:R-:W-:-:S02]  /*e430*/  ISETP.GT.AND P4, PT, R219, 0x2b, PT ;  /* 0x0000002bdb00780c */ /* 0x000fc40003f84270 */
[----:B------:R-:W-:Y:S02]  /*e440*/  MOV R176, R174 ;  /* 0x000000ae00b07202 */ /* 0x000fe40000000f00 */
[----:B------:R-:W-:Y:S02]  /*e450*/  MOV R177, R175 ;  /* 0x000000af00b17202 */ /* 0x000fe40000000f00 */
[----:B------:R-:W-:Y:S02]  /*e460*/  FSEL R172, R182, -INF , P5 ;  /* 0xff800000b6ac7808 */ /* 0x000fe40002800000 */
[----:B------:R-:W-:Y:S02]  /*e470*/  FSEL R173, R184, -INF , P2 ;  /* 0xff800000b8ad7808 */ /* 0x000fe40001000000 */
[C---:B------:R-:W-:Y:S02]  /*e480*/  ISETP.GT.AND P5, PT, R219.reuse, 0x2c, PT ;  /* 0x0000002cdb00780c */ /* 0x040fe40003fa4270 */
[----:B------:R-:W-:-:S02]  /*e490*/  ISETP.GT.AND P2, PT, R219, 0x2d, PT ;  /* 0x0000002ddb00780c */ /* 0x000fc40003f44270 */
[----:B------:R-:W-:Y:S02]  /*e4a0*/  FSEL R174, R183, -INF , P3 ;  /* 0xff800000b7ae7808 */ /* 0x000fe40001800000 */
[----:B------:R-:W-:Y:S02]  /*e4b0*/  ISETP.GT.AND P3, PT, R219, 0x2e, PT ;  /* 0x0000002edb00780c */ /* 0x000fe40003f64270 */
[----:B------:R-:W-:Y:S02]  /*e4c0*/  FSEL R175, R185, -INF , P4 ;  /* 0xff800000b9af7808 */ /* 0x000fe40002000000 */
[----:B------:R-:W-:Y:S02]  /*e4d0*/  MOV R184, R176 ;  /* 0x000000b000b87202 */ /* 0x000fe40000000f00 */
[----:B------:R-:W-:Y:S02]  /*e4e0*/  MOV R185, R177 ;  /* 0x000000b100b97202 */ /* 0x000fe40000000f00 */
[----:B------:R-:W-:-:S02]  /*e4f0*/  FSEL R176, R187, -INF , P5 ;  /* 0xff800000bbb07808 */ /* 0x000fc40002800000 */
[----:B------:R-:W-:Y:S02]  /*e500*/  FSEL R177, R186, -INF , P2 ;  /* 0xff800000bab17808 */ /* 0x000fe40001000000 */
[C---:B------:R-:W-:Y:S02]  /*e510*/  ISETP.GT.AND P4, PT, R219.reuse, 0x2f, PT ;  /* 0x0000002fdb00780c */ /* 0x040fe40003f84270 */
[C---:B------:R-:W-:Y:S02]  /*e520*/  ISETP.GT.AND P5, PT, R219.reuse, 0x30, PT ;  /* 0x00000030db00780c */ /* 0x040fe40003fa4270 */
[----:B------:R-:W-:Y:S02]  /*e530*/  MOV R186, R178 ;  /* 0x000000b200ba7202 */ /* 0x000fe40000000f00 */
[----:B------:R-:W-:Y:S02]  /*e540*/  MOV R182, R180 ;  /* 0x000000b400b67202 */ /* 0x000fe40000000f00 */
[----:B------:R-:W-:Y:S01]  /*e550*/  FSEL R178, R188, -INF , P3 ;  /* 0xff800000bcb27808 */ /* 0x000fe20001800000 */
[----:B------:R-:W-:Y:S01]  /*e560*/  IMAD.MOV.U32 R183, RZ, RZ, R181 ;  /* 0x000000ffffb77224 */ /* 0x000fe200078e00b5 */
[----:B------:R-:W-:-:S02]  /*e570*/  ISETP.GT.AND P3, PT, R219, 0x32, PT ;  /* 0x00000032db00780c */ /* 0x000fc40003f64270 */
[----:B------:R-:W-:Y:S02]  /*e580*/  MOV R187, R179 ;  /* 0x000000b300bb7202 */ /* 0x000fe40000000f00 */
[----:B------:R-:W-:Y:S02]  /*e590*/  ISETP.GT.AND P2, PT, R219, 0x31, PT ;  /* 0x00000031db00780c */ /* 0x000fe40003f44270 */
[----:B------:R-:W-:Y:S02]  /*e5a0*/  FSEL R179, R190, -INF , P4 ;  /* 0xff800000beb37808 */ /* 0x000fe40002000000 */
[----:B------:R-:W-:Y:S02]  /*e5b0*/  FSEL R180, R189, -INF , P5 ;  /* 0xff800000bdb47808 */ /* 0x000fe40002800000 */
[C---:B------:R-:W-:Y:S02]  /*e5c0*/  ISETP.GT.AND P4, PT, R219.reuse, 0x33, PT ;  /* 0x00000033db00780c */ /* 0x040fe40003f84270 */
[----:B------:R-:W-:-:S02]  /*e5d0*/  ISETP.GT.AND P5, PT, R219, 0x34, PT ;  /* 0x00000034db00780c */ /* 0x000fc40003fa4270 */
[----:B------:R-:W-:Y:S02]  /*e5e0*/  MOV R190, R182 ;  /* 0x000000b600be7202 */ /* 0x000fe40000000f00 */
[----:B------:R-:W-:Y:S01]  /*e5f0*/  FSEL R182, R193, -INF , P3 ;  /* 0xff800000c1b67808 */ /* 0x000fe20001800000 */
[----:B------:R-:W-:Y:S01]  /*e600*/  IMAD.MOV.U32 R193, RZ, RZ, R185 ;  /* 0x000000ffffc17224 */ /* 0x000fe200078e00b9 */
[----:B------:R-:W-:Y:S02]  /*e610*/  FSEL R181, R191, -INF , P2 ;  /* 0xff800000bfb57808 */ /* 0x000fe40001000000 */
[C---:B------:R-:W-:Y:S01]  /*e620*/  ISETP.GT.AND P3, PT, R219.reuse, 0x36, PT ;  /* 0x00000036db00780c */ /* 0x040fe20003f64270 */
[----:B------:R-:W-:Y:S01]  /*e630*/  IMAD.MOV.U32 R188, RZ, RZ, R186 ;  /* 0x000000ffffbc7224 */ /* 0x000fe200078e00ba */
[----:B------:R-:W-:Y:S02]  /*e640*/  MOV R191, R183 ;  /* 0x000000b700bf7202 */ /* 0x000fe40000000f00 */
[----:B------:R-:W-:-:S02]  /*e650*/  ISETP.GT.AND P2, PT, R219, 0x35, PT ;  /* 0x00000035db00780c */ /* 0x000fc40003f44270 */
[----:B------:R-:W-:Y:S02]  /*e660*/  MOV R189, R187 ;  /* 0x000000bb00bd7202 */ /* 0x000fe40000000f00 */
[----:B------:R-:W-:Y:S02]  /*e670*/  FSEL R183, R192, -INF , P4 ;  /* 0xff800000c0b77808 */ /* 0x000fe40002000000 */
[----:B------:R-:W-:Y:S02]  /*e680*/  FSEL R185, R194, -INF , P5 ;  /* 0xff800000c2b97808 */ /* 0x000fe40002800000 */
[C---:B------:R-:W-:Y:S02]  /*e690*/  ISETP.GT.AND P4, PT, R219.reuse, 0x37, PT ;  /* 0x00000037db00780c */ /* 0x040fe40003f84270 */
[----:B------:R-:W-:Y:S02]  /*e6a0*/  ISETP.GT.AND P5, PT, R219, 0x38, PT ;  /* 0x00000038db00780c */ /* 0x000fe40003fa4270 */
[----:B------:R-:W-:-:S02]  /*e6b0*/  FSEL R187, R195, -INF , P3 ;  /* 0xff800000c3bb7808 */ /* 0x000fc40001800000 */
[----:B------:R-:W-:Y:S02]  /*e6c0*/  FSEL R186, R198, -INF , P2 ;  /* 0xff800000c6ba7808 */ /* 0x000fe40001000000 */
[----:B------:R-:W-:Y:S02]  /*e6d0*/  ISETP.GT.AND P3, PT, R219, 0x3a, PT ;  /* 0x0000003adb00780c */ /* 0x000fe40003f64270 */
[----:B------:R-:W-:Y:S02]  /*e6e0*/  MOV R195, R189 ;  /* 0x000000bd00c37202 */ /* 0x000fe40000000f00 */
[----:B------:R-:W-:Y:S02]  /*e6f0*/  MOV R198, R190 ;  /* 0x000000be00c67202 */ /* 0x000fe40000000f00 */
[----:B------:R-:W-:Y:S02]  /*e700*/  MOV R194, R188 ;  /* 0x000000bc00c27202 */ /* 0x000fe40000000f00 */
[----:B------:R-:W-:-:S02]  /*e710*/  FSEL R189, R199, -INF , P4 ;  /* 0xff800000c7bd7808 */ /* 0x000fc40002000000 */
[----:B------:R-:W-:Y:S02]  /*e720*/  FSEL R190, R207, -INF , P5 ;  /* 0xff800000cfbe7808 */ /* 0x000fe40002800000 */
[----:B------:R-:W-:Y:S02]  /*e730*/  MOV R199, R191 ;  /* 0x000000bf00c77202 */ /* 0x000fe40000000f00 */
[C---:B------:R-:W-:Y:S02]  /*e740*/  ISETP.GT.AND P5, PT, R219.reuse, 0x3c, PT ;  /* 0x0000003cdb00780c */ /* 0x040fe40003fa4270 */
[----:B------:R-:W-:Y:S02]  /*e750*/  MOV R207, R193 ;  /* 0x000000c100cf7202 */ /* 0x000fe40000000f00 */
[----:B------:R-:W-:Y:S02]  /*e760*/  FSEL R193, R208, -INF , P3 ;  /* 0xff800000d0c17808 */ /* 0x000fe40001800000 */
[----:B------:R-:W-:-:S02]  /*e770*/  ISETP.GT.AND P3, PT, R219, 0x3e, PT ;  /* 0x0000003edb00780c */ /* 0x000fc40003f64270 */
[----:B------:R-:W-:Y:S02]  /*e780*/  MOV R208, R194 ;  /* 0x000000c200d07202 */ /* 0x000fe40000000f00 */
[----:B------:R-:W-:Y:S01]  /*e790*/  FSEL R194, R211, -INF , P5 ;  /* 0xff800000d3c27808 */ /* 0x000fe20002800000 */
[----:B------:R-:W-:Y:S01]  /*e7a0*/  IMAD.MOV.U32 R211, RZ, RZ, R199 ;  /* 0x000000ffffd37224 */ /* 0x000fe200078e00c7 */
[----:B------:R-:W-:Y:S02]  /*e7b0*/  FSEL R199, R212, -INF , P3 ;  /* 0xff800000d4c77808 */ /* 0x000fe40001800000 */
[----:B------:R-:W2:Y:S01]  /*e7c0*/  LDL.64 R212, [R1+0x488] ;  /* 0x0004880001d47983 */ /* 0x000ea20000100a00 */
[----:B------:R-:W-:Y:S02]  /*e7d0*/  LOP3.LUT P6, RZ, R204, 0x7f, RZ, 0xc0, !PT ;  /* 0x0000007fccff7812 */ /* 0x000fe400078cc0ff */
[----:B------:R-:W-:-:S11]  /*e7e0*/  PRMT R161, RZ, 0x7610, R161 ;  /* 0x00007610ffa17816 */ /* 0x000fd600000000a1 */
[----:B------:R-:W0:Y:S01]  /*e7f0*/  @!P6 SYNCS.CCTL.IV [UR4+0x18000] ;  /* 0x01800000ff00e9b1 */ /* 0x000e220008000004 */
[----:B------:R-:W-:Y:S01]  /*e800*/  NOP ;  /* 0x0000000000007918 */ /* 0x000fe20000000000 */
[----:B--2---:R-:W5:Y:S04]  /*e810*/  @P0 LDG.E.U16 R161, desc[UR8][R212.64] ;  /* 0x00000008d4a10981 */ /* 0x004f68000c1e1500 */
[----:B------:R-:W2:Y:S01]  /*e820*/  LDL.64 R212, [R1+0x480] ;  /* 0x0004800001d47983 */ /* 0x000ea20000100a00 */
[C---:B------:R-:W-:Y:S02]  /*e830*/  ISETP.GT.AND P2, PT, R219.reuse, 0x39, PT ;  /* 0x00000039db00780c */ /* 0x040fe40003f44270 */
[----:B------:R-:W-:Y:S02]  /*e840*/  MOV R192, R184 ;  /* 0x000000b800c07202 */ /* 0x000fe40000000f00 */
[----:B------:R-:W-:-:S02]  /*e850*/  ISETP.GT.AND P4, PT, R219, 0x3b, PT ;  /* 0x0000003bdb00780c */ /* 0x000fc40003f84270 */
[----:B------:R-:W-:Y:S01]  /*e860*/  FSEL R191, R206, -INF , P2 ;  /* 0xff800000cebf7808 */ /* 0x000fe20001000000 */
[----:B------:R-:W-:Y:S01]  /*e870*/  IMAD.MOV.U32 R206, RZ, RZ, R192 ;  /* 0x000000ffffce7224 */ /* 0x000fe200078e00c0 */
[----:B------:R-:W-:Y:S02]  /*e880*/  ISETP.GT.AND P2, PT, R219, 0x3d, PT ;  /* 0x0000003ddb00780c */ /* 0x000fe40003f44270 */
[----:B------:R-:W-:Y:S02]  /*e890*/  PRMT R160, RZ, 0x7610, R160 ;  /* 0x00007610ffa07816 */ /* 0x000fe400000000a0 */
[----:B------:R-:W-:Y:S02]  /*e8a0*/  FSEL R192, R209, -INF , P4 ;  /* 0xff800000d1c07808 */ /* 0x000fe40002000000 */
[----:B------:R-:W-:Y:S02]  /*e8b0*/  MOV R209, R195 ;  /* 0x000000c300d17202 */ /* 0x000fe40000000f00 */
[----:B------:R-:W-:-:S02]  /*e8c0*/  FSEL R195, R210, -INF , P2 ;  /* 0xff800000d2c37808 */ /* 0x000fc40001000000 */
[----:B------:R-:W-:Y:S02]  /*e8d0*/  MOV R210, R198 ;  /* 0x000000c600d27202 */ /* 0x000fe40000000f00 */
[----:B------:R-:W-:Y:S01]  /*e8e0*/  MOV R68, R218 ;  /* 0x000000da00447202 */ /* 0x000fe20000000f00 */
[----:B--2---:R1:W5:Y:S02]  /*e8f0*/  @P0 LDG.E.U16 R160, desc[UR8][R212.64] ;  /* 0x00000008d4a00981 */ /* 0x004364000c1e1500 */
[----:B-1----:R-:W-:Y:S02]  /*e900*/  MOV R212, R210 ;  /* 0x000000d200d47202 */ /* 0x002fe40000000f00 */
[----:B------:R-:W-:Y:S02]  /*e910*/  MOV R213, R211 ;  /* 0x000000d300d57202 */ /* 0x000fe40000000f00 */
[----:B------:R-:W-:Y:S01]  /*e920*/  MOV R210, R208 ;  /* 0x000000d000d27202 */ /* 0x000fe20000000f00 */
[----:B------:R-:W-:Y:S01]  /*e930*/  IMAD.MOV.U32 R208, RZ, RZ, R206 ;  /* 0x000000ffffd07224 */ /* 0x000fe200078e00ce */
[----:B------:R-:W-:-:S02]  /*e940*/  MOV R211, R209 ;  /* 0x000000d100d37202 */ /* 0x000fc40000000f00 */
[----:B------:R-:W-:Y:S02]  /*e950*/  MOV R209, R207 ;  /* 0x000000cf00d17202 */ /* 0x000fe40000000f00 */
[----:B------:R-:W-:Y:S02]  /*e960*/  MOV R206, R60 ;  /* 0x0000003c00ce7202 */ /* 0x000fe40000000f00 */
[----:B------:R-:W-:Y:S01]  /*e970*/  MOV R207, R61 ;  /* 0x0000003d00cf7202 */ /* 0x000fe20000000f00 */
[----:B------:R-:W-:Y:S01]  /*e980*/  IMAD.MOV.U32 R61, RZ, RZ, R65 ;  /* 0x000000ffff3d7224 */ /* 0x000fe200078e0041 */
[----:B------:R-:W-:Y:S02]  /*e990*/  MOV R60, R64 ;  /* 0x00000040003c7202 */ /* 0x000fe40000000f00 */
[----:B------:R-:W-:Y:S02]  /*e9a0*/  MOV R64, R68 ;  /* 0x0000004400407202 */ /* 0x000fe40000000f00 */
[----:B------:R-:W-:-:S02]  /*e9b0*/  MOV R65, R69 ;  /* 0x0000004500417202 */ /* 0x000fc40000000f00 */
[----:B------:R-:W-:Y:S02]  /*e9c0*/  MOV R68, R244 ;  /* 0x000000f400447202 */ /* 0x000fe40000000f00 */
[----:B------:R-:W-:Y:S02]  /*e9d0*/  MOV R69, R245 ;  /* 0x000000f500457202 */ /* 0x000fe40000000f00 */
[----:B------:R-:W2:Y:S01]  /*e9e0*/  LDL.64 R244, [R1+0x3f0] ;  /* 0x0003f00001f47983 */ /* 0x000ea20000100a00 */
[----:B------:R-:W-:Y:S02]  /*e9f0*/  PRMT R142, RZ, 0x7610, R142 ;  /* 0x00007610ff8e7816 */ /* 0x000fe4000000008e */
[----:B------:R-:W-:Y:S02]  /*ea00*/  PRMT R133, RZ, 0x7610, R133 ;  /* 0x00007610ff857816 */ /* 0x000fe40000000085 */
[----:B------:R-:W-:Y:S02]  /*ea10*/  PRMT R140, RZ, 0x7610, R140 ;  /* 0x00007610ff8c7816 */ /* 0x000fe4000000008c */
[----:B------:R-:W-:-:S02]  /*ea20*/  PRMT R139, RZ, 0x7610, R139 ;  /* 0x00007610ff8b7816 */ /* 0x000fc4000000008b */
[----:B------:R-:W-:Y:S01]  /*ea30*/  PRMT R135, RZ, 0x7610, R135 ;  /* 0x00007610ff877816 */ /* 0x000fe20000000087 */
[----:B------:R-:W5:Y:S01]  /*ea40*/  @P0 LDG.E.U16 R133, desc[UR8][R202.64] ;  /* 0x00000008ca850981 */ /* 0x000f62000c1e1500 */
[----:B------:R-:W-:Y:S02]  /*ea50*/  PRMT R138, RZ, 0x7610, R138 ;  /* 0x00007610ff8a7816 */ /* 0x000fe4000000008a */
[----:B------:R-:W-:Y:S01]  /*ea60*/  PRMT R134, RZ, 0x7610, R134 ;  /* 0x00007610ff867816 */ /* 0x000fe20000000086 */
[----:B------:R-:W5:Y:S04]  /*ea70*/  @P0 LDG.E.U16 R140, desc[UR8][R250.64] ;  /* 0x00000008fa8c0981 */ /* 0x000f68000c1e1500 */
[----:B------:R-:W5:Y:S04]  /*ea80*/  @P0 LDG.E.U16 R139, desc[UR8][R220.64] ;  /* 0x00000008dc8b0981 */ /* 0x000f68000c1e1500 */
[----:B------:R-:W5:Y:S04]  /*ea90*/  @P0 LDG.E.U16 R138, desc[UR8][R222.64] ;  /* 0x00000008de8a0981 */ /* 0x000f68000c1e1500 */
[----:B------:R-:W5:Y:S04]  /*eaa0*/  @P0 LDG.E.U16 R135, desc[UR8][R196.64] ;  /* 0x00000008c4870981 */ /* 0x000f68000c1e1500 */
[----:B------:R-:W5:Y:S04]  /*eab0*/  @P0 LDG.E.U16 R134, desc[UR8][R200.64] ;  /* 0x00000008c8860981 */ /* 0x000f68000c1e1500 */
[----:B------:R-:W3:Y:S04]  /*eac0*/  LDL.64 R250, [R1+0x378] ;  /* 0x0003780001fa7983 */ /* 0x000ee80000100a00 */
[----:B------:R-:W4:Y:S04]  /*ead0*/  LDL.64 R220, [R1+0x368] ;  /* 0x0003680001dc7983 */ /* 0x000f280000100a00 */
[----:B------:R-:W4:Y:S04]  /*eae0*/  LDL.64 R222, [R1+0x358] ;  /* 0x0003580001de7983 */ /* 0x000f280000100a00 */
[----:B------:R-:W4:Y:S04]  /*eaf0*/  LDL.64 R196, [R1+0x350] ;  /* 0x0003500001c47983 */ /* 0x000f280000100a00 */
[----:B------:R-:W4:Y:S04]  /*eb00*/  LDL.64 R200, [R1+0x348] ;  /* 0x0003480001c87983 */ /* 0x000f280000100a00 */
[----:B------:R-:W4:Y:S04]  /*eb10*/  LDL.64 R202, [R1+0x340] ;  /* 0x0003400001ca7983 */ /* 0x000f280000100a00 */
[----:B--2---:R1:W5:Y:S02]  /*eb20*/  @P0 LDG.E.U16 R142, desc[UR8][R244.64] ;  /* 0x00000008f48e0981 */ /* 0x004364000c1e1500 */
[----:B-1----:R-:W-:-:S02]  /*eb30*/  MOV R244, R216 ;  /* 0x000000d800f47202 */ /* 0x002fc40000000f00 */
[----:B------:R-:W-:Y:S02]  /*eb40*/  MOV R245, R217 ;  /* 0x000000d900f57202 */ /* 0x000fe40000000f00 */
[----:B------:R-:W2:Y:S01]  /*eb50*/  LDL.64 R216, [R1+0x380] ;  /* 0x0003800001d87983 */ /* 0x000ea20000100a00 */
[----:B------:R-:W-:Y:S02]  /*eb60*/  PRMT R141, RZ, 0x7610, R141 ;  /* 0x00007610ff8d7816 */ /* 0x000fe4000000008d */
[----:B------:R-:W-:Y:S02]  /*eb70*/  PRMT R125, RZ, 0x7610, R125 ;  /* 0x00007610ff7d7816 */ /* 0x000fe4000000007d */
[----:B------:R-:W-:Y:S02]  /*eb80*/  PRMT R121, RZ, 0x7610, R121 ;  /* 0x00007610ff797816 */ /* 0x000fe40000000079 */
[----:B------:R-:W-:Y:S01]  /*eb90*/  PRMT R128, RZ, 0x7610, R128 ;  /* 0x00007610ff807816 */ /* 0x000fe20000000080 */
[----:B------:R-:W5:Y:S01]  /*eba0*/  @P0 LDG.E.U16 R141, desc[UR8][R246.64] ;  /* 0x00000008f68d0981 */ /* 0x000f62000c1e1500 */
[----:B------:R-:W-:-:S02]  /*ebb0*/  PRMT R120, RZ, 0x7610, R120 ;  /* 0x00007610ff787816 */ /* 0x000fc40000000078 */
[----:B------:R-:W-:Y:S02]  /*ebc0*/  PRMT R131, RZ, 0x7610, R131 ;  /* 0x00007610ff837816 */ /* 0x000fe40000000083 */
[----:B------:R-:W-:Y:S02]  /*ebd0*/  PRMT R127, RZ, 0x7610, R127 ;  /* 0x00007610ff7f7816 */ /* 0x000fe4000000007f */
[----:B------:R-:W-:Y:S02]  /*ebe0*/  PRMT R123, RZ, 0x7610, R123 ;  /* 0x00007610ff7b7816 */ /* 0x000fe4000000007b */
[----:B------:R-:W-:Y:S01]  /*ebf0*/  PRMT R130, RZ, 0x7610, R130 ;  /* 0x00007610ff827816 */ /* 0x000fe20000000082 */
[----:B------:R-:W5:Y:S01]  /*ec00*/  @P0 LDG.E.U16 R131, desc[UR8][R248.64] ;  /* 0x00000008f8830981 */ /* 0x000f62000c1e1500 */
[----:B------:R-:W-:-:S03]  /*ec10*/  PRMT R122, RZ, 0x7610, R122 ;  /* 0x00007610ff7a7816 */ /* 0x000fc6000000007a */
[----:B---3--:R-:W5:Y:S04]  /*ec20*/  @P0 LDG.E.U16 R127, desc[UR8][R250.64] ;  /* 0x00000008fa7f0981 */ /* 0x008f68000c1e1500 */
[----:B------:R-:W5:Y:S04]  /*ec30*/  @P0 LDG.E.U16 R130, desc[UR8][R214.64] ;  /* 0x00000008d6820981 */ /* 0x000f68000c1e1500 */
[----:B----4-:R-:W5:Y:S04]  /*ec40*/  @P0 LDG.E.U16 R125, desc[UR8][R220.64] ;  /* 0x00000008dc7d0981 */ /* 0x010f68000c1e1500 */
        /* <DEDUP_REMOVED lines=10> */
[----:B------:R-:W4:Y:S04]  /*ecf0*/  LDL.64 R196, [R1+0x2f8] ;  /* 0x0002f80001c47983 */ /* 0x000f280000100a00 */
[----:B------:R-:W4:Y:S04]  /*ed00*/  LDL.64 R200, [R1+0x2f0] ;  /* 0x0002f00001c87983 */ /* 0x000f280000100a00 */
[----:B------:R-:W4:Y:S04]  /*ed10*/  LDL.64 R202, [R1+0x2e8] ;  /* 0x0002e80001ca7983 */ /* 0x000f280000100a00 */
[----:B--2---:R-:W5:Y:S04]  /*ed20*/  @P0 LDG.E.U16 R128, desc[UR8][R216.64] ;  /* 0x00000008d8800981 */ /* 0x004f68000c1e1500 */
[----:B------:R-:W2:Y:S01]  /*ed30*/  LDL.64 R216, [R1+0x328] ;  /* 0x0003280001d87983 */ /* 0x000ea20000100a00 */
[----:B------:R-:W-:-:S02]  /*ed40*/  PRMT R143, RZ, 0x7610, R143 ;  /* 0x00007610ff8f7816 */ /* 0x000fc4000000008f */
[----:B------:R-:W-:Y:S02]  /*ed50*/  PRMT R129, RZ, 0x7610, R129 ;  /* 0x00007610ff817816 */ /* 0x000fe40000000081 */
[----:B------:R-:W-:Y:S02]  /*ed60*/  PRMT R117, RZ, 0x7610, R117 ;  /* 0x00007610ff757816 */ /* 0x000fe40000000075 */
[----:B------:R-:W-:Y:S01]  /*ed70*/  PRMT R113, RZ, 0x7610, R113 ;  /* 0x00007610ff717816 */ /* 0x000fe20000000071 */
[----:B------:R1:W5:Y:S01]  /*ed80*/  @P0 LDG.E.U16 R143, desc[UR8][R240.64] ;  /* 0x00000008f08f0981 */ /* 0x000362000c1e1500 */
[----:B------:R-:W-:Y:S02]  /*ed90*/  PRMT R109, RZ, 0x7610, R109 ;  /* 0x00007610ff6d7816 */ /* 0x000fe4000000006d */
[----:B------:R-:W-:Y:S01]  /*eda0*/  PRMT R124, RZ, 0x7610, R124 ;  /* 0x00007610ff7c7816 */ /* 0x000fe2000000007c */
[----:B------:R-:W5:Y:S01]  /*edb0*/  @P0 LDG.E.U16 R129, desc[UR8][R244.64] ;  /* 0x00000008f4810981 */ /* 0x000f62000c1e1500 */
[----:B------:R-:W-:-:S02]  /*edc0*/  PRMT R119, RZ, 0x7610, R119 ;  /* 0x00007610ff777816 */ /* 0x000fc40000000077 */
[----:B------:R-:W-:Y:S02]  /*edd0*/  PRMT R115, RZ, 0x7610, R115 ;  /* 0x00007610ff737816 */ /* 0x000fe40000000073 */
[----:B------:R-:W-:Y:S02]  /*ede0*/  PRMT R111, RZ, 0x7610, R111 ;  /* 0x00007610ff6f7816 */ /* 0x000fe4000000006f */
[----:B------:R-:W-:Y:S02]  /*edf0*/  PRMT R118, RZ, 0x7610, R118 ;  /* 0x00007610ff767816 */ /* 0x000fe40000000076 */
[----:B------:R-:W-:Y:S02]  /*ee00*/  PRMT R114, RZ, 0x7610, R114 ;  /* 0x00007610ff727816 */ /* 0x000fe40000000072 */
[----:B------:R-:W-:Y:S01]  /*ee10*/  PRMT R110, RZ, 0x7610, R110 ;  /* 0x00007610ff6e7816 */ /* 0x000fe2000000006e */
[----:B-1----:R-:W-:Y:S01]  /*ee20*/  IMAD.MOV.U32 R240, RZ, RZ, R242 ;  /* 0x000000fffff07224 */ /* 0x002fe200078e00f2 */
[----:B------:R-:W-:Y:S01]  /*ee30*/  MOV R241, R243 ;  /* 0x000000f300f17202 */ /* 0x000fe20000000f00 */
[----:B------:R-:W2:Y:S04]  /*ee40*/  LDL.64 R244, [R1+0x320] ;  /* 0x0003200001f47983 */ /* 0x000ea80000100a00 */
[----:B------:R-:W2:Y:S04]  /*ee50*/  LDL.64 R242, [R1+0x370] ;  /* 0x0003700001f27983 */ /* 0x000ea80000100a00 */
[----:B---3--:R-:W5:Y:S04]  /*ee60*/  @P0 LDG.E.U16 R124, desc[UR8][R246.64] ;  /* 0x00000008f67c0981 */ /* 0x008f68000c1e1500 */
[----:B----4-:R-:W5:Y:S04]  /*ee70*/  @P0 LDG.E.U16 R119, desc[UR8][R248.64] ;  /* 0x00000008f8770981 */ /* 0x010f68000c1e1500 */
[----:B------:R-:W5:Y:S04]  /*ee80*/  @P0 LDG.E.U16 R118, desc[UR8][R214.64] ;  /* 0x00000008d6760981 */ /* 0x000f68000c1e1500 */
[----:B------:R-:W5:Y:S04]  /*ee90*/  @P0 LDG.E.U16 R115, desc[UR8][R250.64] ;  /* 0x00000008fa730981 */ /* 0x000f68000c1e1500 */
        /* <DEDUP_REMOVED lines=19> */
[----:B------:R-:W-:Y:S02]  /*efd0*/  PRMT R132, RZ, 0x7610, R132 ;  /* 0x00007610ff847816 */ /* 0x000fe40000000084 */
[----:B------:R-:W-:Y:S02]  /*efe0*/  PRMT R116, RZ, 0x7610, R116 ;  /* 0x00007610ff747816 */ /* 0x000fe40000000074 */
[----:B------:R-:W-:Y:S01]  /*eff0*/  PRMT R112, RZ, 0x7610, R112 ;  /* 0x00007610ff707816 */ /* 0x000fe20000000070 */
[----:B------:R-:W5:Y:S01]  /*f000*/  @P0 LDG.E.U16 R136, desc[UR8][R238.64] ;  /* 0x00000008ee880981 */ /* 0x000f62000c1e1500 */
[----:B------:R-:W-:-:S02]  /*f010*/  PRMT R108, RZ, 0x7610, R108 ;  /* 0x00007610ff6c7816 */ /* 0x000fc4000000006c */
[----:B------:R-:W-:Y:S01]  /*f020*/  PRMT R104, RZ, 0x7610, R104 ;  /* 0x00007610ff687816 */ /* 0x000fe20000000068 */
[----:B------:R-:W5:Y:S01]  /*f030*/  @P0 LDG.E.U16 R132, desc[UR8][R240.64] ;  /* 0x00000008f0840981 */ /* 0x000f62000c1e1500 */
[----:B------:R-:W-:Y:S02]  /*f040*/  PRMT R100, RZ, 0x7610, R100 ;  /* 0x00007610ff647816 */ /* 0x000fe40000000064 */
[----:B------:R-:W-:Y:S01]  /*f050*/  PRMT R107, RZ, 0x7610, R107 ;  /* 0x00007610ff6b7816 */ /* 0x000fe2000000006b */
[----:B------:R-:W5:Y:S01]  /*f060*/  @P0 LDG.E.U16 R116, desc[UR8][R244.64] ;  /* 0x00000008f4740981 */ /* 0x000f62000c1e1500 */
[----:B------:R-:W-:Y:S02]  /*f070*/  PRMT R103, RZ, 0x7610, R103 ;  /* 0x00007610ff677816 */ /* 0x000fe40000000067 */
[----:B------:R-:W-:Y:S01]  /*f080*/  PRMT R126, RZ, 0x7610, R126 ;  /* 0x00007610ff7e7816 */ /* 0x000fe2000000007e */
[----:B------:R-:W2:Y:S01]  /*f090*/  LDL.64 R238, [R1+0x298] ;  /* 0x0002980001ee7983 */ /* 0x000ea20000100a00 */
[----:B------:R-:W-:-:S02]  /*f0a0*/  PRMT R106, RZ, 0x7610, R106 ;  /* 0x00007610ff6a7816 */ /* 0x000fc4000000006a */
[----:B------:R-:W-:Y:S01]  /*f0b0*/  PRMT R102, RZ, 0x7610, R102 ;  /* 0x00007610ff667816 */ /* 0x000fe20000000066 */
[----:B------:R-:W2:Y:S01]  /*f0c0*/  LDL.64 R240, [R1+0x290] ;  /* 0x0002900001f07983 */ /* 0x000ea20000100a00 */
[----:B------:R-:W-:Y:S02]  /*f0d0*/  PRMT R155, RZ, 0x7610, R155 ;  /* 0x00007610ff9b7816 */ /* 0x000fe4000000009b */
[----:B------:R-:W-:Y:S01]  /*f0e0*/  PRMT R154, RZ, 0x7610, R154 ;  /* 0x00007610ff9a7816 */ /* 0x000fe2000000009a */
[----:B------:R-:W5:Y:S01]  /*f0f0*/  @P0 LDG.E.U16 R126, desc[UR8][R242.64] ;  /* 0x00000008f27e0981 */ /* 0x000f62000c1e1500 */
[----:B------:R-:W-:Y:S02]  /*f100*/  PRMT R153, RZ, 0x7610, R153 ;  /* 0x00007610ff997816 */ /* 0x000fe40000000099 */
[----:B------:R-:W-:Y:S01]  /*f110*/  PRMT R150, RZ, 0x7610, R150 ;  /* 0x00007610ff967816 */ /* 0x000fe20000000096 */
[----:B------:R-:W5:Y:S04]  /*f120*/  @P0 LDG.E.U16 R155, desc[UR8][R60.64] ;  /* 0x000000083c9b0981 */ /* 0x000f68000c1e1500 */
[----:B------:R-:W2:Y:S04]  /*f130*/  LDL.64 R244, [R1+0x280] ;  /* 0x0002800001f47983 */ /* 0x000ea80000100a00 */
[----:B------:R-:W2:Y:S04]  /*f140*/  LDL.64 R242, [R1+0x288] ;  /* 0x0002880001f27983 */ /* 0x000ea80000100a00 */
[----:B------:R-:W5:Y:S04]  /*f150*/  @P0 LDG.E.U16 R154, desc[UR8][R64.64] ;  /* 0x00000008409a0981 */ /* 0x000f68000c1e1500 */
[----:B------:R-:W2:Y:S04]  /*f160*/  LDL.64 R60, [R1+0x228] ;  /* 0x00022800013c7983 */ /* 0x000ea80000100a00 */
[----:B------:R-:W5:Y:S04]  /*f170*/  @P0 LDG.E.U16 R153, desc[UR8][R68.64] ;  /* 0x0000000844990981 */ /* 0x000f68000c1e1500 */
[----:B------:R-:W2:Y:S04]  /*f180*/  LDL.64 R64, [R1+0x220] ;  /* 0x0002200001407983 */ /* 0x000ea80000100a00 */
[----:B------:R-:W5:Y:S04]  /*f190*/  @P0 LDG.E.U16 R150, desc[UR8][R80.64] ;  /* 0x0000000850960981 */ /* 0x000f68000c1e1500 */
        /* <DEDUP_REMOVED lines=26> */
[----:B------:R-:W5:Y:S01]  /*f340*/  @P0 LDG.E.U16 R157, desc[UR8][R208.64] ;  /* 0x00000008d09d0981 */ /* 0x000f62000c1e1500 */
        /* <DEDUP_REMOVED lines=39> */
[----:B------:R-:W-:-:S03]  /*f5c0*/  PRMT R82, RZ, 0x7610, R82 ;  /* 0x00007610ff527816 */ /* 0x000fc60000000052 */
[----:B------:R-:W5:Y:S04]  /*f5d0*/  @P0 LDG.E.U16 R98, desc[UR8][R240.64] ;  /* 0x00000008f0620981 */ /* 0x000f68000c1e1500 */
[----:B------:R-:W5:Y:S04]  /*f5e0*/  @P0 LDG.E.U16 R97, desc[UR8][R242.64] ;  /* 0x00000008f2610981 */ /* 0x000f68000c1e1500 */
[----:B------:R-:W5:Y:S04]  /*f5f0*/  @P0 LDG.E.U16 R96, desc[UR8][R244.64] ;  /* 0x00000008f4600981 */ /* 0x000f68000c1e1500 */
[----:B------:R-:W2:Y:S04]  /*f600*/  LDL.64 R72, [R1+0x208] ;  /* 0x0002080001487983 */ /* 0x000ea80000100a00 */
[----:B------:R-:W2:Y:S04]  /*f610*/  LDL.64 R76, [R1+0x200] ;  /* 0x00020000014c7983 */ /* 0x000ea80000100a00 */
[----:B------:R-:W2:Y:S04]  /*f620*/  LDL.64 R224, [R1+0x1f8] ;  /* 0x0001f80001e07983 */ /* 0x000ea80000100a00 */
        /* <DEDUP_REMOVED lines=13> */
[----:B------:R-:W3:Y:S04]  /*f700*/  LDL.64 R234, [R1+0x1d0] ;  /* 0x0001d00001ea7983 */ /* 0x000ee80000100a00 */
        /* <DEDUP_REMOVED lines=18> */
[----:B------:R-:W5:Y:S04]  /*f830*/  @P0 LDG.E.U16 R85, desc[UR8][R60.64] ;  /* 0x000000083c550981 */ /* 0x000f68000c1e1500 */
[----:B------:R-:W5:Y:S04]  /*f840*/  @P0 LDG.E.U16 R84, desc[UR8][R64.64] ;  /* 0x0000000840540981 */ /* 0x000f68000c1e1500 */
[----:B------:R-:W5:Y:S04]  /*f850*/  @P0 LDG.E.U16 R83, desc[UR8][R68.64] ;  /* 0x0000000844530981 */ /* 0x000f68000c1e1500 */
[----:B------:R-:W5:Y:S04]  /*f860*/  @P0 LDG.E.U16 R82, desc[UR8][R80.64] ;  /* 0x0000000850520981 */ /* 0x000f68000c1e1500 */
[----:B--2---:R-:W5:Y:S04]  /*f870*/  @P0 LDG.E.U16 R92, desc[UR8][R216.64] ;  /* 0x00000008d85c0981 */ /* 0x004f68000c1e1500 */
[----:B------:R-:W2:Y:S04]  /*f880*/  LDL.64 R216, [R1+0x188] ;  /* 0x0001880001d87983 */ /* 0x000ea80000100a00 */
[----:B------:R-:W2:Y:S04]  /*f890*/  LDL.LU.64 R60, [R1+0x958] ;  /* 0x00095800013c7983 */ /* 0x000ea80000300a00 */
[----:B------:R-:W2:Y:S04]  /*f8a0*/  LDL.LU.64 R64, [R1+0x950] ;  /* 0x0009500001407983 */ /* 0x000ea80000300a00 */
[----:B------:R-:W2:Y:S04]  /*f8b0*/  LDL.LU.64 R68, [R1+0x948] ;  /* 0x0009480001447983 */ /* 0x000ea80000300a00 */
[----:B------:R-:W2:Y:S01]  /*f8c0*/  LDL.LU.64 R80, [R1+0x940] ;  /* 0x0009400001507983 */ /* 0x000ea20000300a00 */
        /* <DEDUP_REMOVED lines=8> */
[----:B------:R-:W-:Y:S02]  /*f950*/  PRMT R63, RZ, 0x7610, R63 ;  /* 0x00007610ff3f7816 */ /* 0x000fe4000000003f */
[----:B------:R-:W-:Y:S02]  /*f960*/  PRMT R62, RZ, 0x7610, R62 ;  /* 0x00007610ff3e7816 */ /* 0x000fe4000000003e */
[----:B------:R-:W-:Y:S01]  /*f970*/  PRMT R59, RZ, 0x7610, R59 ;  /* 0x00007610ff3b7816 */ /* 0x000fe2000000003b */
[----:B------:R-:W5:Y:S04]  /*f980*/  @P0 LDG.E.U16 R79, desc[UR8][R224.64] ;  /* 0x00000008e04f0981 */ /* 0x000f68000c1e1500 */
[----:B------:R-:W5:Y:S04]  /*f990*/  @P0 LDG.E.U16 R78, desc[UR8][R226.64] ;  /* 0x00000008e24e0981 */ /* 0x000f68000c1e1500 */
[----:B----4-:R-:W5:Y:S04]  /*f9a0*/  @P0 LDG.E.U16 R75, desc[UR8][R232.64] ;  /* 0x00000008e84b0981 */ /* 0x010f68000c1e1500 */
[----:B---3--:R-:W5:Y:S04]  /*f9b0*/  @P0 LDG.E.U16 R74, desc[UR8][R234.64] ;  /* 0x00000008ea4a0981 */ /* 0x008f68000c1e1500 */
[----:B------:R-:W5:Y:S04]  /*f9c0*/  @P0 LDG.E.U16 R71, desc[UR8][R240.64] ;  /* 0x00000008f0470981 */ /* 0x000f68000c1e1500 */
[----:B------:R-:W5:Y:S04]  /*f9d0*/  @P0 LDG.E.U16 R70, desc[UR8][R242.64] ;  /* 0x00000008f2460981 */ /* 0x000f68000c1e1500 */
[----:B------:R-:W5:Y:S04]  /*f9e0*/  @P0 LDG.E.U16 R67, desc[UR8][R248.64] ;  /* 0x00000008f8430981 */ /* 0x000f68000c1e1500 */
[----:B------:R-:W5:Y:S04]  /*f9f0*/  @P0 LDG.E.U16 R66, desc[UR8][R214.64] ;  /* 0x00000008d6420981 */ /* 0x000f68000c1e1500 */
[----:B------:R-:W5:Y:S04]  /*fa00*/  @P0 LDG.E.U16 R63, desc[UR8][R220.64] ;  /* 0x00000008dc3f0981 */ /* 0x000f68000c1e1500 */
[----:B------:R-:W5:Y:S04]  /*fa10*/  @P0 LDG.E.U16 R62, desc[UR8][R222.64] ;  /* 0x00000008de3e0981 */ /* 0x000f68000c1e1500 */
[----:B------:R-:W5:Y:S04]  /*fa20*/  @P0 LDG.E.U16 R59, desc[UR8][R202.64] ;  /* 0x00000008ca3b0981 */ /* 0x000f68000c1e1500 */
[----:B--2---:R-:W5:Y:S04]  /*fa30*/  @P0 LDG.E.U16 R61, desc[UR8][R196.64] ;  /* 0x00000008c43d0981 */ /* 0x004f68000c1e1500 */
[----:B------:R-:W5:Y:S04]  /*fa40*/  @P0 LDG.E.U16 R65, desc[UR8][R216.64] ;  /* 0x00000008d8410981 */ /* 0x000f68000c1e1500 */
[----:B------:R-:W5:Y:S04]  /*fa50*/  @P0 LDG.E.U16 R69, desc[UR8][R244.64] ;  /* 0x00000008f4450981 */ /* 0x000f68000c1e1500 */
[----:B------:R-:W5:Y:S04]  /*fa60*/  @P0 LDG.E.U16 R81, desc[UR8][R72.64] ;  /* 0x0000000848510981 */ /* 0x000f68000c1e1500 */
[----:B------:R-:W5:Y:S04]  /*fa70*/  @P0 LDG.E.U16 R80, desc[UR8][R76.64] ;  /* 0x000000084c500981 */ /* 0x000f68000c1e1500 */
[----:B------:R-:W5:Y:S04]  /*fa80*/  @P0 LDG.E.U16 R68, desc[UR8][R246.64] ;  /* 0x00000008f6440981 */ /* 0x000f68000c1e1500 */
[----:B------:R-:W2:Y:S04]  /*fa90*/  LDL.LU.64 R72, [R1+0x938] ;  /* 0x0009380001487983 */ /* 0x000ea80000300a00 */
[----:B------:R-:W3:Y:S04]  /*faa0*/  LDL.LU.64 R76, [R1+0x930] ;  /* 0x00093000014c7983 */ /* 0x000ee80000300a00 */
[----:B------:R-:W4:Y:S04]  /*fab0*/  LDL.LU.64 R224, [R1+0x928] ;  /* 0x0009280001e07983 */ /* 0x000f280000300a00 */
[----:B------:R-:W4:Y:S04]  /*fac0*/  LDL.LU.64 R226, [R1+0x920] ;  /* 0x0009200001e27983 */ /* 0x000f280000300a00 */
[----:B------:R-:W5:Y:S04]  /*fad0*/  @P0 LDG.E.U16 R64, desc[UR8][R250.64] ;  /* 0x00000008fa400981 */ /* 0x000f68000c1e1500 */
[----:B------:R-:W5:Y:S01]  /*fae0*/  @P0 LDG.E.U16 R60, desc[UR8][R200.64] ;  /* 0x00000008c83c0981 */ /* 0x000f62000c1e1500 */
[----:B------:R-:W-:-:S04]  /*faf0*/  FMNMX3 R2, R10, R5, R4, !PT ;  /* 0x000000050a027276 */ /* 0x000fc80007800004 */
        /* <DEDUP_REMOVED lines=15> */
[----:B------:R-:W-:Y:S01]  /*fbf0*/  FMNMX3 R2, R2, R164, R165, !PT ;  /* 0x000000a402027276 */ /* 0x000fe200078000a5 */
[----:B--2---:R-:W5:Y:S04]  /*fc00*/  @P0 LDG.E.U16 R73, desc[UR8][R236.64] ;  /* 0x00000008ec490981 */ /* 0x004f68000c1e1500 */
[----:B---3--:R-:W5:Y:S04]  /*fc10*/  @P0 LDG.E.U16 R77, desc[UR8][R228.64] ;  /* 0x00000008e44d0981 */ /* 0x008f68000c1e1500 */
[----:B------:R-:W5:Y:S04]  /*fc20*/  @P0 LDG.E.U16 R76, desc[UR8][R230.64] ;  /* 0x00000008e64c0981 */ /* 0x000f68000c1e1500 */
[----:B------:R-:W5:Y:S04]  /*fc30*/  @P0 LDG.E.U16 R72, desc[UR8][R238.64] ;  /* 0x00000008ee480981 */ /* 0x000f68000c1e1500 */
[----:B------:R-:W2:Y:S04]  /*fc40*/  LDL.LU.64 R228, [R1+0x918] ;  /* 0x0009180001e47983 */ /* 0x000ea80000300a00 */
[----:B------:R-:W3:Y:S04]  /*fc50*/  LDL.LU.64 R230, [R1+0x910] ;  /* 0x0009100001e67983 */ /* 0x000ee80000300a00 */
        /* <DEDUP_REMOVED lines=16> */
[----:B------:R-:W3:Y:S01]  /*fd60*/  LDL.LU.64 R202, [R1+0x888] ;  /* 0x0008880001ca7983 */ /* 0x000ee20000300a00 */
        /* <DEDUP_REMOVED lines=14> */
[----:B------:R-:W-:-:S05]  /*fe50*/  FMNMX3 R2, R2, -INF , R199, !PT ;  /* 0xff80000002027876 */ /* 0x000fca00078000c7 */
[--C-:B------:R-:W-:Y:S01]  /*fe60*/  FADD R10, R10, -R2.reuse ;  /* 0x800000020a0a7221 */ /* 0x100fe20000000000 */
[----:B------:R-:W-:-:S03]  /*fe70*/  FADD R5, R5, -R2 ;  /* 0x8000000205057221 */ /* 0x000fc60000000000 */
[----:B------:R-:W-:-:S04]  /*fe80*/  FMUL R10, R10, 1.4426950216293334961 ;  /* 0x3fb8aa3b0a0a7820 */ /* 0x000fc80000400000 */
[----:B------:R1:W-:Y:S01]  /*fe90*/  MUFU.EX2 R188, R10 ;  /* 0x0000000a00bc7308 */ /* 0x0003e20000000800 */
[--C-:B------:R-:W-:Y:S01]  /*fea0*/  FADD R7, R7, -R2.reuse ;  /* 0x8000000207077221 */ /* 0x100fe20000000000 */
[----:B-1----:R-:W-:Y:S01]  /*feb0*/  FMUL R10, R5, 1.4426950216293334961 ;  /* 0x3fb8aa3b050a7820 */ /* 0x002fe20000400000 */
[----:B------:R-:W-:-:S05]  /*fec0*/  FADD R5, R4, -R2 ;  /* 0x8000000204057221 */ /* 0x000fca0000000000 */
[----:B------:R1:W0:Y:S01]  /*fed0*/  MUFU.EX2 R4, R10 ;  /* 0x0000000a00047308 */ /* 0x0002220000000800 */
[--C-:B------:R-:W-:Y:S01]  /*fee0*/  FADD R9, R9, -R2.reuse ;  /* 0x8000000209097221 */ /* 0x100fe20000000000 */
[----:B-1----:R-:W-:Y:S01]  /*fef0*/  FMUL R10, R5, 1.4426950216293334961 ;  /* 0x3fb8aa3b050a7820 */ /* 0x002fe20000400000 */
[----:B------:R-:W-:-:S05]  /*ff00*/  FADD R5, R6, -R2 ;  /* 0x8000000206057221 */ /* 0x000fca0000000000 */
[----:B------:R1:W0:Y:S02]  /*ff10*/  MUFU.EX2 R6, R10 ;  /* 0x0000000a00067308 */ /* 0x0002240000000800 */
[----:B-1----:R-:W-:Y:S01]  /*ff20*/  FMUL R10, R7, 1.4426950216293334961 ;  /* 0x3fb8aa3b070a7820 */ /* 0x002fe20000400000 */
[----:B------:R-:W-:-:S05]  /*ff30*/  FADD R7, R8, -R2 ;  /* 0x8000000208077221 */ /* 0x000fca0000000000 */
[----:B------:R1:W-:Y:S02]  /*ff40*/  MUFU.EX2 R8, R10 ;  /* 0x0000000a00087308 */ /* 0x0003e40000000800 */
[----:B-1----:R-:W-:Y:S01]  /*ff50*/  FMUL R10, R9, 1.4426950216293334961 ;  /* 0x3fb8aa3b090a7820 */ /* 0x002fe20000400000 */
[--C-:B------:R-:W-:Y:S01]  /*ff60*/  FADD R9, R11, -R2.reuse ;  /* 0x800000020b097221 */ /* 0x100fe20000000000 */
[----:B------:R-:W-:Y:S01]  /*ff70*/  FADD R11, R12, -R2 ;  /* 0x800000020c0b7221 */ /* 0x000fe20000000000 */
[----:B------:R-:W-:-:S03]  /*ff80*/  PRMT R54, RZ, 0x7610, R54 ;  /* 0x00007610ff367816 */ /* 0x000fc60000000036 */
[----:B------:R-:W-:Y:S01]  /*ff90*/  FMUL R12, R11, 1.4426950216293334961 ;  /* 0x3fb8aa3b0b0c7820 */ /* 0x000fe20000400000 */
[--C-:B------:R-:W-:Y:S01]  /*ffa0*/  FADD R11, R13, -R2.reuse ;  /* 0x800000020d0b7221 */ /* 0x100fe20000000000 */
[----:B------:R-:W-:Y:S01]  /*ffb0*/  FADD R13, R14, -R2 ;  /* 0x800000020e0d7221 */ /* 0x000fe20000000000 */
[----:B------:R-:W-:Y:S02]  /*ffc0*/  PRMT R53, RZ, 0x7610, R53 ;  /* 0x00007610ff357816 */ /* 0x000fe40000000035 */
[----:B------:R-:W-:Y:S01]  /*ffd0*/  PRMT R52, RZ, 0x7610, R52 ;  /* 0x00007610ff347816 */ /* 0x000fe20000000034 */
[----:B------:R-:W-:Y:S01]  /*ffe0*/  FMUL R14, R13, 1.4426950216293334961 ;  /* 0x3fb8aa3b0d0e7820 */ /* 0x000fe20000400000 */
[----:B------:R-:W-:Y:S01]  /*fff0*/  PRMT R49, RZ, 0x7610, R49 ;  /* 0x00007610ff317816 */ /* 0x000fe20000000031 */
[----:B------:R-:W-:Y:S01]  /*10000*/  FADD R13, R15, -R2 ;  /* 0x800000020f0d7221 */ /* 0x000fe20000000000 */
        /* <DEDUP_REMOVED lines=18> */
[--C-:B------:R-:W-:Y:S01]  /*10130*/  FADD R15, R16, -R2.reuse ;  /* 0x80000002100f7221 */ /* 0x100fe20000000000 */
[----:B------:R-:W5:Y:S03]  /*10140*/  @P0 LDG.E.U16 R58, desc[UR8][R212.64] ;  /* 0x00000008d43a0981 */ /* 0x000f66000c1e1500 */
[----:B------:R-:W-:Y:S01]  /*10150*/  FMUL R16, R15, 1.4426950216293334961 ;  /* 0x3fb8aa3b0f107820 */ /* 0x000fe20000400000 */
[----:B----4-:R-:W5:Y:S01]  /*10160*/  @P0 LDG.E.U16 R3, desc[UR8][R226.64] ;  /* 0x00000008e2030981 */ /* 0x010f62000c1e1500 */
[--C-:B------:R-:W-:Y:S01]  /*10170*/  FADD R15, R17, -R2.reuse ;  /* 0x80000002110f7221 */ /* 0x100fe20000000000 */
[----:B------:R-:W-:-:S02]  /*10180*/  FADD R17, R18, -R2 ;  /* 0x8000000212117221 */ /* 0x000fc40000000000 */
[----:B------:R-:W5:Y:S02]  /*10190*/  @P0 LDG.E.U16 R0, desc[UR8][R224.64] ;  /* 0x00000008e0000981 */ /* 0x000f64000c1e1500 */
[----:B------:R-:W-:Y:S01]  /*101a0*/  FMUL R18, R17, 1.4426950216293334961 ;  /* 0x3fb8aa3b11127820 */ /* 0x000fe20000400000 */
[--C-:B------:R-:W-:Y:S01]  /*101b0*/  FADD R17, R19, -R2.reuse ;  /* 0x8000000213117221 */ /* 0x100fe20000000000 */
[----:B------:R-:W-:-:S04]  /*101c0*/  FADD R19, R20, -R2 ;  /* 0x8000000214137221 */ /* 0x000fc80000000000 */
        /* <DEDUP_REMOVED lines=8> */
[--C-:B------:R-:W-:Y:S01]  /*10250*/  FADD R25, R26, -R2.reuse ;  /* 0x800000021a197221 */ /* 0x100fe20000000000 */
[----:B--2---:R-:W5:Y:S04]  /*10260*/  @P0 LDG.E.U16 R36, desc[UR8][R228.64] ;  /* 0x00000008e4240981 */ /* 0x004f68000c1e1500 */
        /* <DEDUP_REMOVED lines=18> */
[----:B------:R-:W5:Y:S04]  /*10390*/  LDL.LU.64 R202, [R1+0x880] ;  /* 0x0008800001ca7983 */ /* 0x000f680000300a00 */
[----:B------:R-:W5:Y:S04]  /*103a0*/  LDL.LU.64 R200, [R1+0x878] ;  /* 0x0008780001c87983 */ /* 0x000f680000300a00 */
[----:B------:R-:W5:Y:S01]  /*103b0*/  LDL.LU.64 R196, [R1+0x870] ;  /* 0x0008700001c47983 */ /* 0x000f620000300a00 */
[----:B------:R-:W-:Y:S01]  /*103c0*/  FMUL R25, R25, 1.4426950216293334961 ;  /* 0x3fb8aa3b19197820 */ /* 0x000fe20000400000 */
[----:B------:R-:W-:-:S03]  /*103d0*/  FADD R27, R27, -R2 ;  /* 0x800000021b1b7221 */ /* 0x000fc60000000000 */
[----:B------:R1:W-:Y:S02]  /*103e0*/  MUFU.EX2 R26, R25 ;  /* 0x00000019001a7308 */ /* 0x0003e40000000800 */
[----:B-1----:R-:W-:Y:S01]  /*103f0*/  FMUL R25, R27, 1.4426950216293334961 ;  /* 0x3fb8aa3b1b197820 */ /* 0x002fe20000400000 */
        /* <DEDUP_REMOVED lines=13> */
[----:B------:R-:W-:-:S04]  /*104d0*/  FADD R162, R165, -R2 ;  /* 0x80000002a5a27221 */ /* 0x000fc80000000000 */
[----:B------:R-:W-:Y:S01]  /*104e0*/  FMUL R165, R162, 1.4426950216293334961 ;  /* 0x3fb8aa3ba2a57820 */ /* 0x000fe20000400000 */
[--C-:B------:R-:W-:Y:S01]  /*104f0*/  FADD R162, R166, -R2.reuse ;  /* 0x80000002a6a27221 */ /* 0x100fe20000000000 */
[----:B------:R-:W-:Y:S01]  /*10500*/  FMUL R163, R35, 1.4426950216293334961 ;  /* 0x3fb8aa3b23a37820 */ /* 0x000fe20000400000 */
[--C-:B------:R-:W-:Y:S02]  /*10510*/  FADD R35, R164, -R2.reuse ;  /* 0x80000002a4237221 */ /* 0x100fe40000000000 */
[----:B------:R-:W-:Y:S01]  /*10520*/  FMUL R164, R162, 1.4426950216293334961 ;  /* 0x3fb8aa3ba2a47820 */ /* 0x000fe20000400000 */
[----:B------:R-:W-:-:S04]  /*10530*/  FADD R162, R167, -R2 ;  /* 0x80000002a7a27221 */ /* 0x000fc80000000000 */
[----:B------:R-:W-:Y:S01]  /*10540*/  FMUL R167, R162, 1.4426950216293334961 ;  /* 0x3fb8aa3ba2a77820 */ /* 0x000fe20000400000 */
[----:B------:R-:W-:Y:S01]  /*10550*/  FADD R162, R168, -R2 ;  /* 0x80000002a8a27221 */ /* 0x000fe20000000000 */
[----:B------:R-:W-:-:S03]  /*10560*/  FMUL R5, R5, 1.4426950216293334961 ;  /* 0x3fb8aa3b05057820 */ /* 0x000fc60000400000 */
[----:B------:R-:W-:Y:S01]  /*10570*/  FMUL R166, R162, 1.4426950216293334961 ;  /* 0x3fb8aa3ba2a67820 */ /* 0x000fe20000400000 */
[--C-:B------:R-:W-:Y:S02]  /*10580*/  FADD R162, R169, -R2.reuse ;  /* 0x80000002a9a27221 */ /* 0x100fe40000000000 */
[----:B------:R-:W1:Y:S02]  /*10590*/  MUFU.EX2 R5, R5 ;  /* 0x0000000500057308 */ /* 0x000e640000000800 */
[----:B------:R-:W-:Y:S01]  /*105a0*/  FMUL R169, R162, 1.4426950216293334961 ;  /* 0x3fb8aa3ba2a97820 */ /* 0x000fe20000400000 */
[----:B------:R-:W-:Y:S01]  /*105b0*/  FADD R162, R170, -R2 ;  /* 0x80000002aaa27221 */ /* 0x000fe20000000000 */
[----:B------:R-:W-:-:S03]  /*105c0*/  FMUL R7, R7, 1.4426950216293334961 ;  /* 0x3fb8aa3b07077820 */ /* 0x000fc60000400000 */
[----:B------:R-:W-:Y:S01]  /*105d0*/  FMUL R162, R162, 1.4426950216293334961 ;  /* 0x3fb8aa3ba2a27820 */ /* 0x000fe20000400000 */
[----:B------:R-:W-:Y:S02]  /*105e0*/  FMUL R9, R9, 1.4426950216293334961 ;  /* 0x3fb8aa3b09097820 */ /* 0x000fe40000400000 */
[----:B------:R-:W2:Y:S08]  /*105f0*/  MUFU.EX2 R7, R7 ;  /* 0x0000000700077308 */ /* 0x000eb00000000800 */
[----:B------:R0:W-:Y:S02]  /*10600*/  MUFU.EX2 R168, R162 ;  /* 0x000000a200a87308 */ /* 0x0001e40000000800 */
[----:B0-----:R-:W-:-:S06]  /*10610*/  FADD R162, R188, R4 ;  /* 0x00000004bca27221 */ /* 0x001fcc0000000000 */
[----:B------:R-:W0:Y:S01]  /*10620*/  MUFU.EX2 R10, R10 ;  /* 0x0000000a000a7308 */ /* 0x000e220000000800 */
[----:B------:R-:W-:Y:S01]  /*10630*/  FADD R162, R6, R162 ;  /* 0x000000a206a27221 */ /* 0x000fe20000000000 */
[----:B------:R-:W-:-:S03]  /*10640*/  FMUL R11, R11, 1.4426950216293334961 ;  /* 0x3fb8aa3b0b0b7820 */ /* 0x000fc60000400000 */
[----:B-1----:R-:W-:-:S03]  /*10650*/  FADD R162, R5, R162 ;  /* 0x000000a205a27221 */ /* 0x002fc60000000000 */
[----:B------:R-:W1:Y:S01]  /*10660*/  MUFU.EX2 R9, R9 ;  /* 0x0000000900097308 */ /* 0x000e620000000800 */
[----:B------:R-:W-:-:S07]  /*10670*/  FADD R162, R8, R162 ;  /* 0x000000a208a27221 */ /* 0x000fce0000000000 */
[----:B------:R-:W3:Y:S01]  /*10680*/  MUFU.EX2 R12, R12 ;  /* 0x0000000c000c7308 */ /* 0x000ee20000000800 */
[----:B--2---:R-:W-:Y:S01]  /*10690*/  FADD R162, R7, R162 ;  /* 0x000000a207a27221 */ /* 0x004fe20000000000 */
[----:B------:R-:W-:-:S06]  /*106a0*/  FMUL R13, R13, 1.4426950216293334961 ;  /* 0x3fb8aa3b0d0d7820 */ /* 0x000fcc0000400000 */
[----:B------:R-:W2:Y:S01]  /*106b0*/  MUFU.EX2 R11, R11 ;  /* 0x0000000b000b7308 */ /* 0x000ea20000000800 */
[----:B0-----:R-:W-:Y:S01]  /*106c0*/  FADD R162, R10, R162 ;  /* 0x000000a20aa27221 */ /* 0x001fe20000000000 */
[----:B------:R-:W-:-:S06]  /*106d0*/  FMUL R15, R15, 1.4426950216293334961 ;  /* 0x3fb8aa3b0f0f7820 */ /* 0x000fcc0000400000 */
[----:B------:R-:W0:Y:S01]  /*106e0*/  MUFU.EX2 R14, R14 ;  /* 0x0000000e000e7308 */ /* 0x000e220000000800 */
[----:B-1----:R-:W-:-:S07]  /*106f0*/  FADD R162, R9, R162 ;  /* 0x000000a209a27221 */ /* 0x002fce0000000000 */
[----:B------:R-:W1:Y:S01]  /*10700*/  MUFU.EX2 R13, R13 ;  /* 0x0000000d000d7308 */ /* 0x000e620000000800 */
[----:B---3--:R-:W-:Y:S01]  /*10710*/  FADD R162, R12, R162 ;  /* 0x000000a20ca27221 */ /* 0x008fe20000000000 */
[----:B------:R-:W-:-:S06]  /*10720*/  FMUL R17, R17, 1.4426950216293334961 ;  /* 0x3fb8aa3b11117820 */ /* 0x000fcc0000400000 */
[----:B------:R-:W3:Y:S01]  /*10730*/  MUFU.EX2 R16, R16 ;  /* 0x0000001000107308 */ /* 0x000ee20000000800 */
[----:B--2---:R-:W-:-:S07]  /*10740*/  FADD R162, R11, R162 ;  /* 0x000000a20ba27221 */ /* 0x004fce0000000000 */
        /* <DEDUP_REMOVED lines=14> */
[----:B-1----:R-:W-:Y:S01]  /*10830*/  FADD R162, R17, R162 ;  /* 0x000000a211a27221 */ /* 0x002fe20000000000 */
[----:B------:R-:W-:-:S06]  /*10840*/  FADD R170, R171, -R2 ;  /* 0x80000002abaa7221 */ /* 0x000fcc0000000000 */
[----:B------:R-:W1:Y:S01]  /*10850*/  MUFU.EX2 R21, R21 ;  /* 0x0000001500157308 */ /* 0x000e620000000800 */
[----:B---3--:R-:W-:Y:S01]  /*10860*/  FADD R162, R20, R162 ;  /* 0x000000a214a27221 */ /* 0x008fe20000000000 */
[----:B------:R-:W-:Y:S01]  /*10870*/  FMUL R171, R170, 1.4426950216293334961 ;  /* 0x3fb8aa3baaab7820 */ /* 0x000fe20000400000 */
[----:B------:R-:W-:-:S05]  /*10880*/  FADD R170, R172, -R2 ;  /* 0x80000002acaa7221 */ /* 0x000fca0000000000 */
[----:B------:R-:W3:Y:S01]  /*10890*/  MUFU.EX2 R24, R24 ;  /* 0x0000001800187308 */ /* 0x000ee20000000800 */
[----:B--2---:R-:W-:Y:S01]  /*108a0*/  FADD R162, R19, R162 ;  /* 0x000000a213a27221 */ /* 0x004fe20000000000 */
[----:B------:R-:W-:-:S06]  /*108b0*/  FADD R172, R173, -R2 ;  /* 0x80000002adac7221 */ /* 0x000fcc0000000000 */
[----:B------:R-:W2:Y:S01]  /*108c0*/  MUFU.EX2 R23, R23 ;  /* 0x0000001700177308 */ /* 0x000ea20000000800 */
[----:B0-----:R-:W-:Y:S01]  /*108d0*/  FADD R162, R22, R162 ;  /* 0x000000a216a27221 */ /* 0x001fe20000000000 */
[----:B------:R-:W-:Y:S01]  /*108e0*/  FMUL R173, R172, 1.4426950216293334961 ;  /* 0x3fb8aa3bacad7820 */ /* 0x000fe20000400000 */
[--C-:B------:R-:W-:Y:S01]  /*108f0*/  FADD R172, R174, -R2.reuse ;  /* 0x80000002aeac7221 */ /* 0x100fe20000000000 */
[----:B------:R-:W-:Y:S01]  /*10900*/  FADD R174, R175, -R2 ;  /* 0x80000002afae7221 */ /* 0x000fe20000000000 */
[----:B-1----:R-:W-:Y:S01]  /*10910*/  FADD R162, R21, R162 ;  /* 0x000000a215a27221 */ /* 0x002fe20000000000 */
[----:B------:R-:W-:Y:S02]  /*10920*/  FMUL R27, R27, 1.4426950216293334961 ;  /* 0x3fb8aa3b1b1b7820 */ /* 0x000fe40000400000 */
[----:B------:R-:W0:Y:S01]  /*10930*/  MUFU.EX2 R25, R25 ;  /* 0x0000001900197308 */ /* 0x000e220000000800 */
[----:B------:R-:W-:Y:S01]  /*10940*/  FMUL R175, R174, 1.4426950216293334961 ;  /* 0x3fb8aa3baeaf7820 */ /* 0x000fe20000400000 */
[----:B------:R-:W-:Y:S01]  /*10950*/  FADD R174, R176, -R2 ;  /* 0x80000002b0ae7221 */ /* 0x000fe20000000000 */
[----:B---3--:R-:W-:Y:S01]  /*10960*/  FADD R162, R24, R162 ;  /* 0x000000a218a27221 */ /* 0x008fe20000000000 */
[----:B------:R-:W-:-:S04]  /*10970*/  FADD R176, R177, -R2 ;  /* 0x80000002b1b07221 */ /* 0x000fc80000000000 */
[----:B------:R-:W1:Y:S01]  /*10980*/  MUFU.EX2 R28, R28 ;  /* 0x0000001c001c7308 */ /* 0x000e620000000800 */
[----:B--2---:R-:W-:Y:S01]  /*10990*/  FADD R162, R23, R162 ;  /* 0x000000a217a27221 */ /* 0x004fe20000000000 */
[----:B------:R-:W-:Y:S01]  /*109a0*/  FMUL R29, R29, 1.4426950216293334961 ;  /* 0x3fb8aa3b1d1d7820 */ /* 0x000fe20000400000 */
[----:B------:R-:W-:Y:S01]  /*109b0*/  FMUL R177, R176, 1.4426950216293334961 ;  /* 0x3fb8aa3bb0b17820 */ /* 0x000fe20000400000 */
[----:B------:R-:W-:-:S04]  /*109c0*/  FADD R176, R178, -R2 ;  /* 0x80000002b2b07221 */ /* 0x000fc80000000000 */
[----:B------:R-:W2:Y:S01]  /*109d0*/  MUFU.EX2 R27, R27 ;  /* 0x0000001b001b7308 */ /* 0x000ea20000000800 */
[----:B------:R-:W-:Y:S01]  /*109e0*/  FADD R178, R179, -R2 ;  /* 0x80000002b3b27221 */ /* 0x000fe20000000000 */
[----:B------:R-:W-:-:S06]  /*109f0*/  FADD R162, R26, R162 ;  /* 0x000000a21aa27221 */ /* 0x000fcc0000000000 */
[----:B------:R-:W3:Y:S01]  /*10a00*/  MUFU.EX2 R30, R30 ;  /* 0x0000001e001e7308 */ /* 0x000ee20000000800 */
[----:B------:R-:W-:Y:S01]  /*10a10*/  FMUL R179, R178, 1.4426950216293334961 ;  /* 0x3fb8aa3bb2b37820 */ /* 0x000fe20000400000 */
[----:B------:R-:W-:Y:S01]  /*10a20*/  FADD R178, R180, -R2 ;  /* 0x80000002b4b27221 */ /* 0x000fe20000000000 */
[----:B0-----:R-:W-:Y:S01]  /*10a30*/  FADD R162, R25, R162 ;  /* 0x000000a219a27221 */ /* 0x001fe20000000000 */
[----:B------:R-:W-:Y:S01]  /*10a40*/  FMUL R31, R31, 1.4426950216293334961 ;  /* 0x3fb8aa3b1f1f7820 */ /* 0x000fe20000400000 */
[----:B------:R-:W-:-:S03]  /*10a50*/  FADD R180, R181, -R2 ;  /* 0x80000002b5b47221 */ /* 0x000fc60000000000 */
[----:B------:R-:W0:Y:S01]  /*10a60*/  MUFU.EX2 R29, R29 ;  /* 0x0000001d001d7308 */ /* 0x000e220000000800 */
[----:B-1----:R-:W-:Y:S01]  /*10a70*/  FADD R162, R28, R162 ;  /* 0x000000a21ca27221 */ /* 0x002fe20000000000 */
[----:B------:R-:W-:Y:S01]  /*10a80*/  FMUL R181, R180, 1.4426950216293334961 ;  /* 0x3fb8aa3bb4b57820 */ /* 0x000fe20000400000 */
[--C-:B------:R-:W-:Y:S01]  /*10a90*/  FADD R180, R182, -R2.reuse ;  /* 0x80000002b6b47221 */ /* 0x100fe20000000000 */
[----:B------:R-:W-:-:S04]  /*10aa0*/  FADD R182, R183, -R2 ;  /* 0x80000002b7b67221 */ /* 0x000fc80000000000 */
[----:B------:R-:W1:Y:S01]  /*10ab0*/  MUFU.EX2 R32, R32 ;  /* 0x0000002000207308 */ /* 0x000e620000000800 */
[----:B--2---:R-:W-:Y:S01]  /*10ac0*/  FADD R162, R27, R162 ;  /* 0x000000a21ba27221 */ /* 0x004fe20000000000 */
[----:B------:R-:W-:Y:S01]  /*10ad0*/  FMUL R33, R33, 1.4426950216293334961 ;  /* 0x3fb8aa3b21217820 */ /* 0x000fe20000400000 */
[----:B------:R-:W-:-:S05]  /*10ae0*/  FMUL R184, R182, 1.4426950216293334961 ;  /* 0x3fb8aa3bb6b87820 */ /* 0x000fca0000400000 */
[----:B------:R-:W2:Y:S01]  /*10af0*/  MUFU.EX2 R31, R31 ;  /* 0x0000001f001f7308 */ /* 0x000ea20000000800 */
[----:B---3--:R-:W-:Y:S01]  /*10b00*/  FADD R182, R30, R162 ;  /* 0x000000a21eb67221 */ /* 0x008fe20000000000 */
[----:B------:R-:W-:-:S06]  /*10b10*/  FMUL R35, R35, 1.4426950216293334961 ;  /* 0x3fb8aa3b23237820 */ /* 0x000fcc0000400000 */
[----:B------:R-:W3:Y:S01]  /*10b20*/  MUFU.EX2 R34, R34 ;  /* 0x0000002200227308 */ /* 0x000ee20000000800 */
[----:B0-----:R-:W-:-:S07]  /*10b30*/  FADD R182, R29, R182 ;  /* 0x000000b61db67221 */ /* 0x001fce0000000000 */
[----:B------:R-:W0:Y:S01]  /*10b40*/  MUFU.EX2 R33, R33 ;  /* 0x0000002100217308 */ /* 0x000e220000000800 */
[----:B-1----:R-:W-:-:S07]  /*10b50*/  FADD R182, R32, R182 ;  /* 0x000000b620b67221 */ /* 0x002fce0000000000 */
[----:B------:R-:W1:Y:S01]  /*10b60*/  MUFU.EX2 R163, R163 ;  /* 0x000000a300a37308 */ /* 0x000e620000000800 */
[----:B--2---:R-:W-:-:S07]  /*10b70*/  FADD R182, R31, R182 ;  /* 0x000000b61fb67221 */ /* 0x004fce0000000000 */
[----:B------:R-:W2:Y:S01]  /*10b80*/  MUFU.EX2 R35, R35 ;  /* 0x0000002300237308 */ /* 0x000ea20000000800 */
[----:B---3--:R-:W-:-:S07]  /*10b90*/  FADD R182, R34, R182 ;  /* 0x000000b622b67221 */ /* 0x008fce0000000000 */
[----:B------:R-:W3:Y:S01]  /*10ba0*/  MUFU.EX2 R165, R165 ;  /* 0x000000a500a57308 */ /* 0x000ee20000000800 */
[----:B0-----:R-:W-:-:S07]  /*10bb0*/  FADD R182, R33, R182 ;  /* 0x000000b621b67221 */ /* 0x001fce0000000000 */
[----:B------:R-:W0:Y:S01]  /*10bc0*/  MUFU.EX2 R164, R164 ;  /* 0x000000a400a47308 */ /* 0x000e220000000800 */
[----:B-1----:R-:W-:-:S07]  /*10bd0*/  FADD R182, R163, R182 ;  /* 0x000000b6a3b67221 */ /* 0x002fce0000000000 */
[----:B------:R-:W1:Y:S01]  /*10be0*/  MUFU.EX2 R167, R167 ;  /* 0x000000a700a77308 */ /* 0x000e620000000800 */
[----:B--2---:R-:W-:-:S07]  /*10bf0*/  FADD R182, R35, R182 ;  /* 0x000000b623b67221 */ /* 0x004fce0000000000 */
[----:B------:R-:W2:Y:S01]  /*10c00*/  MUFU.EX2 R166, R166 ;  /* 0x000000a600a67308 */ /* 0x000ea20000000800 */
[----:B---3--:R-:W-:Y:S01]  /*10c10*/  FADD R182, R165, R182 ;  /* 0x000000b6a5b67221 */ /* 0x008fe20000000000 */
[----:B------:R-:W-:-:S06]  /*10c20*/  FMUL R170, R170, 1.4426950216293334961 ;  /* 0x3fb8aa3baaaa7820 */ /* 0x000fcc0000400000 */
[----:B------:R-:W3:Y:S01]  /*10c30*/  MUFU.EX2 R169, R169 ;  /* 0x000000a900a97308 */ /* 0x000ee20000000800 */
[----:B0-----:R-:W-:-:S04]  /*10c40*/  FADD R182, R164, R182 ;  /* 0x000000b6a4b67221 */ /* 0x001fc80000000000 */
[----:B-1----:R-:W-:-:S03]  /*10c50*/  FADD R182, R167, R182 ;  /* 0x000000b6a7b67221 */ /* 0x002fc60000000000 */
[----:B------:R-:W0:Y:S01]  /*10c60*/  MUFU.EX2 R171, R171 ;  /* 0x000000ab00ab7308 */ /* 0x000e220000000800 */
[----:B--2---:R-:W-:Y:S01]  /*10c70*/  FADD R182, R166, R182 ;  /* 0x000000b6a6b67221 */ /* 0x004fe20000000000 */
[----:B------:R-:W-:Y:S01]  /*10c80*/  FMUL R172, R172, 1.4426950216293334961 ;  /* 0x3fb8aa3bacac7820 */ /* 0x000fe20000400000 */
[----:B------:R-:W-:Y:S02]  /*10c90*/  F2FP.BF16.F32.PACK_AB R5, R5, R6 ;  /* 0x000000060505723e */ /* 0x000fe400000010ff */
[----:B------:R-:W-:-:S03]  /*10ca0*/  F2FP.BF16.F32.PACK_AB R6, R7, R8 ;  /* 0x000000080706723e */ /* 0x000fc600000010ff */
[----:B------:R-:W1:Y:S01]  /*10cb0*/  MUFU.EX2 R170, R170 ;  /* 0x000000aa00aa7308 */ /* 0x000e620000000800 */
[----:B------:R-:W-:Y:S01]  /*10cc0*/  F2FP.BF16.F32.PACK_AB R7, R9, R10 ;  /* 0x0000000a0907723e */ /* 0x000fe200000010ff */
[----:B---3--:R-:W-:Y:S01]  /*10cd0*/  FADD R9, R169, R182 ;  /* 0x000000b6a9097221 */ /* 0x008fe20000000000 */
[----:B------:R-:W-:-:S05]  /*10ce0*/  F2FP.BF16.F32.PACK_AB R8, R11, R12 ;  /* 0x0000000c0b08723e */ /* 0x000fca00000010ff */
[----:B------:R-:W2:Y:S01]  /*10cf0*/  MUFU.EX2 R173, R173 ;  /* 0x000000ad00ad7308 */ /* 0x000ea20000000800 */
[----:B------:R-:W-:Y:S01]  /*10d00*/  FADD R12, R168, R9 ;  /* 0x00000009a80c7221 */ /* 0x000fe20000000000 */
[----:B------:R-:W-:Y:S01]  /*10d10*/  FMUL R174, R174, 1.4426950216293334961 ;  /* 0x3fb8aa3baeae7820 */ /* 0x000fe20000400000 */
[----:B------:R-:W-:-:S05]  /*10d20*/  FADD R11, R193, -R2 ;  /* 0x80000002c10b7221 */ /* 0x000fca0000000000 */
[----:B------:R-:W3:Y:S01]  /*10d30*/  MUFU.EX2 R172, R172 ;  /* 0x000000ac00ac7308 */ /* 0x000ee20000000800 */
[----:B0-----:R-:W-:Y:S01]  /*10d40*/  FADD R12, R171, R12 ;  /* 0x0000000cab0c7221 */ /* 0x001fe20000000000 */
[----:B------:R-:W-:Y:S01]  /*10d50*/  F2FP.BF16.F32.PACK_AB R9, R13, R14 ;  /* 0x0000000e0d09723e */ /* 0x000fe200000010ff */
[----:B------:R-:W-:Y:S01]  /*10d60*/  FMUL R13, R11, 1.4426950216293334961 ;  /* 0x3fb8aa3b0b0d7820 */ /* 0x000fe20000400000 */
[----:B------:R-:W-:-:S04]  /*10d70*/  F2FP.BF16.F32.PACK_AB R11, R17, R18 ;  /* 0x00000012110b723e */ /* 0x000fc800000010ff */
[----:B------:R-:W0:Y:S01]  /*10d80*/  MUFU.EX2 R175, R175 ;  /* 0x000000af00af7308 */ /* 0x000e220000000800 */
[----:B-1----:R-:W-:Y:S01]  /*10d90*/  FADD R18, R170, R12 ;  /* 0x0000000caa127221 */ /* 0x002fe20000000000 */
[----:B------:R-:W-:Y:S01]  /*10da0*/  FMUL R176, R176, 1.4426950216293334961 ;  /* 0x3fb8aa3bb0b07820 */ /* 0x000fe20000400000 */
[----:B------:R-:W-:-:S05]  /*10db0*/  FADD R183, R185, -R2 ;  /* 0x80000002b9b77221 */ /* 0x000fca0000000000 */
[----:B------:R1:W-:Y:S01]  /*10dc0*/  MUFU.EX2 R162, R184 ;  /* 0x000000b800a27308 */ /* 0x0003e20000000800 */
[----:B--2---:R-:W-:-:S07]  /*10dd0*/  FADD R18, R173, R18 ;  /* 0x00000012ad127221 */ /* 0x004fce0000000000 */
[----:B------:R-:W2:Y:S01]  /*10de0*/  MUFU.EX2 R174, R174 ;  /* 0x000000ae00ae7308 */ /* 0x000ea20000000800 */
[----:B-1----:R-:W-:-:S04]  /*10df0*/  FADD R184, R186, -R2 ;  /* 0x80000002bab87221 */ /* 0x002fc80000000000 */
[----:B------:R-:W-:Y:S01]  /*10e00*/  FMUL R185, R184, 1.4426950216293334961 ;  /* 0x3fb8aa3bb8b97820 */ /* 0x000fe20000400000 */
[----:B------:R-:W-:Y:S02]  /*10e10*/  FADD R184, R187, -R2 ;  /* 0x80000002bbb87221 */ /* 0x000fe40000000000 */
[----:B------:R-:W1:Y:S01]  /*10e20*/  MUFU.EX2 R177, R177 ;  /* 0x000000b100b17308 */ /* 0x000e620000000800 */
[----:B---3--:R-:W-:Y:S01]  /*10e30*/  FADD R18, R172, R18 ;  /* 0x00000012ac127221 */ /* 0x008fe20000000000 */
[----:B------:R-:W-:Y:S01]  /*10e40*/  FMUL R186, R184, 1.4426950216293334961 ;  /* 0x3fb8aa3bb8ba7820 */ /* 0x000fe20000400000 */
[----:B------:R-:W-:Y:S01]  /*10e50*/  FMUL R178, R178, 1.4426950216293334961 ;  /* 0x3fb8aa3bb2b27820 */ /* 0x000fe20000400000 */
[--C-:B------:R-:W-:Y:S01]  /*10e60*/  FADD R184, R189, -R2.reuse ;  /* 0x80000002bdb87221 */ /* 0x100fe20000000000 */
[----:B------:R-:W-:-:S03]  /*10e70*/  FADD R14, R192, -R2 ;  /* 0x80000002c00e7221 */ /* 0x000fc60000000000 */
[----:B------:R-:W3:Y:S01]  /*10e80*/  MUFU.EX2 R176, R176 ;  /* 0x000000b000b07308 */ /* 0x000ee20000000800 */
[----:B------:R-:W-:Y:S01]  /*10e90*/  FADD R17, R194, -R2 ;  /* 0x80000002c2117221 */ /* 0x000fe20000000000 */
[----:B------:R-:W-:Y:S01]  /*10ea0*/  PRMT R55, RZ, 0x7610, R55 ;  /* 0x00007610ff377816 */ /* 0x000fe20000000037 */
[----:B0-----:R-:W-:Y:S01]  /*10eb0*/  FADD R18, R175, R18 ;  /* 0x00000012af127221 */ /* 0x001fe20000000000 */
[----:B------:R-:W-:Y:S01]  /*10ec0*/  FMUL R187, R184, 1.4426950216293334961 ;  /* 0x3fb8aa3bb8bb7820 */ /* 0x000fe20000400000 */
[----:B------:R-:W-:-:S03]  /*10ed0*/  F2FP.BF16.F32.PACK_AB R10, R15, R16 ;  /* 0x000000100f0a723e */ /* 0x000fc600000010ff */
[----:B------:R-:W0:Y:S01]  /*10ee0*/  MUFU.EX2 R179, R179 ;  /* 0x000000b300b37308 */ /* 0x000e220000000800 */
[----:B------:R-:W-:Y:S01]  /*10ef0*/  F2FP.BF16.F32.PACK_AB R12, R19, R20 ;  /* 0x00000014130c723e */ /* 0x000fe200000010ff */
[--C-:B------:R-:W-:Y:S01]  /*10f00*/  FADD R184, R190, -R2.reuse ;  /* 0x80000002beb87221 */ /* 0x100fe20000000000 */
[----:B------:R-:W-:Y:S01]  /*10f10*/  FMUL R15, R14, 1.4426950216293334961 ;  /* 0x3fb8aa3b0e0f7820 */ /* 0x000fe20000400000 */
[----:B------:R-:W-:Y:S01]  /*10f20*/  FMUL R19, R17, 1.4426950216293334961 ;  /* 0x3fb8aa3b11137820 */ /* 0x000fe20000400000 */
[----:B------:R-:W-:Y:S01]  /*10f30*/  F2FP.BF16.F32.PACK_AB R4, R4, R188 ;  /* 0x000000bc0404723e */ /* 0x000fe200000010ff */
[--C-:B------:R-:W-:Y:S01]  /*10f40*/  FADD R188, R191, -R2.reuse ;  /* 0x80000002bfbc7221 */ /* 0x100fe20000000000 */
[----:B------:R-:W-:Y:S01]  /*10f50*/  F2FP.BF16.F32.PACK_AB R14, R23, R24 ;  /* 0x00000018170e723e */ /* 0x000fe200000010ff */
[----:B------:R-:W4:Y:S01]  /*10f60*/  MUFU.EX2 R178, R178 ;  /* 0x000000b200b27308 */ /* 0x000f220000000800 */
[----:B------:R-:W-:Y:S01]  /*10f70*/  F2FP.BF16.F32.PACK_AB R17, R29, R30 ;  /* 0x0000001e1d11723e */ /* 0x000fe200000010ff */
[----:B------:R-:W-:Y:S01]  /*10f80*/  FADD R20, R195, -R2 ;  /* 0x80000002c3147221 */ /* 0x000fe20000000000 */
[----:B--2---:R-:W-:Y:S01]  /*10f90*/  FADD R29, R174, R18 ;  /* 0x00000012ae1d7221 */ /* 0x004fe20000000000 */
[----:B------:R-:W-:Y:S01]  /*10fa0*/  FADD R23, R199, -R2 ;  /* 0x80000002c7177221 */ /* 0x000fe20000000000 */
[----:B------:R-:W-:Y:S01]  /*10fb0*/  PRMT R57, RZ, 0x7610, R57 ;  /* 0x00007610ff397816 */ /* 0x000fe20000000039 */
[----:B------:R2:W5:Y:S01]  /*10fc0*/  @P0 LDG.E.U16 R55, desc[UR8][R206.64] ;  /* 0x00000008ce370981 */ /* 0x000562000c1e1500 */
[----:B------:R-:W-:Y:S01]  /*10fd0*/  PRMT R56, RZ, 0x7610, R56 ;  /* 0x00007610ff387816 */ /* 0x000fe20000000038 */
[----:B------:R-:W-:Y:S01]  /*10fe0*/  FMUL R180, R180, 1.4426950216293334961 ;  /* 0x3fb8aa3bb4b47820 */ /* 0x000fe20000400000 */
[----:B------:R-:W-:Y:S01]  /*10ff0*/  FMUL R183, R183, 1.4426950216293334961 ;  /* 0x3fb8aa3bb7b77820 */ /* 0x000fe20000400000 */
[----:B------:R-:W-:Y:S01]  /*11000*/  FMUL R184, R184, 1.4426950216293334961 ;  /* 0x3fb8aa3bb8b87820 */ /* 0x000fe20000400000 */
[----:B------:R-:W0:Y:S01]  /*11010*/  MUFU.EX2 R181, R181 ;  /* 0x000000b500b57308 */ /* 0x000e220000000800 */
[----:B------:R-:W-:Y:S01]  /*11020*/  FMUL R188, R188, 1.4426950216293334961 ;  /* 0x3fb8aa3bbcbc7820 */ /* 0x000fe20000400000 */
[----:B-1----:R-:W-:Y:S01]  /*11030*/  FADD R29, R177, R29 ;  /* 0x0000001db11d7221 */ /* 0x002fe20000000000 */
[----:B------:R-:W-:Y:S01]  /*11040*/  FMUL R24, R23, 1.4426950216293334961 ;  /* 0x3fb8aa3b17187820 */ /* 0x000fe20000400000 */
[----:B------:R1:W5:Y:S04]  /*11050*/  @P0 LDG.E.U16 R57, desc[UR8][R210.64] ;  /* 0x00000008d2390981 */ /* 0x000368000c1e1500 */
[----:B--2---:R2:W-:Y:S01]  /*11060*/  MUFU.EX2 R207, R13 ;  /* 0x0000000d00cf7308 */ /* 0x0045e20000000800 */
[----:B------:R0:W5:Y:S01]  /*11070*/  @P0 LDG.E.U16 R56, desc[UR8][R208.64] ;  /* 0x00000008d0380981 */ /* 0x000162000c1e1500 */
[----:B---3--:R-:W-:Y:S01]  /*11080*/  FADD R29, R176, R29 ;  /* 0x0000001db01d7221 */ /* 0x008fe20000000000 */
[----:B--2---:R-:W-:Y:S01]  /*11090*/  F2FP.BF16.F32.PACK_AB R13, R21, R22 ;  /* 0x00000016150d723e */ /* 0x004fe200000010ff */
[----:B------:R-:W-:-:S04]  /*110a0*/  FMUL R21, R20, 1.4426950216293334961 ;  /* 0x3fb8aa3b14157820 */ /* 0x000fc80000400000 */
[----:B------:R-:W2:Y:S01]  /*110b0*/  MUFU.EX2 R180, R180 ;  /* 0x000000b400b47308 */ /* 0x000ea20000000800 */
[----:B0-----:R-:W-:Y:S01]  /*110c0*/  FADD R29, R179, R29 ;  /* 0x0000001db31d7221 */ /* 0x001fe20000000000 */
[----:B------:R-:W-:-:S06]  /*110d0*/  UISETP.NE.U32.AND UP2, UPT, UR10, URZ, UPT ;  /* 0x000000ff0a00728c */ /* 0x000fcc000bf45070 */
[----:B------:R-:W0:Y:S08]  /*110e0*/  MUFU.EX2 R183, R183 ;  /* 0x000000b700b77308 */ /* 0x000e300000000800 */
[----:B------:R-:W-:Y:S08]  /*110f0*/  MUFU.EX2 R185, R185 ;  /* 0x000000b900b97308 */ /* 0x000ff00000000800 */
[----:B------:R-:W3:Y:S08]  /*11100*/  MUFU.EX2 R186, R186 ;  /* 0x000000ba00ba7308 */ /* 0x000ef00000000800 */
[----:B------:R-:W-:Y:S08]  /*11110*/  MUFU.EX2 R187, R187 ;  /* 0x000000bb00bb7308 */ /* 0x000ff00000000800 */
[----:B------:R-:W0:Y:S08]  /*11120*/  MUFU.EX2 R184, R184 ;  /* 0x000000b800b87308 */ /* 0x000e300000000800 */
[----:B------:R-:W0:Y:S08]  /*11130*/  MUFU.EX2 R182, R188 ;  /* 0x000000bc00b67308 */ /* 0x000e300000000800 */
[----:B------:R0:W-:Y:S08]  /*11140*/  MUFU.EX2 R206, R15 ;  /* 0x0000000f00ce7308 */ /* 0x0001f00000000800 */
[----:B------:R0:W0:Y:S08]  /*11150*/  MUFU.EX2 R198, R19 ;  /* 0x0000001300c67308 */ /* 0x0000300000000800 */
[----:B-1----:R1:W-:Y:S08]  /*11160*/  MUFU.EX2 R211, R21 ;  /* 0x0000001500d37308 */ /* 0x0023f00000000800 */
[----:B------:R0:W1:Y:S01]  /*11170*/  MUFU.EX2 R208, R24 ;  /* 0x0000001800d07308 */ /* 0x0000620000000800 */
[----:B----4-:R-:W-:Y:S01]  /*11180*/  FADD R29, R178, R29 ;  /* 0x0000001db21d7221 */ /* 0x010fe20000000000 */
[----:B------:R-:W-:-:S03]  /*11190*/  USEL UR10, URZ, 0x90, !UP2 ;  /* 0x00000090ff0a7887 */ /* 0x000fc6000d000000 */
[----:B------:R-:W-:Y:S01]  /*111a0*/  FADD R29, R181, R29 ;  /* 0x0000001db51d7221 */ /* 0x000fe20000000000 */
[----:B------:R-:W-:Y:S02]  /*111b0*/  F2FP.BF16.F32.PACK_AB R20, R35, R163 ;  /* 0x000000a32314723e */ /* 0x000fe400000010ff */
[----:B------:R-:W-:Y:S01]  /*111c0*/  LOP3.LUT R199, R252, UR10, RZ, 0x3c, !PT ;  /* 0x0000000afcc77c12 */ /* 0x000fe2000f8e3cff */
[----:B--2---:R-:W-:Y:S01]  /*111d0*/  FADD R163, R180, R29 ;  /* 0x0000001db4a37221 */ /* 0x004fe20000000000 */
[----:B0-----:R-:W-:Y:S02]  /*111e0*/  F2FP.BF16.F32.PACK_AB R15, R25, R26 ;  /* 0x0000001a190f723e */ /* 0x001fe400000010ff */
[----:B------:R-:W-:Y:S02]  /*111f0*/  F2FP.BF16.F32.PACK_AB R16, R27, R28 ;  /* 0x0000001c1b10723e */ /* 0x000fe400000010ff */
[----:B------:R-:W-:Y:S02]  /*11200*/  F2FP.BF16.F32.PACK_AB R18, R31, R32 ;  /* 0x000000201f12723e */ /* 0x000fe400000010ff */
[----:B------:R-:W-:-:S02]  /*11210*/  F2FP.BF16.F32.PACK_AB R19, R33, R34 ;  /* 0x000000222113723e */ /* 0x000fc400000010ff */
[----:B-1----:R-:W-:Y:S02]  /*11220*/  F2FP.BF16.F32.PACK_AB R21, R164, R165 ;  /* 0x000000a5a415723e */ /* 0x002fe400000010ff */
[----:B------:R-:W-:Y:S02]  /*11230*/  F2FP.BF16.F32.PACK_AB R22, R166, R167 ;  /* 0x000000a7a616723e */ /* 0x000fe400000010ff */
[----:B------:R-:W-:Y:S02]  /*11240*/  F2FP.BF16.F32.PACK_AB R23, R168, R169 ;  /* 0x000000a9a817723e */ /* 0x000fe400000010ff */
[----:B------:R-:W-:Y:S02]  /*11250*/  F2FP.BF16.F32.PACK_AB R24, R170, R171 ;  /* 0x000000abaa18723e */ /* 0x000fe400000010ff */
[----:B------:R-:W-:Y:S02]  /*11260*/  F2FP.BF16.F32.PACK_AB R25, R172, R173 ;  /* 0x000000adac19723e */ /* 0x000fe400000010ff */
[----:B------:R-:W-:-:S02]  /*11270*/  F2FP.BF16.F32.PACK_AB R26, R174, R175 ;  /* 0x000000afae1a723e */ /* 0x000fc400000010ff */
[----:B------:R-:W-:Y:S02]  /*11280*/  F2FP.BF16.F32.PACK_AB R27, R176, R177 ;  /* 0x000000b1b01b723e */ /* 0x000fe400000010ff */
[----:B------:R-:W-:Y:S02]  /*11290*/  F2FP.BF16.F32.PACK_AB R28, R178, R179 ;  /* 0x000000b3b21c723e */ /* 0x000fe400000010ff */
[----:B------:R-:W-:Y:S02]  /*112a0*/  F2FP.BF16.F32.PACK_AB R29, R180, R181 ;  /* 0x000000b5b41d723e */ /* 0x000fe400000010ff */
[----:B------:R-:W-:Y:S02]  /*112b0*/  F2FP.BF16.F32.PACK_AB R30, R183, R162 ;  /* 0x000000a2b71e723e */ /* 0x000fe400000010ff */
[----:B---3--:R-:W-:Y:S02]  /*112c0*/  F2FP.BF16.F32.PACK_AB R31, R186, R185 ;  /* 0x000000b9ba1f723e */ /* 0x008fe400000010ff */
[----:B------:R-:W-:-:S02]  /*112d0*/  F2FP.BF16.F32.PACK_AB R32, R184, R187 ;  /* 0x000000bbb820723e */ /* 0x000fc400000010ff */
[----:B------:R-:W-:Y:S02]  /*112e0*/  F2FP.BF16.F32.PACK_AB R33, R207, R182 ;  /* 0x000000b6cf21723e */ /* 0x000fe400000010ff */
[----:B------:R-:W-:Y:S02]  /*112f0*/  F2FP.BF16.F32.PACK_AB R34, R198, R206 ;  /* 0x000000cec622723e */ /* 0x000fe400000010ff */
[----:B------:R-:W-:Y:S01]  /*11300*/  F2FP.BF16.F32.PACK_AB R35, R208, R211 ;  /* 0x000000d3d023723e */ /* 0x000fe200000010ff */
[----:B------:R-:W-:Y:S06]  /*11310*/  @!P0 BRA `(.L_x_9) ;  /* 0x0000000000048947 */ /* 0x000fec0003800000 */
[----:B------:R0:W-:Y:S02]  /*11320*/  STTM.x32 tmem[UR6+0x140], R4 ;  /* 0x00014004000079ed */ /* 0x0001e400082c0006 */
.L_x_9:
[C---:B0-----:R-:W-:Y:S01]  /*11330*/  LOP3.LUT R5, R199.reuse, 0x20, RZ, 0x3c, !PT ;  /* 0x00000020c7057812 */ /* 0x041fe200078e3cff */
[----:B-----5:R-:W-:Y:S01]  /*11340*/  STS.U16 [R199+UR4+0x10000], R161 ;  /* 0x010000a1c7007988 */ /* 0x020fe20008000404 */
[C---:B------:R-:W-:Y:S01]  /*11350*/  LOP3.LUT R4, R199.reuse, 0x40, RZ, 0x3c, !PT ;  /* 0x00000040c7047812 */ /* 0x040fe200078e3cff */
[----:B------:R-:W-:Y:S02]  /*11360*/  FADD R163, R162, R163 ;  /* 0x000000a3a2a37221 */ /* 0x000fe40000000000 */
        /* <DEDUP_REMOVED lines=64> */
[----:B------:R-:W-:Y:S01]  /*11770*/  STS.U16 [R4+UR4+0x10200], R159 ;  /* 0x0102009f04007988 */ /* 0x000fe20008000404 */
[----:B0-----:R-:W-:-:S03]  /*11780*/  LOP3.LUT R5, R199, 0x60, RZ, 0x3c, !PT ;  /* 0x00000060c7057812 */ /* 0x001fc600078e3cff */
[----:B------:R-:W-:Y:S01]  /*11790*/  STS.U16 [R4+UR4+0x10600], R155 ;  /* 0x0106009b04007988 */ /* 0x000fe20008000404 */
[----:B-1----:R-:W-:-:S03]  /*117a0*/  FADD R3, -R2, -INF ;  /* 0xff80000002037421 */ /* 0x002fc60000000100 */
        /* <DEDUP_REMOVED lines=32> */
[----:B0-----:R-:W-:Y:S01]  /*119b0*/  FMUL R0, R3, 1.4426950216293334961 ;  /* 0x3fb8aa3b03007820 */ /* 0x001fe20000400000 */
[----:B------:R-:W-:-:S02]  /*119c0*/  FADD R3, R183, R163 ;  /* 0x000000a3b7037221 */ /* 0x000fc40000000000 */
[----:B------:R-:W-:Y:S02]  /*119d0*/  STS.U16 [R5+UR4+0x10b00], R150 ;  /* 0x010b009605007988 */ /* 0x000fe40008000404 */
[----:B------:R-:W-:Y:S02]  /*119e0*/  FADD R3, R185, R3 ;  /* 0x00000003b9037221 */ /* 0x000fe40000000000 */
[----:B------:R-:W-:Y:S01]  /*119f0*/  STS.U16 [R5+UR4+0x10f00], R146 ;  /* 0x010f009205007988 */ /* 0x000fe20008000404 */
[----:B------:R-:W0:Y:S01]  /*11a00*/  MUFU.EX2 R0, R0 ;  /* 0x0000000000007308 */ /* 0x000e220000000800 */
[----:B------:R-:W-:Y:S02]  /*11a10*/  FADD R3, R186, R3 ;  /* 0x00000003ba037221 */ /* 0x000fe40000000000 */
[----:B------:R-:W-:Y:S02]  /*11a20*/  STS.U16 [R5+UR4+0x11300], R142 ;  /* 0x0113008e05007988 */ /* 0x000fe40008000404 */
[----:B------:R-:W-:-:S02]  /*11a30*/  FADD R3, R187, R3 ;  /* 0x00000003bb037221 */ /* 0x000fc40000000000 */
[----:B------:R-:W-:Y:S02]  /*11a40*/  STS.U16 [R5+UR4+0x11700], R138 ;  /* 0x0117008a05007988 */ /* 0x000fe40008000404 */
[----:B------:R-:W-:Y:S02]  /*11a50*/  FADD R3, R184, R3 ;  /* 0x00000003b8037221 */ /* 0x000fe40000000000 */
[----:B------:R-:W-:Y:S02]  /*11a60*/  STS.U16 [R5+UR4+0x11b00], R134 ;  /* 0x011b008605007988 */ /* 0x000fe40008000404 */
        /* <DEDUP_REMOVED lines=24> */
[----:B------:R2:W-:Y:S01]  /*11bf0*/  STS.U16 [R5+UR4+0x17b00], R38 ;  /* 0x017b002605007988 */ /* 0x0005e20008000404 */
[----:B------:R-:W3:Y:S02]  /*11c00*/  FENCE.VIEW.ASYNC.T ;  /* 0x00000000000073c6 */ /* 0x000ee40000000200 */
[----:B---3--:R-:W-:Y:S06]  /*11c10*/  BAR.SYNC.DEFER_BLOCKING 0x0 ;  /* 0x0000000000007b1d */ /* 0x008fec0000010000 */
[----:B-1----:R-:W0:Y:S01]  /*11c20*/  LDTM.x64 R68, tmem[UR6] ;  /* 0x00000006004479ee */ /* 0x002e220008340000 */
[----:B--2---:R-:W-:Y:S01]  /*11c30*/  LDTM.x64 R4, tmem[UR6+0x40] ;  /* 0x00004006000479ee */ /* 0x004fe20008340000 */
[----:B------:R-:W1:Y:S01]  /*11c40*/  LDTM.x64 R132, tmem[UR6+0x80] ;  /* 0x00008006008479ee */ /* 0x000e620008340000 */
[C---:B0-----:R-:W-:Y:S01]  /*11c50*/  FMUL R68, R0.reuse, R68 ;  /* 0x0000004400447220 */ /* 0x041fe20000400000 */
[C---:B------:R-:W-:Y:S01]  /*11c60*/  FMUL R69, R0.reuse, R69 ;  /* 0x0000004500457220 */ /* 0x040fe20000400000 */
[----:B-1----:R-:W-:Y:S01]  /*11c70*/  STL.64 [R1], R132 ;  /* 0x0000008401007387 */ /* 0x002fe20000100a00 */
[C---:B------:R-:W-:Y:S01]  /*11c80*/  FMUL R70, R0.reuse, R70 ;  /* 0x0000004600467220 */ /* 0x040fe20000400000 */
[C---:B------:R-:W-:Y:S01]  /*11c90*/  FMUL R71, R0.reuse, R71 ;  /* 0x0000004700477220 */ /* 0x040fe20000400000 */
[C---:B------:R-:W-:Y:S01]  /*11ca0*/  FMUL R72, R0.reuse, R72 ;  /* 0x0000004800487220 */ /* 0x040fe20000400000 */
[----:B------:R-:W-:Y:S01]  /*11cb0*/  STL.64 [R1+0x8], R134 ;  /* 0x0000088601007387 */ /* 0x000fe20000100a00 */
        /* <DEDUP_REMOVED lines=119> */
[----:B------:R0:W-:Y:S01]  /*12430*/  STL.64 [R1+0xf8], R194 ;  /* 0x0000f8c201007387 */ /* 0x0001e20000100a00 */
[C---:B------:R-:W-:Y:S01]  /*12440*/  FMUL R35, R0.reuse, R35 ;  /* 0x0000002300237220 */ /* 0x040fe20000400000 */
        /* <DEDUP_REMOVED lines=10> */
[----:B0-----:R-:W0:Y:S01]  /*124f0*/  LDTM.x64 R132, tmem[UR6+0xc0] ;  /* 0x0000c006008479ee */ /* 0x001e220008340000 */
[----:B------:R-:W-:Y:S01]  /*12500*/  NOP ;  /* 0x0000000000007918 */ /* 0x000fe20000000000 */
        /* <DEDUP_REMOVED lines=21> */
[----:B------:R-:W-:Y:S01]  /*12660*/  FMUL R67, R0, R67 ;  /* 0x0000004300437220 */ /* 0x000fe20000400000 */
[----:B0-----:R-:W-:Y:S06]  /*12670*/  @!P0 BRA `(.L_x_10) ;  /* 0x0000000000088947 */ /* 0x001fec0003800000 */
[----:B------:R0:W-:Y:S01]  /*12680*/  STTM.x64 tmem[UR6], R68 ;  /* 0x00000044000079ed */ /* 0x0001e20008340006 */
[----:B------:R0:W-:Y:S02]  /*12690*/  STTM.x64 tmem[UR6+0x40], R4 ;  /* 0x00004004000079ed */ /* 0x0001e40008340006 */
.L_x_10:
[----:B0-----:R-:W2:Y:S04]  /*126a0*/  LDL.LU R66, [R1+0x4] ;  /* 0x0000040001427983 */ /* 0x001ea80000300800 */
[----:B------:R-:W3:Y:S04]  /*126b0*/  LDL.LU R65, [R1+0x8] ;  /* 0x0000080001417983 */ /* 0x000ee80000300800 */
[----:B------:R-:W4:Y:S04]  /*126c0*/  LDL.LU R64, [R1+0xc] ;  /* 0x00000c0001407983 */ /* 0x000f280000300800 */
[----:B------:R-:W5:Y:S04]  /*126d0*/  LDL.LU R63, [R1+0x10] ;  /* 0x00001000013f7983 */ /* 0x000f680000300800 */
        /* <DEDUP_REMOVED lines=9> */
[----:B------:R-:W5:Y:S04]  /*12770*/  LDL.LU R67, [R1] ;  /* 0x0000000001437983 */ /* 0x000f680000300800 */
        /* <DEDUP_REMOVED lines=49> */
[----:B------:R-:W5:Y:S01]  /*12a90*/  LDL.LU R4, [R1+0xfc] ;  /* 0x0000fc0001047983 */ /* 0x000f620000300800 */
[----:B------:R-:W-:-:S04]  /*12aa0*/  FADD R3, R207, R3 ;  /* 0x00000003cf037221 */ /* 0x000fc80000000000 */
[----:B------:R-:W-:-:S04]  /*12ab0*/  FADD R3, R206, R3 ;  /* 0x00000003ce037221 */ /* 0x000fc80000000000 */
[----:B------:R-:W-:Y:S01]  /*12ac0*/  FADD R3, R198, R3 ;  /* 0x00000003c6037221 */ /* 0x000fe20000000000 */
[C---:B--2---:R-:W-:Y:S01]  /*12ad0*/  FMUL R69, R0.reuse, R66 ;  /* 0x0000004200457220 */ /* 0x044fe20000400000 */
[C---:B------:R-:W-:Y:S01]  /*12ae0*/  FMUL R66, R0.reuse, R194 ;  /* 0x000000c200427220 */ /* 0x040fe20000400000 */
[C---:B---3--:R-:W-:Y:S01]  /*12af0*/  FMUL R70, R0.reuse, R65 ;  /* 0x0000004100467220 */ /* 0x048fe20000400000 */
[C---:B------:R-:W-:Y:S01]  /*12b00*/  FMUL R65, R0.reuse, R193 ;  /* 0x000000c100417220 */ /* 0x040fe20000400000 */
[C---:B----4-:R-:W-:Y:S01]  /*12b10*/  FMUL R71, R0.reuse, R64 ;  /* 0x0000004000477220 */ /* 0x050fe20000400000 */
[C---:B------:R-:W-:Y:S01]  /*12b20*/  FMUL R64, R0.reuse, R192 ;  /* 0x000000c000407220 */ /* 0x040fe20000400000 */
[C---:B-----5:R-:W-:Y:S01]  /*12b30*/  FMUL R72, R0.reuse, R63 ;  /* 0x0000003f00487220 */ /* 0x060fe20000400000 */
        /* <DEDUP_REMOVED lines=121> */
[----:B------:R-:W-:Y:S06]  /*132d0*/  @!P0 BRA `(.L_x_11) ;  /* 0x00000000000c8947 */ /* 0x000fec0003800000 */
[----:B------:R0:W-:Y:S01]  /*132e0*/  STTM.x64 tmem[UR6+0x80], R68 ;  /* 0x00008044000079ed */ /* 0x0001e20008340006 */
[----:B------:R-:W-:Y:S05]  /*132f0*/  @!P0 BRA `(.L_x_11) ;  /* 0x0000000000048947 */ /* 0x000fea0003800000 */
[----:B------:R1:W-:Y:S02]  /*13300*/  STTM.x64 tmem[UR6+0xc0], R4 ;  /* 0x0000c004000079ed */ /* 0x0003e40008340006 */
.L_x_11:
[----:B------:R-:W2:Y:S02]  /*13310*/  FENCE.VIEW.ASYNC.T ;  /* 0x00000000000073c6 */ /* 0x000ea40000000200 */
[----:B--2---:R-:W-:Y:S01]  /*13320*/  BAR.SYNC.DEFER_BLOCKING 0x0 ;  /* 0x0000000000007b1d */ /* 0x004fe20000010000 */
[----:B------:R-:W-:Y:S01]  /*13330*/  FADD R211, R211, R3 ;  /* 0x00000003d3d37221 */ /* 0x000fe20000000000 */
[----:B------:R-:W-:Y:S02]  /*13340*/  UIADD3 UR72, UPT, UPT, UR4, 0x28000, URZ ;  /* 0x0002800004487890 */ /* 0x000fe4000fffe0ff */
[----:B------:R-:W-:Y:S01]  /*13350*/  UIADD3 UR76, UPT, UPT, UR5, 0x140, URZ ;  /* 0x00000140054c7890 */ /* 0x000fe2000fffe0ff */
[----:B------:R-:W-:-:S04]  /*13360*/  FADD R211, R208, R211 ;  /* 0x000000d3d0d37221 */ /* 0x000fc80000000000 */
[----:B------:R-:W-:Y:S01]  /*13370*/  FADD R211, R0, R211 ;  /* 0x000000d300d37221 */ /* 0x000fe20000000000 */
[----:B------:R-:W-:-:S04]  /*13380*/  FSEL R0, R2, -INF , P0 ;  /* 0xff80000002007808 */ /* 0x000fc80000000000 */
[----:B------:R-:W-:Y:S01]  /*13390*/  FSEL R211, R211, 1, P0 ;  /* 0x3f800000d3d37808 */ /* 0x000fe20000000000 */
[----:B------:R2:W-:Y:S06]  /*133a0*/  MEMBAR.ALL.CTA ;  /* 0x0000000000007992 */ /* 0x0005ec0000008000 */
[----:B--2---:R-:W2:Y:S02]  /*133b0*/  FENCE.VIEW.ASYNC.S ;  /* 0x00000000000073c6 */ /* 0x004ea40000000000 */
[----:B--2---:R-:W-:Y:S06]  /*133c0*/  BAR.SYNC.DEFER_BLOCKING 0x0 ;  /* 0x0000000000007b1d */ /* 0x004fec0000010000 */
[----:B------:R-:W-:Y:S05]  /*133d0*/  @!P1 BRA `(.L_x_12) ;  /* 0x0000000000909947 */ /* 0x000fea0003800000 */
[----:B------:R-:W-:Y:S01]  /*133e0*/  UIADD3 UR10, UPT, UPT, UR4, 0x10000, URZ ;  /* 0x00010000040a7890 */ /* 0x000fe2000fffe0ff */
[----:B------:R-:W-:Y:S01]  /*133f0*/  BSSY.RECONVERGENT B0, `(.L_x_13) ;  /* 0x0000021000007945 */ /* 0x000fe20003800200 */
[----:B------:R-:W-:Y:S02]  /*13400*/  ELECT P0, URZ, PT ;  /* 0x0000000000ff782f */ /* 0x000fe40003800000 */
[----:B------:R-:W-:Y:S02]  /*13410*/  USHF.R.U32.HI UR12, URZ, 0x4, UR10 ;  /* 0x00000004ff0c7899 */ /* 0x000fe4000801160a */
[----:B------:R-:W-:Y:S02]  /*13420*/  UIADD3 UR11, UPT, UPT, UR5, 0x148, URZ ;  /* 0x00000148050b7890 */ /* 0x000fe4000fffe0ff */
[----:B------:R-:W-:Y:S01]  /*13430*/  USGXT.U32 UR12, UR12, 0xe ;  /* 0x0000000e0c0c789a */ /* 0x000fe20008000000 */
[----:B------:R-:W-:Y:S01]  /*13440*/  UMOV UR10, URZ ;  /* 0x000000ff000a7c82 */ /* 0x000fe20008000000 */
[----:B------:R-:W-:-:S02]  /*13450*/  UIADD3 UR14, UPT, UPT, UR5, 0x150, URZ ;  /* 0x00000150050e7890 */ /* 0x000fc4000fffe0ff */
[----:B------:R-:W-:Y:S01]  /*13460*/  UIADD3 UR18, UP2, UPT, UR12, 0x2, URZ ;  /* 0x000000020c127890 */ /* 0x000fe2000ff5e0ff */
[----:B------:R-:W-:Y:S01]  /*13470*/  UMOV UR16, 0x0 ;  /* 0x0000000000107882 */ /* 0x000fe20000000000 */
[----:B------:R-:W-:Y:S02]  /*13480*/  UMOV UR17, 0x8400490 ;  /* 0x0840049000117882 */ /* 0x000fe40000000000 */
[----:B------:R-:W-:Y:S02]  /*13490*/  UIADD3.X UR19, UPT, UPT, UR10, 0x40004040, URZ, UP2, !UPT ;  /* 0x400040400a137890 */ /* 0x000fe400097fe4ff */
[----:B------:R-:W-:Y:S02]  /*134a0*/  UIADD3 UR22, UP2, UPT, UR18, 0x2, URZ ;  /* 0x0000000212167890 */ /* 0x000fe4000ff5e0ff */
[----:B------:R-:W-:Y:S02]  /*134b0*/  UIADD3 UR26, UP3, UPT, UR18, 0x4, URZ ;  /* 0x00000004121a7890 */ /* 0x000fe4000ff7e0ff */
[----:B------:R-:W-:-:S02]  /*134c0*/  UIADD3.X UR23, UPT, UPT, UR19, URZ, URZ, UP2, !UPT ;  /* 0x000000ff13177290 */ /* 0x000fc400097fe4ff */
[----:B------:R-:W-:Y:S02]  /*134d0*/  UIADD3 UR10, UPT, UPT, UR5, 0x158, URZ ;  /* 0x00000158050a7890 */ /* 0x000fe4000fffe0ff */
[----:B------:R-:W-:Y:S01]  /*134e0*/  UIADD3.X UR27, UPT, UPT, UR19, URZ, URZ, UP3, !UPT ;  /* 0x000000ff131b7290 */ /* 0x000fe20009ffe4ff */
[----:B------:R-:W-:Y:S01]  /*134f0*/  UMOV UR13, 0x40004040 ;  /* 0x40004040000d7882 */ /* 0x000fe20000000000 */
[----:B------:R-:W-:Y:S01]  /*13500*/  UMOV UR20, 0x0 ;  /* 0x0000000000147882 */ /* 0x000fe20000000000 */
[----:B------:R-:W-:Y:S01]  /*13510*/  UMOV UR21, 0x8400490 ;  /* 0x0840049000157882 */ /* 0x000fe20000000000 */
[----:B------:R-:W-:Y:S01]  /*13520*/  UMOV UR24, 0x0 ;  /* 0x0000000000187882 */ /* 0x000fe20000000000 */
[----:B------:R-:W-:Y:S01]  /*13530*/  UMOV UR25, 0x8400490 ;  /* 0x0840049000197882 */ /* 0x000fe20000000000 */
[----:B------:R2:W-:Y:S01]  /*13540*/  UTCHMMA tmem[UR76], gdesc[UR12], tmem[UR5], tmem[UR16], idesc[UR17], UPT ;  /* 0x00ff100c4c0079ea */ /* 0x0005e2000b800005 */
[----:B------:R-:W-:Y:S01]  /*13550*/  UMOV UR28, 0x0 ;  /* 0x00000000001c7882 */ /* 0x000fe20000000000 */
[----:B------:R-:W-:Y:S01]  /*13560*/  UMOV UR29, 0x8400490 ;  /* 0x08400490001d7882 */ /* 0x000fe20000000000 */
[----:B------:R2:W-:Y:S01]  /*13570*/  UTCHMMA tmem[UR11], gdesc[UR18], tmem[UR5], tmem[UR20], idesc[UR21], UPT ;  /* 0x00ff14120b0079ea */ /* 0x0005e2000b800005 */
[----:B------:R2:W-:Y:S01]  /*13580*/  UTCHMMA tmem[UR14], gdesc[UR22], tmem[UR5], tmem[UR24], idesc[UR25], UPT ;  /* 0x00ff18160e0079ea */ /* 0x0005e2000b800005 */
[----:B------:R2:W-:Y:S01]  /*13590*/  UTCHMMA tmem[UR10], gdesc[UR26], tmem[UR5], tmem[UR28], idesc[UR29], UPT ;  /* 0x00ff1c1a0a0079ea */ /* 0x0005e2000b800005 */
[----:B------:R-:W-:Y:S05]  /*135a0*/  @!P0 BRA `(.L_x_14) ;  /* 0x0000000000148947 */ /* 0x000fea0003800000 */
[----:B--2---:R-:W-:Y:S01]  /*135b0*/  UMOV UR10, UR72 ;  /* 0x00000048000a7c82 */ /* 0x004fe20008000000 */
[----:B------:R-:W-:Y:S02]  /*135c0*/  UMOV UR11, URZ ;  /* 0x000000ff000b7c82 */ /* 0x000fe40008000000 */
[----:B------:R-:W-:Y:S02]  /*135d0*/  UMOV UR10, UR10 ;  /* 0x0000000a000a7c82 */ /* 0x000fe40008000000 */
[----:B------:R3:W-:Y:S01]  /*135e0*/  UTCBAR [UR10], URZ ;  /* 0x000000ff0a0073e9 */ /* 0x0007e200080000ff */
[----:B------:R-:W-:Y:S02]  /*135f0*/  NOP ;  /* 0x0000000000007918 */ /* 0x000fe40000000000 */
.L_x_14:
[----:B--23--:R-:W-:Y:S05]  /*13600*/  BSYNC.RECONVERGENT B0 ;  /* 0x0000000000007941 */ /* 0x00cfea0003800200 */
.L_x_13:
[----:B------:R-:W-:Y:S05]  /*13610*/  BRA `(.L_x_15) ;  /* 0x0000000000087947 */ /* 0x000fea0003800000 */
.L_x_12:
[----:B------:R-:W-:-:S13]  /*13620*/  ISETP.GE.AND P0, PT, R205, RZ, PT ;  /* 0x000000ffcd00720c */ /* 0x000fda0003f06270 */
[----:B------:R-:W-:Y:S05]  /*13630*/  @!P0 BRA `(.L_x_16) ;  /* 0x000000a800388947 */ /* 0x000fea0003800000 */
.L_x_15:
[----:B-1----:R-:W2:Y:S01]  /*13640*/  LDL R4, [R1+0x868] ;  /* 0x0008680001047983 */ /* 0x002ea20000100800 */
[----:B------:R-:W-:Y:S01]  /*13650*/  SHF.R.U32.HI R196, RZ, 0x4, R196 ;  /* 0x00000004ffc47819 */ /* 0x000fe200000116c4 */
[----:B------:R-:W-:Y:S01]  /*13660*/  HFMA2 R3, -RZ, RZ, 0, 0 ;  /* 0x00000000ff037431 */ /* 0x000fe200000001ff */
[----:B------:R-:W1:Y:S01]  /*13670*/  LDC R14, c[0x0][0x3c4] ;  /* 0x0000f100ff0e7b82 */ /* 0x000e620000000800 */
[----:B------:R-:W-:Y:S01]  /*13680*/  HFMA2 R7, -RZ, RZ, 0, 0 ;  /* 0x00000000ff077431 */ /* 0x000fe200000001ff */
[----:B------:R-:W-:Y:S01]  /*13690*/  SGXT.U32 R2, R196, 0xe ;  /* 0x0000000ec402781a */ /* 0x000fe20000000000 */
[----:B------:R-:W-:Y:S01]  /*136a0*/  USHF.L.U32 UR73, UR73, 0x6, URZ ;  /* 0x0000000649497899 */ /* 0x000fe200080006ff */
[----:B0-----:R-:W-:Y:S01]  /*136b0*/  MOV R68, UR72 ;  /* 0x0000004800447c02 */ /* 0x001fe20008000f00 */
[----:B------:R-:W-:Y:S01]  /*136c0*/  HFMA2 R69, -RZ, RZ, 0, 0 ;  /* 0x00000000ff457431 */ /* 0x000fe200000001ff */
[----:B------:R-:W-:Y:S01]  /*136d0*/  MOV R208, 0x1 ;  /* 0x0000000100d07802 */ /* 0x000fe20000000f00 */
[----:B------:R0:W-:Y:S01]  /*136e0*/  STL [R1+0x49c], R2 ;  /* 0x00049c0201007387 */ /* 0x0001e20000100800 */
[----:B------:R-:W-:Y:S01]  /*136f0*/  HFMA2 R209, -RZ, RZ, 0, 0 ;  /* 0x00000000ffd17431 */ /* 0x000fe200000001ff */
[----:B------:R-:W-:Y:S01]  /*13700*/  MOV R197, 0xffffffc0 ;  /* 0xffffffc000c57802 */ /* 0x000fe20000000f00 */
[----:B------:R-:W-:Y:S01]  /*13710*/  UISETP.NE.U32.AND UP2, UPT, UR44, URZ, UPT ;  /* 0x000000ff2c00728c */ /* 0x000fe2000bf45070 */
[----:B------:R-:W-:-:S02]  /*13720*/  MOV R198, 0xffffffff ;  /* 0xffffffff00c67802 */ /* 0x000fc40000000f00 */
[----:B0-----:R-:W-:-:S04]  /*13730*/  IADD3 R2, P0, PT, R2, 0x2, RZ ;  /* 0x0000000202027810 */ /* 0x001fc80007f1e0ff */
[----:B------:R-:W-:Y:S02]  /*13740*/  R2UR UR10, R2 ;  /* 0x00000000020a72ca */ /* 0x000fe400000e0000 */
[----:B------:R-:W-:Y:S02]  /*13750*/  MOV R2, UR4 ;  /* 0x0000000400027c02 */ /* 0x000fe40008000f00 */
[----:B------:R-:W-:Y:S02]  /*13760*/  IADD3.X R3, PT, PT, R3, 0x40004040, RZ, P0, !PT ;  /* 0x4000404003037810 */ /* 0x000fe400007fe4ff */
[----:B------:R-:W-:Y:S02]  /*13770*/  SHF.R.U32.HI R2, RZ, 0x4, R2 ;  /* 0x00000004ff027819 */ /* 0x000fe40000011602 */
[----:B------:R-:W-:Y:S02]  /*13780*/  R2UR UR11, R3 ;  /* 0x00000000030b72ca */ /* 0x000fe400000e0000 */
[----:B------:R-:W-:-:S11]  /*13790*/  SGXT.U32 R2, R2, 0xe ;  /* 0x0000000e0202781a */ /* 0x000fd60000000000 */
[----:B------:R-:W-:Y:S02]  /*137a0*/  UIADD3.64 UR44, UPT, UPT, UR10, 0x2, URZ ;  /* 0x000000020a2c7897 */ /* 0x000fe4000fffe0ff */
[----:B------:R-:W-:Y:S02]  /*137b0*/  UIADD3.64 UR46, UPT, UPT, UR10, 0x4, URZ ;  /* 0x000000040a2e7897 */ /* 0x000fe4000fffe0ff */
[----:B------:R-:W-:Y:S02]  /*137c0*/  UIADD3.64 UR48, UPT, UPT, UR10, 0x1fe, URZ ;  /* 0x000001fe0a307897 */ /* 0x000fe4000fffe0ff */
[----:B------:R-:W-:Y:S02]  /*137d0*/  UIADD3.64 UR50, UPT, UPT, UR10, 0x200, URZ ;  /* 0x000002000a327897 */ /* 0x000fe4000fffe0ff */
        /* <DEDUP_REMOVED lines=8> */
[----:B------:R-:W-:Y:S02]  /*13860*/  UIADD3.64 UR68, UPT, UPT, UR10, 0x602, URZ ;  /* 0x000006020a447897 */ /* 0x000fe4000fffe0ff */
[----:B------:R-:W-:Y:S01]  /*13870*/  UIADD3.64 UR70, UPT, UPT, UR10, 0x604, URZ ;  /* 0x000006040a467897 */ /* 0x000fe2000fffe0ff */
[----:B--2---:R-:W-:-:S05]  /*13880*/  VIADD R252, R4, 0x20000 ;  /* 0x0002000004fc7836 */ /* 0x004fca0000000000 */
[----:B------:R-:W-:-:S04]  /*13890*/  SHF.R.U32.HI R252, RZ, 0x4, R252 ;  /* 0x00000004fffc7819 */ /* 0x000fc800000116fc */
[----:B------:R-:W-:-:S04]  /*138a0*/  SGXT.U32 R252, R252, 0xe ;  /* 0x0000000efcfc781a */ /* 0x000fc80000000000 */
[----:B------:R-:W-:-:S04]  /*138b0*/  IADD3 R3, P0, PT, R252, 0x2, RZ ;  /* 0x00000002fc037810 */ /* 0x000fc80007f1e0ff */
[----:B------:R-:W-:Y:S02]  /*138c0*/  R2UR UR12, R3 ;  /* 0x00000000030c72ca */ /* 0x000fe400000e0000 */
[----:B------:R-:W-:Y:S02]  /*138d0*/  IADD3 R3, P1, PT, R2, 0x8000080, RZ ;  /* 0x0800008002037810 */ /* 0x000fe40007f3e0ff */
[----:B------:R-:W-:Y:S02]  /*138e0*/  IADD3.X R7, PT, PT, R7, 0x40004040, RZ, P0, !PT ;  /* 0x4000404007077810 */ /* 0x000fe400007fe4ff */
[C---:B------:R-:W-:Y:S02]  /*138f0*/  IADD3 R4, P5, PT, R3.reuse, 0x80, RZ ;  /* 0x0000008003047810 */ /* 0x040fe40007fbe0ff */
[----:B------:R-:W-:Y:S02]  /*13900*/  R2UR UR40, R3 ;  /* 0x00000000032872ca */ /* 0x000fe400000e0000 */
[----:B------:R-:W-:-:S02]  /*13910*/  R2UR UR14, R4 ;  /* 0x00000000040e72ca */ /* 0x000fc400000e0000 */
[----:B------:R-:W-:Y:S02]  /*13920*/  IADD3 R4, P4, PT, R3, 0x100, RZ ;  /* 0x0000010003047810 */ /* 0x000fe40007f9e0ff */
[----:B------:R-:W-:Y:S02]  /*13930*/  R2UR UR13, R7 ;  /* 0x00000000070d72ca */ /* 0x000fe400000e0000 */
[----:B------:R-:W-:Y:S02]  /*13940*/  R2UR UR16, R4 ;  /* 0x00000000041072ca */ /* 0x000fe400000e0000 */
[----:B------:R-:W-:Y:S02]  /*13950*/  IADD3 R4, P3, PT, R3, 0x180, RZ ;  /* 0x0000018003047810 */ /* 0x000fe40007f7e0ff */
[----:B------:R-:W-:Y:S02]  /*13960*/  LOP3.LUT R2, R2, 0x8000000, RZ, 0xfc, !PT ;  /* 0x0800000002027812 */ /* 0x000fe400078efcff */
[----:B------:R-:W-:-:S02]  /*13970*/  R2UR UR18, R4 ;  /* 0x00000000041272ca */ /* 0x000fc400000e0000 */
[----:B------:R-:W-:Y:S01]  /*13980*/  IADD3 R4, P2, PT, R3, 0x200, RZ ;  /* 0x0000020003047810 */ /* 0x000fe20007f5e0ff */
[----:B------:R0:W-:Y:S02]  /*13990*/  STL [R1+0x498], R2 ;  /* 0x0004980201007387 */ /* 0x0001e40000100800 */
[----:B------:R-:W-:Y:S01]  /*139a0*/  UIADD3.64 UR74, UPT, UPT, UR12, 0x2, URZ ;  /* 0x000000020c4a7897 */ /* 0x000fe2000fffe0ff */
[----:B------:R-:W-:Y:S02]  /*139b0*/  R2UR UR20, R4 ;  /* 0x00000000041472ca */ /* 0x000fe400000e0000 */
[----:B------:R-:W-:-:S04]  /*139c0*/  MOV R4, RZ ;  /* 0x000000ff00047202 */ /* 0x000fc80000000f00 */
[----:B------:R-:W-:Y:S02]  /*139d0*/  IADD3.X R4, PT, PT, R4, 0x40004040, RZ, P1, !PT ;  /* 0x4000404004047810 */ /* 0x000fe40000ffe4ff */
[----:B------:R-:W-:Y:S02]  /*139e0*/  IADD3 R5, P1, PT, R3, 0x280, RZ ;  /* 0x0000028003057810 */ /* 0x000fe40007f3e0ff */
[C---:B------:R-:W-:Y:S01]  /*139f0*/  IADD3.X R13, PT, PT, R4.reuse, RZ, RZ, P5, !PT ;  /* 0x000000ff040d7210 */ /* 0x040fe20002ffe4ff */
[----:B------:R-:W-:Y:S01]  /*13a00*/  IMAD.X R11, RZ, RZ, R4, P3 ;  /* 0x000000ffff0b7224 */ /* 0x000fe200018e0604 */
[----:B------:R-:W-:Y:S02]  /*13a10*/  R2UR UR22, R5 ;  /* 0x00000000051672ca */ /* 0x000fe400000e0000 */
[----:B------:R-:W-:Y:S02]  /*13a20*/  IADD3 R5, P5, PT, R3, 0x300, RZ ;  /* 0x0000030003057810 */ /* 0x000fe40007fbe0ff */
[----:B------:R-:W-:-:S02]  /*13a30*/  IADD3.X R12, PT, PT, R4, RZ, RZ, P4, !PT ;  /* 0x000000ff040c7210 */ /* 0x000fc400027fe4ff */
[----:B------:R-:W-:Y:S02]  /*13a40*/  R2UR UR24, R5 ;  /* 0x00000000051872ca */ /* 0x000fe400000e0000 */
[----:B------:R-:W-:Y:S02]  /*13a50*/  IADD3 R5, P4, PT, R3, 0x380, RZ ;  /* 0x0000038003057810 */ /* 0x000fe40007f9e0ff */
[----:B------:R-:W-:Y:S02]  /*13a60*/  IADD3.X R9, PT, PT, R4, RZ, RZ, P2, !PT ;  /* 0x000000ff04097210 */ /* 0x000fe400017fe4ff */
[----:B------:R-:W-:Y:S02]  /*13a70*/  R2UR UR26, R5 ;  /* 0x00000000051a72ca */ /* 0x000fe400000e0000 */
[----:B------:R-:W-:Y:S02]  /*13a80*/  IADD3 R5, P6, PT, R3, 0x400, RZ ;  /* 0x0000040003057810 */ /* 0x000fe40007fde0ff */
[----:B------:R-:W-:-:S02]  /*13a90*/  P2R R6, PR, RZ, 0x10 ;  /* 0x00000010ff067803 */ /* 0x000fc40000000000 */
        /* <DEDUP_REMOVED lines=8> */
[----:B------:R-:W-:Y:S02]  /*13b20*/  ISETP.NE.AND P6, PT, R6, RZ, PT ;  /* 0x000000ff0600720c */ /* 0x000fe40003fc5270 */
[----:B------:R-:W-:Y:S02]  /*13b30*/  R2UR UR34, R5 ;  /* 0x00000000052272ca */ /* 0x000fe400000e0000 */
[----:B------:R-:W-:Y:S02]  /*13b40*/  IADD3 R5, P1, PT, R3, 0x600, RZ ;  /* 0x0000060003057810 */ /* 0x000fe40007f3e0ff */
[----:B------:R-:W-:-:S02]  /*13b50*/  IADD3.X R6, PT, PT, R4, RZ, RZ, P5, !PT ;  /* 0x000000ff04067210 */ /* 0x000fc40002ffe4ff */
[----:B------:R-:W-:Y:S02]  /*13b60*/  R2UR UR36, R5 ;  /* 0x00000000052472ca */ /* 0x000fe400000e0000 */
[C---:B------:R-:W-:Y:S02]  /*13b70*/  IADD3 R5, P0, PT, R3.reuse, 0x680, RZ ;  /* 0x0000068003057810 */ /* 0x040fe40007f1e0ff */
[----:B------:R-:W-:Y:S02]  /*13b80*/  IADD3 R3, P5, PT, R3, 0x700, RZ ;  /* 0x0000070003037810 */ /* 0x000fe40007fbe0ff */
[----:B------:R-:W-:Y:S01]  /*13b90*/  R2UR UR38, R5 ;  /* 0x00000000052672ca */ /* 0x000fe200000e0000 */
[----:B------:R-:W-:Y:S01]  /*13ba0*/  IMAD.X R5, RZ, RZ, R4, P6 ;  /* 0x000000ffff057224 */ /* 0x000fe200030e0604 */
[----:B------:R-:W-:Y:S02]  /*13bb0*/  ISETP.NE.AND P6, PT, R10, RZ, PT ;  /* 0x000000ff0a00720c */ /* 0x000fe40003fc5270 */
[----:B------:R-:W-:-:S02]  /*13bc0*/  R2UR UR42, R3 ;  /* 0x00000000032a72ca */ /* 0x000fc400000e0000 */
[C---:B------:R-:W-:Y:S02]  /*13bd0*/  IADD3.X R3, PT, PT, R4.reuse, RZ, RZ, P6, !PT ;  /* 0x000000ff04037210 */ /* 0x040fe400037fe4ff */
[----:B------:R-:W-:Y:S02]  /*13be0*/  R2UR UR27, R5 ;  /* 0x00000000051b72ca */ /* 0x000fe400000e0000 */
[----:B------:R-:W-:Y:S02]  /*13bf0*/  R2UR UR29, R3 ;  /* 0x00000000031d72ca */ /* 0x000fe400000e0000 */
[C---:B------:R-:W-:Y:S02]  /*13c00*/  IADD3.X R3, PT, PT, R4.reuse, RZ, RZ, P4, !PT ;  /* 0x000000ff04037210 */ /* 0x040fe400027fe4ff */
[----:B------:R-:W-:Y:S02]  /*13c10*/  R2UR UR41, R4 ;  /* 0x00000000042972ca */ /* 0x000fe400000e0000 */
[----:B------:R-:W-:-:S02]  /*13c20*/  R2UR UR31, R3 ;  /* 0x00000000031f72ca */ /* 0x000fc400000e0000 */
[C---:B------:R-:W-:Y:S02]  /*13c30*/  IADD3.X R3, PT, PT, R4.reuse, RZ, RZ, P3, !PT ;  /* 0x000000ff04037210 */ /* 0x040fe40001ffe4ff */
[----:B------:R-:W-:Y:S02]  /*13c40*/  MOV R5, UR75 ;  /* 0x0000004b00057c02 */ /* 0x000fe40008000f00 */
[----:B------:R-:W-:Y:S02]  /*13c50*/  R2UR UR33, R3 ;  /* 0x00000000032172ca */ /* 0x000fe400000e0000 */
[----:B------:R-:W-:Y:S02]  /*13c60*/  IADD3.X R3, PT, PT, R4, RZ, RZ, P2, !PT ;  /* 0x000000ff04037210 */ /* 0x000fe400017fe4ff */
[----:B------:R-:W-:Y:S02]  /*13c70*/  R2UR UR15, R13 ;  /* 0x000000000d0f72ca */ /* 0x000fe400000e0000 */
[----:B------:R-:W-:Y:S01]  /*13c80*/  R2UR UR35, R3 ;  /* 0x00000000032372ca */ /* 0x000fe200000e0000 */
[----:B------:R-:W-:Y:S01]  /*13c90*/  IMAD.X R3, RZ, RZ, R4, P1 ;  /* 0x000000ffff037224 */ /* 0x000fe200008e0604 */
[----:B------:R-:W-:-:S02]  /*13ca0*/  R2UR UR17, R12 ;  /* 0x000000000c1172ca */ /* 0x000fc400000e0000 */
[----:B------:R-:W-:Y:S02]  /*13cb0*/  R2UR UR19, R11 ;  /* 0x000000000b1372ca */ /* 0x000fe400000e0000 */
[----:B------:R-:W-:Y:S02]  /*13cc0*/  R2UR UR37, R3 ;  /* 0x00000000032572ca */ /* 0x000fe400000e0000 */
[C---:B------:R-:W-:Y:S02]  /*13cd0*/  IADD3.X R3, PT, PT, R4.reuse, RZ, RZ, P0, !PT ;  /* 0x000000ff04037210 */ /* 0x040fe400007fe4ff */
[----:B------:R-:W-:Y:S02]  /*13ce0*/  R2UR UR21, R9 ;  /* 0x00000000091572ca */ /* 0x000fe400000e0000 */
[----:B------:R-:W-:Y:S02]  /*13cf0*/  R2UR UR39, R3 ;  /* 0x00000000032772ca */ /* 0x000fe400000e0000 */
[----:B------:R-:W-:Y:S01]  /*13d00*/  IADD3.X R3, PT, PT, R4, RZ, RZ, P5, !PT ;  /* 0x000000ff04037210 */ /* 0x000fe20002ffe4ff */
[----:B------:R-:W-:Y:S01]  /*13d10*/  IMAD.U32 R4, RZ, RZ, UR74 ;  /* 0x0000004aff047e24 */ /* 0x000fe2000f8e00ff */
[----:B------:R-:W-:-:S02]  /*13d20*/  R2UR UR23, R8 ;  /* 0x00000000081772ca */ /* 0x000fc400000e0000 */
[----:B------:R-:W-:Y:S02]  /*13d30*/  R2UR UR25, R6 ;  /* 0x00000000061972ca */ /* 0x000fe400000e0000 */
[----:B------:R2:W-:Y:S01]  /*13d40*/  STL.64 [R1+0x490], R4 ;  /* 0x0004900401007387 */ /* 0x0005e20000100a00 */
[----:B0-----:R-:W-:Y:S01]  /*13d50*/  MOV R2, UR73 ;  /* 0x0000004900027c02 */ /* 0x001fe20008000f00 */
[----:B------:R-:W-:Y:S01]  /*13d60*/  UIADD3.64 UR72, UPT, UPT, UR12, 0x4, URZ ;  /* 0x000000040c487897 */ /* 0x000fe2000fffe0ff */
[----:B------:R-:W-:Y:S02]  /*13d70*/  R2UR UR43, R3 ;  /* 0x00000000032b72ca */ /* 0x000fe400000e0000 */
[----:B-1----:R-:W-:-:S03]  /*13d80*/  SHF.L.U32 R3, R14, 0x6, RZ ;  /* 0x000000060e037819 */ /* 0x002fc600000006ff */
[----:B------:R-:W-:Y:S01]  /*13d90*/  MOV R216, UR72 ;  /* 0x0000004800d87c02 */ /* 0x000fe20008000f00 */
[----:B------:R-:W-:-:S09]  /*13da0*/  IMAD.U32 R217, RZ, RZ, UR73 ;  /* 0x00000049ffd97e24 */ /* 0x000fd2000f8e00ff */
.L_x_21:
[----:B------:R-:W3:Y:S04]  /*13db0*/  LDL.64 R14, [R1+0x6d0] ;  /* 0x0006d000010e7983 */ /* 0x000ee80000100a00 */
[----:B------:R-:W4:Y:S04]  /*13dc0*/  LDL.64 R16, [R1+0x658] ;  /* 0x0006580001107983 */ /* 0x000f280000100a00 */
[----:B------:R-:W5:Y:S04]  /*13dd0*/  LDL.64 R34, [R1+0x650] ;  /* 0x0006500001227983 */ /* 0x000f680000100a00 */
[----:B--2---:R-:W2:Y:S04]  /*13de0*/  LDL.64 R30, [R1+0x848] ;  /* 0x00084800011e7983 */ /* 0x004ea80000100a00 */
[----:B------:R-:W2:Y:S04]  /*13df0*/  LDL.64 R50, [R1+0x6c8] ;  /* 0x0006c80001327983 */ /* 0x000ea80000100a00 */
        /* <DEDUP_REMOVED lines=16> */
[----:B------:R-:W2:Y:S01]  /*13f00*/  LDL.64 R42, [R1+0x5c8] ;  /* 0x0005c800012a7983 */ /* 0x000ea20000100a00 */
[----:B------:R-:W-:-:S03]  /*13f10*/  IMAD.WIDE R6, R3, 0x2, R200 ;  /* 0x0000000203067825 */ /* 0x000fc600078e02c8 */
[----:B------:R-:W2:Y:S04]  /*13f20*/  LDL.64 R52, [R1+0x858] ;  /* 0x0008580001347983 */ /* 0x000ea80000100a00 */
[----:B------:R-:W2:Y:S04]  /*13f30*/  LDL.64 R46, [R1+0x838] ;  /* 0x00083800012e7983 */ /* 0x000ea80000100a00 */
[----:B------:R-:W2:Y:S04]  /*13f40*/  LDL.64 R64, [R1+0x7b0] ;  /* 0x0007b00001407983 */ /* 0x000ea80000100a00 */
[----:B------:R-:W2:Y:S04]  /*13f50*/  LDL.64 R62, [R1+0x738] ;  /* 0x00073800013e7983 */ /* 0x000ea80000100a00 */
[----:B------:R-:W2:Y:S04]  /*13f60*/  LDG.E.U16 R6, desc[UR8][R6.64] ;  /* 0x0000000806067981 */ /* 0x000ea8000c1e1500 */
        /* <DEDUP_REMOVED lines=21> */
[----:B------:R0:W2:Y:S04]  /*140c0*/  LDG.E.U16 R4, desc[UR8][R4.64] ;  /* 0x0000000804047981 */ /* 0x0000a8000c1e1500 */
[----:B------:R-:W2:Y:S04]  /*140d0*/  LDL.64 R114, [R1+0x800] ;  /* 0x0008000001727983 */ /* 0x000ea80000100a00 */
[----:B------:R-:W2:Y:S01]  /*140e0*/  LDL.64 R112, [R1+0x708] ;  /* 0x0007080001707983 */ /* 0x000ea20000100a00 */
[----:B0-----:R-:W0:Y:S03]  /*140f0*/  LDC R5, c[0x0][0x3c4] ;  /* 0x0000f100ff057b82 */ /* 0x001e260000000800 */
        /* <DEDUP_REMOVED lines=22> */
[----:B---3--:R-:W-:-:S04]  /*14260*/  IMAD.WIDE R14, R3, 0x2, R14 ;  /* 0x00000002030e7825 */ /* 0x008fc800078e020e */
[C---:B----4-:R-:W-:Y:S02]  /*14270*/  IMAD.WIDE R16, R3.reuse, 0x2, R16 ;  /* 0x0000000203107825 */ /* 0x050fe400078e0210 */
[----:B------:R-:W3:Y:S04]  /*14280*/  LDG.E.U16 R14, desc[UR8][R14.64] ;  /* 0x000000080e0e7981 */ /* 0x000ee8000c1e1500 */
[----:B------:R5:W4:Y:S02]  /*14290*/  LDG.E.U16 R15, desc[UR8][R16.64] ;  /* 0x00000008100f7981 */ /* 0x000b24000c1e1500 */
[C---:B-----5:R-:W-:Y:S02]  /*142a0*/  IMAD.WIDE R16, R3.reuse, 0x2, R34 ;  /* 0x0000000203107825 */ /* 0x060fe400078e0222 */
[----:B------:R-:W5:Y:S02]  /*142b0*/  LDL.64 R34, [R1+0x748] ;  /* 0x0007480001227983 */ /* 0x000f640000100a00 */
[----:B--2---:R-:W-:-:S02]  /*142c0*/  IMAD.WIDE R30, R3, 0x2, R30 ;  /* 0x00000002031e7825 */ /* 0x004fc400078e021e */
[----:B------:R-:W2:Y:S04]  /*142d0*/  LDG.E.U16 R16, desc[UR8][R16.64] ;  /* 0x0000000810107981 */ /* 0x000ea8000c1e1500 */
[----:B-1----:R1:W2:Y:S02]  /*142e0*/  LDG.E.U16 R17, desc[UR8][R30.64] ;  /* 0x000000081e117981 */ /* 0x0022a4000c1e1500 */
[C---:B-1----:R-:W-:Y:S02]  /*142f0*/  IMAD.WIDE R30, R3.reuse, 0x2, R50 ;  /* 0x00000002031e7825 */ /* 0x042fe400078e0232 */
[----:B------:R-:W2:Y:S02]  /*14300*/  LDL.64 R50, [R1+0x7b8] ;  /* 0x0007b80001327983 */ /* 0x000ea40000100a00 */
[----:B------:R-:W-:-:S04]  /*14310*/  IMAD.WIDE R8, R3, 0x2, R8 ;  /* 0x0000000203087825 */ /* 0x000fc800078e0208 */
[C---:B------:R-:W-:Y:S02]  /*14320*/  IMAD.WIDE R10, R3.reuse, 0x2, R10 ;  /* 0x00000002030a7825 */ /* 0x040fe400078e020a */
[----:B------:R-:W3:Y:S02]  /*14330*/  LDG.E.U16 R9, desc[UR8][R8.64] ;  /* 0x0000000808097981 */ /* 0x000ee4000c1e1500 */
[C---:B------:R-:W-:Y:S02]  /*14340*/  IMAD.WIDE R20, R3.reuse, 0x2, R20 ;  /* 0x0000000203147825 */ /* 0x040fe400078e0214 */
[----:B------:R-:W3:Y:S02]  /*14350*/  LDG.E.U16 R10, desc[UR8][R10.64] ;  /* 0x000000080a0a7981 */ /* 0x000ee4000c1e1500 */
[----:B------:R-:W-:-:S04]  /*14360*/  IMAD.WIDE R18, R3, 0x2, R18 ;  /* 0x0000000203127825 */ /* 0x000fc800078e0212 */
[C---:B------:R-:W-:Y:S01]  /*14370*/  IMAD.WIDE R24, R3.reuse, 0x2, R24 ;  /* 0x0000000203187825 */ /* 0x040fe200078e0218 */
[----:B------:R1:W3:Y:S03]  /*14380*/  LDG.E.U16 R8, desc[UR8][R18.64] ;  /* 0x0000000812087981 */ /* 0x0002e6000c1e1500 */
[C---:B------:R-:W-:Y:S01]  /*14390*/  IMAD.WIDE R12, R3.reuse, 0x2, R12 ;  /* 0x00000002030c7825 */ /* 0x040fe200078e020c */
[----:B------:R0:W3:Y:S05]  /*143a0*/  LDG.E.U16 R11, desc[UR8][R20.64] ;  /* 0x00000008140b7981 */ /* 0x0000ea000c1e1500 */
[----:B------:R-:W3:Y:S01]  /*143b0*/  LDG.E.U16 R12, desc[UR8][R12.64] ;  /* 0x000000080c0c7981 */ /* 0x000ee2000c1e1500 */
[----:B-1----:R-:W-:-:S03]  /*143c0*/  IMAD.WIDE R18, R3, 0x2, R36 ;  /* 0x0000000203127825 */ /* 0x002fc600078e0224 */
[----:B------:R1:W3:Y:S01]  /*143d0*/  LDG.E.U16 R37, desc[UR8][R24.64] ;  /* 0x0000000818257981 */ /* 0x0002e2000c1e1500 */
[----:B0-----:R-:W-:-:S03]  /*143e0*/  IMAD.WIDE R20, R3, 0x2, R32 ;  /* 0x0000000203147825 */ /* 0x001fc600078e0220 */
[----:B------:R-:W3:Y:S01]  /*143f0*/  LDL.64 R32, [R1+0x6c0] ;  /* 0x0006c00001207983 */ /* 0x000ee20000100a00 */
[----:B------:R-:W-:-:S03]  /*14400*/  IMAD.WIDE R22, R3, 0x2, R22 ;  /* 0x0000000203167825 */ /* 0x000fc600078e0216 */
[----:B------:R0:W4:Y:S01]  /*14410*/  LDG.E.U16 R13, desc[UR8][R20.64] ;  /* 0x00000008140d7981 */ /* 0x000122000c1e1500 */
[----:B-1----:R-:W-:-:S03]  /*14420*/  IMAD.WIDE R24, R3, 0x2, R38 ;  /* 0x0000000203187825 */ /* 0x002fc600078e0226 */
[----:B------:R-:W4:Y:S01]  /*14430*/  LDL.64 R38, [R1+0x550] ;  /* 0x0005500001267983 */ /* 0x000f220000100a00 */
[----:B------:R-:W-:-:S03]  /*14440*/  IMAD.WIDE R28, R3, 0x2, R28 ;  /* 0x00000002031c7825 */ /* 0x000fc600078e021c */
[----:B------:R-:W4:Y:S01]  /*14450*/  LDG.E.U16 R22, desc[UR8][R22.64] ;  /* 0x0000000816167981 */ /* 0x000f22000c1e1500 */
[----:B0-----:R-:W-:-:S03]  /*14460*/  IMAD.WIDE R20, R3, 0x2, R40 ;  /* 0x0000000203147825 */ /* 0x001fc600078e0228 */
[----:B------:R-:W4:Y:S04]  /*14470*/  LDL.64 R40, [R1+0x5c0] ;  /* 0x0005c00001287983 */ /* 0x000f280000100a00 */
[----:B------:R0:W4:Y:S04]  /*14480*/  LDG.E.U16 R7, desc[UR8][R24.64] ;  /* 0x0000000818077981 */ /* 0x000128000c1e1500 */
[----:B------:R1:W4:Y:S04]  /*14490*/  LDG.E.U16 R23, desc[UR8][R28.64] ;  /* 0x000000081c177981 */ /* 0x000328000c1e1500 */
[----:B------:R-:W4:Y:S01]  /*144a0*/  LDG.E.U16 R19, desc[UR8][R18.64] ;  /* 0x0000000812137981 */ /* 0x000f22000c1e1500 */
[----:B0-----:R-:W-:-:S03]  /*144b0*/  IMAD.WIDE R24, R3, 0x2, R54 ;  /* 0x0000000203187825 */ /* 0x001fc600078e0236 */
[----:B------:R-:W4:Y:S01]  /*144c0*/  LDL.64 R54, [R1+0x638] ;  /* 0x0006380001367983 */ /* 0x000f220000100a00 */
[----:B-1----:R-:W-:-:S03]  /*144d0*/  IMAD.WIDE R28, R3, 0x2, R44 ;  /* 0x00000002031c7825 */ /* 0x002fc600078e022c */
[----:B------:R-:W4:Y:S04]  /*144e0*/  LDL.64 R44, [R1+0x830] ;  /* 0x00083000012c7983 */ /* 0x000f280000100a00 */
[----:B------:R-:W4:Y:S01]  /*144f0*/  LDG.E.U16 R28, desc[UR8][R28.64] ;  /* 0x000000081c1c7981 */ /* 0x000f22000c1e1500 */
[----:B------:R-:W-:-:S03]  /*14500*/  IMAD.WIDE R42, R3, 0x2, R42 ;  /* 0x00000002032a7825 */ /* 0x000fc600078e022a */
[----:B------:R0:W4:Y:S04]  /*14510*/  LDG.E.U16 R21, desc[UR8][R20.64] ;  /* 0x0000000814157981 */ /* 0x000128000c1e1500 */
[----:B------:R1:W4:Y:S01]  /*14520*/  LDG.E.U16 R29, desc[UR8][R30.64] ;  /* 0x000000081e1d7981 */ /* 0x000322000c1e1500 */
[C---:B------:R-:W-:Y:S01]  /*14530*/  IMAD.WIDE R46, R3.reuse, 0x2, R46 ;  /* 0x00000002032e7825 */ /* 0x040fe200078e022e */
[----:B0-----:R-:W0:Y:S02]  /*14540*/  LDC R20, c[0x0][0x3c4] ;  /* 0x0000f100ff147b82 */ /* 0x001e240000000800 */
[----:B------:R1:W4:Y:S01]  /*14550*/  LDG.E.U16 R31, desc[UR8][R24.64] ;  /* 0x00000008181f7981 */ /* 0x000322000c1e1500 */
[----:B------:R-:W-:-:S05]  /*14560*/  IMAD.WIDE R70, R3, 0x2, R62 ;  /* 0x0000000203467825 */ /* 0x000fca00078e023e */
[----:B-1----:R-:W1:Y:S01]  /*14570*/  LDC R30, c[0x0][0x3c4] ;  /* 0x0000f100ff1e7b82 */ /* 0x002e620000000800 */
[----:B------:R-:W4:Y:S01]  /*14580*/  LDL.64 R62, [R1+0x820] ;  /* 0x00082000013e7983 */ /* 0x000f220000100a00 */
[----:B------:R-:W-:Y:S02]  /*14590*/  IMAD.SHL.U32 R5, R5, 0x8, RZ ;  /* 0x0000000805057824 */ /* 0x000fe400078e00ff */
[C---:B------:R-:W-:Y:S01]  /*145a0*/  IMAD.WIDE R26, R3.reuse, 0x2, R26 ;  /* 0x00000002031a7825 */ /* 0x040fe200078e021a */
[----:B------:R-:W4:Y:S03]  /*145b0*/  LDG.E.U16 R70, desc[UR8][R70.64] ;  /* 0x0000000846467981 */ /* 0x000f26000c1e1500 */
[C---:B------:R-:W-:Y:S02]  /*145c0*/  IMAD.WIDE R24, R3.reuse, 0x2, R48 ;  /* 0x0000000203187825 */ /* 0x040fe400078e0230 */
[----:B------:R-:W4:Y:S04]  /*145d0*/  LDL.64 R48, [R1+0x6b0] ;  /* 0x0006b00001307983 */ /* 0x000f280000100a00 */
[----:B------:R-:W4:Y:S04]  /*145e0*/  LDG.E.U16 R25, desc[UR8][R24.64] ;  /* 0x0000000818197981 */ /* 0x000f28000c1e1500 */
[----:B------:R-:W4:Y:S04]  /*145f0*/  LDG.E.U16 R26, desc[UR8][R26.64] ;  /* 0x000000081a1a7981 */ /* 0x000f28000c1e1500 */
[----:B------:R-:W4:Y:S01]  /*14600*/  LDG.E.U16 R24, desc[UR8][R42.64] ;  /* 0x000000082a187981 */ /* 0x000f22000c1e1500 */
[----:B-----5:R-:W-:-:S05]  /*14610*/  IMAD.WIDE R34, R3, 0x2, R34 ;  /* 0x0000000203227825 */ /* 0x020fca00078e0222 */
[----:B------:R5:W4:Y:S02]  /*14620*/  LDG.E.U16 R18, desc[UR8][R34.64] ;  /* 0x0000000822127981 */ /* 0x000b24000c1e1500 */
[C---:B-----5:R-:W-:Y:S02]  /*14630*/  IMAD.WIDE R34, R3.reuse, 0x2, R60 ;  /* 0x0000000203227825 */ /* 0x060fe400078e023c */
[----:B------:R-:W5:Y:S04]  /*14640*/  LDL.64 R60, [R1+0x630] ;  /* 0x00063000013c7983 */ /* 0x000f680000100a00 */
[----:B------:R-:W5:Y:S01]  /*14650*/  LDG.E.U16 R34, desc[UR8][R34.64] ;  /* 0x0000000822227981 */ /* 0x000f62000c1e1500 */
[----:B--2---:R-:W-:-:S03]  /*14660*/  IMAD.WIDE R42, R3, 0x2, R50 ;  /* 0x00000002032a7825 */ /* 0x004fc600078e0232 */
[----:B------:R-:W2:Y:S04]  /*14670*/  LDL.64 R50, [R1+0x540] ;  /* 0x0005400001327983 */ /* 0x000ea80000100a00 */
[----:B------:R-:W2:Y:S01]  /*14680*/  LDG.E.U16 R42, desc[UR8][R42.64] ;  /* 0x000000082a2a7981 */ /* 0x000ea2000c1e1500 */
[----:B---3--:R-:W-:-:S06]  /*14690*/  IMAD.WIDE R32, R3, 0x2, R32 ;  /* 0x0000000203207825 */ /* 0x008fcc00078e0220 */
[----:B------:R-:W3:Y:S01]  /*146a0*/  LDG.E.U16 R32, desc[UR8][R32.64] ;  /* 0x0000000820207981 */ /* 0x000ee2000c1e1500 */
[----:B----4-:R-:W-:-:S05]  /*146b0*/  IMAD.WIDE R38, R3, 0x2, R38 ;  /* 0x0000000203267825 */ /* 0x010fca00078e0226 */
[----:B------:R4:W3:Y:S01]  /*146c0*/  LDG.E.U16 R36, desc[UR8][R38.64] ;  /* 0x0000000826247981 */ /* 0x0008e2000c1e1500 */
[----:B------:R-:W-:-:S05]  /*146d0*/  IMAD.WIDE R40, R3, 0x2, R40 ;  /* 0x0000000203287825 */ /* 0x000fca00078e0228 */
[----:B------:R0:W3:Y:S01]  /*146e0*/  LDG.E.U16 R33, desc[UR8][R40.64] ;  /* 0x0000000828217981 */ /* 0x0000e2000c1e1500 */
[----:B----4-:R-:W-:-:S03]  /*146f0*/  IMAD.WIDE R38, R3, 0x2, R52 ;  /* 0x0000000203267825 */ /* 0x010fc600078e0234 */
[----:B------:R-:W4:Y:S04]  /*14700*/  LDL.64 R52, [R1+0x548] ;  /* 0x0005480001347983 */ /* 0x000f280000100a00 */
[----:B------:R-:W3:Y:S01]  /*14710*/  LDG.E.U16 R38, desc[UR8][R38.64] ;  /* 0x0000000826267981 */ /* 0x000ee2000c1e1500 */
[----:B0-----:R-:W-:-:S03]  /*14720*/  IMAD.WIDE R40, R3, 0x2, R64 ;  /* 0x0000000203287825 */ /* 0x001fc600078e0240 */
[----:B------:R-:W3:Y:S01]  /*14730*/  LDL.64 R64, [R1+0x728] ;  /* 0x0007280001407983 */ /* 0x000ee20000100a00 */
[----:B------:R-:W-:-:S03]  /*14740*/  IMAD.WIDE R44, R3, 0x2, R44 ;  /* 0x00000002032c7825 */ /* 0x000fc600078e022c */
[----:B------:R0:W3:Y:S04]  /*14750*/  LDG.E.U16 R35, desc[UR8][R40.64] ;  /* 0x0000000828237981 */ /* 0x0000e8000c1e1500 */
[----:B------:R1:W3:Y:S04]  /*14760*/  LDG.E.U16 R39, desc[UR8][R46.64] ;  /* 0x000000082e277981 */ /* 0x0002e8000c1e1500 */
[----:B------:R1:W3:Y:S01]  /*14770*/  LDG.E.U16 R67, desc[UR8][R44.64] ;  /* 0x000000082c437981 */ /* 0x0002e2000c1e1500 */
[----:B0-----:R-:W-:-:S03]  /*14780*/  IMAD.WIDE R40, R3, 0x2, R56 ;  /* 0x0000000203287825 */ /* 0x001fc600078e0238 */
[----:B------:R-:W3:Y:S01]  /*14790*/  LDL.64 R56, [R1+0x828] ;  /* 0x0008280001387983 */ /* 0x000ee20000100a00 */
[----:B-1----:R-:W-:-:S03]  /*147a0*/  IMAD.WIDE R46, R3, 0x2, R54 ;  /* 0x00000002032e7825 */ /* 0x002fc600078e0236 */
[----:B------:R-:W3:Y:S01]  /*147b0*/  LDL.64 R54, [R1+0x7a8] ;  /* 0x0007a80001367983 */ /* 0x000ee20000100a00 */
[----:B------:R-:W-:-:S03]  /*147c0*/  IMAD.WIDE R44, R3, 0x2, R58 ;  /* 0x00000002032c7825 */ /* 0x000fc600078e023a */
[----:B------:R-:W3:Y:S04]  /*147d0*/  LDG.E.U16 R43, desc[UR8][R46.64] ;  /* 0x000000082e2b7981 */ /* 0x000ee8000c1e1500 */
[----:B------:R-:W3:Y:S04]  /*147e0*/  LDG.E.U16 R44, desc[UR8][R44.64] ;  /* 0x000000082c2c7981 */ /* 0x000ee8000c1e1500 */
[----:B------:R-:W3:Y:S01]  /*147f0*/  LDL.64 R58, [R1+0x4f0] ;  /* 0x0004f000013a7983 */ /* 0x000ee20000100a00 */
[----:B------:R-:W-:-:S03]  /*14800*/  IMAD.WIDE R72, R3, 0x2, R72 ;  /* 0x0000000203487825 */ /* 0x000fc600078e0248 */
[----:B------:R-:W3:Y:S01]  /*14810*/  LDG.E.U16 R40, desc[UR8][R40.64] ;  /* 0x0000000828287981 */ /* 0x000ee2000c1e1500 */
[----:B------:R-:W-:-:S03]  /*14820*/  IMAD.WIDE R48, R3, 0x2, R48 ;  /* 0x0000000203307825 */ /* 0x000fc600078e0230 */
[----:B------:R-:W3:Y:S04]  /*14830*/  LDG.E.U16 R72, desc[UR8][R72.64] ;  /* 0x0000000848487981 */ /* 0x000ee8000c1e1500 */
[----:B------:R0:W3:Y:S02]  /*14840*/  LDG.E.U16 R45, desc[UR8][R48.64] ;  /* 0x00000008302d7981 */ /* 0x0000e4000c1e1500 */
[C---:B0-----:R-:W-:Y:S02]  /*14850*/  IMAD.WIDE R48, R3.reuse, 0x2, R76 ;  /* 0x0000000203307825 */ /* 0x041fe400078e024c */
[----:B------:R-:W3:Y:S04]  /*14860*/  LDL.64 R76, [R1+0x628] ;  /* 0x00062800014c7983 */ /* 0x000ee80000100a00 */
[----:B------:R-:W3:Y:S01]  /*14870*/  LDG.E.U16 R48, desc[UR8][R48.64] ;  /* 0x0000000830307981 */ /* 0x000ee2000c1e1500 */
[----:B-----5:R-:W-:-:S03]  /*14880*/  IMAD.WIDE R46, R3, 0x2, R60 ;  /* 0x00000002032e7825 */ /* 0x020fc600078e023c */
[----:B------:R-:W5:Y:S04]  /*14890*/  LDL.64 R60, [R1+0x720] ;  /* 0x00072000013c7983 */ /* 0x000f680000100a00 */
[----:B------:R-:W5:Y:S01]  /*148a0*/  LDG.E.U16 R46, desc[UR8][R46.64] ;  /* 0x000000082e2e7981 */ /* 0x000f62000c1e1500 */
[----:B--2---:R-:W-:-:S05]  /*148b0*/  IMAD.WIDE R50, R3, 0x2, R50 ;  /* 0x0000000203327825 */ /* 0x004fca00078e0232 */
[----:B------:R0:W2:Y:S02]  /*148c0*/  LDG.E.U16 R49, desc[UR8][R50.64] ;  /* 0x0000000832317981 */ /* 0x0000a4000c1e1500 */
[C---:B0-----:R-:W-:Y:S02]  /*148d0*/  IMAD.WIDE R50, R3.reuse, 0x2, R74 ;  /* 0x0000000203327825 */ /* 0x041fe400078e024a */
[----:B------:R-:W2:Y:S02]  /*148e0*/  LDL.64 R74, [R1+0x5a0] ;  /* 0x0005a000014a7983 */ /* 0x000ea40000100a00 */
[----:B------:R-:W-:Y:S01]  /*148f0*/  IMAD R20, R20, 0x9, RZ ;  /* 0x0000000914147824 */ /* 0x000fe200078e02ff */
[----:B------:R-:W-:Y:S01]  /*14900*/  SHF.L.U32 R30, R30, 0x1, RZ ;  /* 0x000000011e1e7819 */ /* 0x000fe200000006ff */
[----:B------:R-:W2:Y:S01]  /*14910*/  LDG.E.U16 R50, desc[UR8][R50.64] ;  /* 0x0000000832327981 */ /* 0x000ea2000c1e1500 */
[----:B----4-:R-:W-:-:S05]  /*14920*/  IMAD.WIDE R52, R3, 0x2, R52 ;  /* 0x0000000203347825 */ /* 0x010fca00078e0234 */
[----:B------:R0:W4:Y:S02]  /*14930*/  LDG.E.U16 R47, desc[UR8][R52.64] ;  /* 0x00000008342f7981 */ /* 0x000124000c1e1500 */
[C---:B0-----:R-:W-:Y:S02]  /*14940*/  IMAD.WIDE R52, R3.reuse, 0x2, R62 ;  /* 0x0000000203347825 */ /* 0x041fe400078e023e */
[----:B------:R-:W4:Y:S04]  /*14950*/  LDL.64 R62, [R1+0x530] ;  /* 0x00053000013e7983 */ /* 0x000f280000100a00 */
[----:B------:R0:W4:Y:S01]  /*14960*/  LDG.E.U16 R83, desc[UR8][R52.64] ;  /* 0x0000000834537981 */ /* 0x000122000c1e1500 */
[----:B---3--:R-:W-:-:S04]  /*14970*/  IMAD.WIDE R56, R3, 0x2, R56 ;  /* 0x0000000203387825 */ /* 0x008fc800078e0238 */
[C---:B------:R-:W-:Y:S01]  /*14980*/  IMAD.WIDE R54, R3.reuse, 0x2, R54 ;  /* 0x0000000203367825 */ /* 0x040fe200078e0236 */
[----:B------:R-:W3:Y:S03]  /*14990*/  LDG.E.U16 R96, desc[UR8][R56.64] ;  /* 0x0000000838607981 */ /* 0x000ee6000c1e1500 */
[C---:B0-----:R-:W-:Y:S01]  /*149a0*/  IMAD.WIDE R52, R3.reuse, 0x2, R90 ;  /* 0x0000000203347825 */ /* 0x041fe200078e025a */
[----:B------:R0:W3:Y:S04]  /*149b0*/  LDG.E.U16 R82, desc[UR8][R54.64] ;  /* 0x0000000836527981 */ /* 0x0000e8000c1e1500 */
[----:B------:R-:W3:Y:S01]  /*149c0*/  LDL.64 R90, [R1+0x790] ;  /* 0x00079000015a7983 */ /* 0x000ee20000100a00 */
[----:B0-----:R-:W-:-:S03]  /*149d0*/  IMAD.WIDE R54, R3, 0x2, R80 ;  /* 0x0000000203367825 */ /* 0x001fc600078e0250 */
[----:B------:R0:W3:Y:S02]  /*149e0*/  LDG.E.U16 R81, desc[UR8][R52.64] ;  /* 0x0000000834517981 */ /* 0x0000e4000c1e1500 */
[C---:B0-----:R-:W-:Y:S02]  /*149f0*/  IMAD.WIDE R52, R3.reuse, 0x2, R78 ;  /* 0x0000000203347825 */ /* 0x041fe400078e024e */
[----:B------:R-:W3:Y:S02]  /*14a00*/  LDG.E.U16 R78, desc[UR8][R54.64] ;  /* 0x00000008364e7981 */ /* 0x000ee4000c1e1500 */
[----:B------:R-:W-:-:S05]  /*14a10*/  IMAD.WIDE R58, R3, 0x2, R58 ;  /* 0x00000002033a7825 */ /* 0x000fca00078e023a */
[----:B------:R0:W3:Y:S02]  /*14a20*/  LDG.E.U16 R97, desc[UR8][R58.64] ;  /* 0x000000083a617981 */ /* 0x0000e4000c1e1500 */
[C---:B0-----:R-:W-:Y:S02]  /*14a30*/  IMAD.WIDE R58, R3.reuse, 0x2, R64 ;  /* 0x00000002033a7825 */ /* 0x041fe400078e0240 */
[----:B------:R-:W3:Y:S02]  /*14a40*/  LDL.64 R64, [R1+0x810] ;  /* 0x0008100001407983 */ /* 0x000ee40000100a00 */
[C---:B------:R-:W-:Y:S02]  /*14a50*/  IMAD.WIDE R54, R3.reuse, 0x2, R86 ;  /* 0x0000000203367825 */ /* 0x040fe400078e0256 */
[----:B------:R-:W3:Y:S04]  /*14a60*/  LDL.64 R86, [R1+0x598] ;  /* 0x0005980001567983 */ /* 0x000ee80000100a00 */
[----:B------:R-:W3:Y:S04]  /*14a70*/  LDG.E.U16 R80, desc[UR8][R58.64] ;  /* 0x000000083a507981 */ /* 0x000ee8000c1e1500 */
[----:B------:R-:W3:Y:S01]  /*14a80*/  LDG.E.U16 R54, desc[UR8][R54.64] ;  /* 0x0000000836367981 */ /* 0x000ee2000c1e1500 */
[----:B-----5:R-:W-:-:S03]  /*14a90*/  IMAD.WIDE R56, R3, 0x2, R60 ;  /* 0x0000000203387825 */ /* 0x020fc600078e023c */
[----:B------:R-:W5:Y:S04]  /*14aa0*/  LDL.64 R60, [R1+0x818] ;  /* 0x00081800013c7983 */ /* 0x000f680000100a00 */
[----:B------:R0:W5:Y:S02]  /*14ab0*/  LDG.E.U16 R79, desc[UR8][R56.64] ;  /* 0x00000008384f7981 */ /* 0x000164000c1e1500 */
[C---:B0-----:R-:W-:Y:S02]  /*14ac0*/  IMAD.WIDE R56, R3.reuse, 0x2, R76 ;  /* 0x0000000203387825 */ /* 0x041fe400078e024c */
[----:B------:R0:W5:Y:S04]  /*14ad0*/  LDG.E.U16 R77, desc[UR8][R52.64] ;  /* 0x00000008344d7981 */ /* 0x000168000c1e1500 */
[----:B------:R2:W5:Y:S01]  /*14ae0*/  LDG.E.U16 R76, desc[UR8][R56.64] ;  /* 0x00000008384c7981 */ /* 0x000562000c1e1500 */
[----:B0-----:R-:W-:-:S03]  /*14af0*/  IMAD.WIDE R52, R3, 0x2, R88 ;  /* 0x0000000203347825 */ /* 0x001fc600078e0258 */
[----:B------:R-:W5:Y:S01]  /*14b00*/  LDL.64 R88, [R1+0x718] ;  /* 0x0007180001587983 */ /* 0x000f620000100a00 */
[----:B--2---:R-:W-:-:S03]  /*14b10*/  IMAD.WIDE R56, R3, 0x2, R74 ;  /* 0x0000000203387825 */ /* 0x004fc600078e024a */
[----:B------:R0:W2:Y:S04]  /*14b20*/  LDG.E.U16 R75, desc[UR8][R52.64] ;  /* 0x00000008344b7981 */ /* 0x0000a8000c1e1500 */
[----:B------:R1:W2:Y:S01]  /*14b30*/  LDG.E.U16 R74, desc[UR8][R56.64] ;  /* 0x00000008384a7981 */ /* 0x0002a2000c1e1500 */
[----:B0-----:R-:W-:-:S03]  /*14b40*/  IMAD.WIDE R52, R3, 0x2, R84 ;  /* 0x0000000203347825 */ /* 0x001fc600078e0254 */
[----:B------:R-:W2:Y:S01]  /*14b50*/  LDL.64 R84, [R1+0x618] ;  /* 0x0006180001547983 */ /* 0x000ea20000100a00 */
[----:B-1----:R-:W-:-:S03]  /*14b60*/  IMAD.WIDE R56, R5, 0x2, R200 ;  /* 0x0000000205387825 */ /* 0x002fc600078e02c8 */
[----:B------:R-:W2:Y:S01]  /*14b70*/  LDG.E.U16 R73, desc[UR8][R52.64] ;  /* 0x0000000834497981 */ /* 0x000ea2000c1e1500 */
[----:B------:R-:W-:-:S04]  /*14b80*/  IMAD.WIDE R58, R5, 0x2, R202 ;  /* 0x00000002053a7825 */ /* 0x000fc800078e02ca */
[----:B------:R-:W-:-:S04]  /*14b90*/  IMAD.WIDE R56, R3, 0x2, R56 ;  /* 0x0000000203387825 */ /* 0x000fc800078e0238 */
[C---:B------:R-:W-:Y:S01]  /*14ba0*/  IMAD.WIDE R58, R3.reuse, 0x2, R58 ;  /* 0x00000002033a7825 */ /* 0x040fe200078e023a */
[----:B------:R-:W2:Y:S04]  /*14bb0*/  LDG.E.U16 R5, desc[UR8][R56.64] ;  /* 0x0000000838057981 */ /* 0x000ea8000c1e1500 */
[----:B------:R0:W2:Y:S02]  /*14bc0*/  LDG.E.U16 R27, desc[UR8][R58.64] ;  /* 0x000000083a1b7981 */ /* 0x0000a4000c1e1500 */
[C---:B0-----:R-:W-:Y:S02]  /*14bd0*/  IMAD.WIDE R58, R3.reuse, 0x2, R100 ;  /* 0x00000002033a7825 */ /* 0x041fe400078e0264 */
[----:B------:R-:W2:Y:S02]  /*14be0*/  LDL.64 R100, [R1+0x788] ;  /* 0x0007880001647983 */ /* 0x000ea40000100a00 */
[----:B----4-:R-:W-:-:S05]  /*14bf0*/  IMAD.WIDE R62, R3, 0x2, R62 ;  /* 0x00000002033e7825 */ /* 0x010fca00078e023e */
[----:B------:R-:W4:Y:S01]  /*14c00*/  LDG.E.U16 R71, desc[UR8][R62.64] ;  /* 0x000000083e477981 */ /* 0x000f22000c1e1500 */
[----:B---3--:R-:W-:-:S03]  /*14c10*/  IMAD.WIDE R56, R3, 0x2, R90 ;  /* 0x0000000203387825 */ /* 0x008fc600078e025a */
[----:B------:R-:W3:Y:S04]  /*14c20*/  LDL.64 R90, [R1+0x590] ;  /* 0x00059000015a7983 */ /* 0x000ee80000100a00 */
[----:B------:R0:W4:Y:S02]  /*14c30*/  LDG.E.U16 R63, desc[UR8][R56.64] ;  /* 0x00000008383f7981 */ /* 0x000124000c1e1500 */
[C---:B0-----:R-:W-:Y:S02]  /*14c40*/  IMAD.WIDE R56, R3.reuse, 0x2, R92 ;  /* 0x0000000203387825 */ /* 0x041fe400078e025c */
[----:B------:R-:W4:Y:S02]  /*14c50*/  LDL.64 R92, [R1+0x4e0] ;  /* 0x0004e000015c7983 */ /* 0x000f240000100a00 */
[----:B------:R-:W-:-:S05]  /*14c60*/  IMAD.WIDE R52, R3, 0x2, R64 ;  /* 0x0000000203347825 */ /* 0x000fca00078e0240 */
[----:B------:R0:W4:Y:S02]  /*14c70*/  LDG.E.U16 R65, desc[UR8][R52.64] ;  /* 0x0000000834417981 */ /* 0x000124000c1e1500 */
[----:B0-----:R-:W-:Y:S02]  /*14c80*/  IMAD.WIDE R52, R3, 0x2, R102 ;  /* 0x0000000203347825 */ /* 0x001fe400078e0266 */
[----:B------:R-:W4:Y:S04]  /*14c90*/  LDL.64 R102, [R1+0x688] ;  /* 0x0006880001667983 */ /* 0x000f280000100a00 */
[----:B------:R0:W4:Y:S02]  /*14ca0*/  LDG.E.U16 R64, desc[UR8][R52.64] ;  /* 0x0000000834407981 */ /* 0x000124000c1e1500 */
[----:B0-----:R-:W-:-:S04]  /*14cb0*/  IMAD.WIDE R52, R20, 0x2, R202 ;  /* 0x0000000214347825 */ /* 0x001fc800078e02ca */
[----:B------:R-:W-:-:S05]  /*14cc0*/  IMAD.WIDE R52, R3, 0x2, R52 ;  /* 0x0000000203347825 */ /* 0x000fca00078e0234 */
[----:B------:R0:W4:Y:S02]  /*14cd0*/  LDG.E.U16 R20, desc[UR8][R52.64] ;  /* 0x0000000834147981 */ /* 0x000124000c1e1500 */
[----:B0-----:R-:W-:-:S05]  /*14ce0*/  IMAD.WIDE R52, R3, 0x2, R86 ;  /* 0x0000000203347825 */ /* 0x001fca00078e0256 */
[----:B------:R0:W4:Y:S02]  /*14cf0*/  LDG.E.U16 R41, desc[UR8][R52.64] ;  /* 0x0000000834297981 */ /* 0x000124000c1e1500 */
[C---:B0-----:R-:W-:Y:S02]  /*14d00*/  IMAD.WIDE R52, R3.reuse, 0x2, R108 ;  /* 0x0000000203347825 */ /* 0x041fe400078e026c */
[----:B------:R-:W4:Y:S02]  /*14d10*/  LDL.64 R108, [R1+0x600] ;  /* 0x00060000016c7983 */ /* 0x000f240000100a00 */
[C---:B-----5:R-:W-:Y:S02]  /*14d20*/  IMAD.WIDE R60, R3.reuse, 0x2, R60 ;  /* 0x00000002033c7825 */ /* 0x060fe400078e023c */
[----:B------:R-:W5:Y:S04]  /*14d30*/  LDG.E.U16 R53, desc[UR8][R52.64] ;  /* 0x0000000834357981 */ /* 0x000f68000c1e1500 */
[----:B------:R0:W5:Y:S02]  /*14d40*/  LDG.E.U16 R66, desc[UR8][R60.64] ;  /* 0x000000083c427981 */ /* 0x000164000c1e1500 */
[----:B0-----:R-:W-:-:S02]  /*14d50*/  IMAD.WIDE R60, R3, 0x2, R88 ;  /* 0x00000002033c7825 */ /* 0x001fc400078e0258 */
[----:B------:R-:W5:Y:S04]  /*14d60*/  LDL.64 R88, [R1+0x528] ;  /* 0x0005280001587983 */ /* 0x000f680000100a00 */
[----:B------:R-:W5:Y:S04]  /*14d70*/  LDG.E.U16 R62, desc[UR8][R60.64] ;  /* 0x000000083c3e7981 */ /* 0x000f68000c1e1500 */
[----:B------:R0:W5:Y:S04]  /*14d80*/  LDG.E.U16 R60, desc[UR8][R56.64] ;  /* 0x00000008383c7981 */ /* 0x000168000c1e1500 */
[----:B------:R1:W5:Y:S01]  /*14d90*/  LDG.E.U16 R61, desc[UR8][R58.64] ;  /* 0x000000083a3d7981 */ /* 0x000362000c1e1500 */
[----:B0-----:R-:W-:-:S03]  /*14da0*/  IMAD.WIDE R56, R3, 0x2, R94 ;  /* 0x0000000203387825 */ /* 0x001fc600078e025e */
[----:B------:R-:W5:Y:S01]  /*14db0*/  LDL.64 R94, [R1+0x680] ;  /* 0x00068000015e7983 */ /* 0x000f620000100a00 */
[----:B-1----:R-:W-:-:S03]  /*14dc0*/  IMAD.WIDE R58, R3, 0x2, R98 ;  /* 0x00000002033a7825 */ /* 0x002fc600078e0262 */
[----:B------:R-:W5:Y:S01]  /*14dd0*/  LDL.64 R98, [R1+0x780] ;  /* 0x0007800001627983 */ /* 0x000f620000100a00 */
[----:B--2---:R-:W-:-:S03]  /*14de0*/  IMAD.WIDE R84, R3, 0x2, R84 ;  /* 0x0000000203547825 */ /* 0x004fc600078e0254 */
[----:B------:R-:W2:Y:S04]  /*14df0*/  LDG.E.U16 R59, desc[UR8][R58.64] ;  /* 0x000000083a3b7981 */ /* 0x000ea8000c1e1500 */
[----:B------:R-:W2:Y:S04]  /*14e00*/  LDG.E.U16 R57, desc[UR8][R56.64] ;  /* 0x0000000838397981 */ /* 0x000ea8000c1e1500 */
[----:B------:R0:W2:Y:S02]  /*14e10*/  LDG.E.U16 R58, desc[UR8][R84.64] ;  /* 0x00000008543a7981 */ /* 0x0000a4000c1e1500 */
[----:B0-----:R-:W-:-:S02]  /*14e20*/  IMAD.WIDE R84, R3, 0x2, R106 ;  /* 0x0000000203547825 */ /* 0x001fc400078e026a */
[----:B------:R-:W2:Y:S02]  /*14e30*/  LDL.64 R106, [R1+0x588] ;  /* 0x00058800016a7983 */ /* 0x000ea40000100a00 */
[----:B------:R-:W-:Y:S02]  /*14e40*/  IMAD.WIDE R86, R30, 0x2, R200 ;  /* 0x000000021e567825 */ /* 0x000fe400078e02c8 */
[----:B------:R-:W2:Y:S02]  /*14e50*/  LDG.E.U16 R52, desc[UR8][R84.64] ;  /* 0x0000000854347981 */ /* 0x000ea4000c1e1500 */
[----:B---3--:R-:W-:-:S05]  /*14e60*/  IMAD.WIDE R90, R3, 0x2, R90 ;  /* 0x00000002035a7825 */ /* 0x008fca00078e025a */
[----:B------:R0:W3:Y:S02]  /*14e70*/  LDG.E.U16 R56, desc[UR8][R90.64] ;  /* 0x000000085a387981 */ /* 0x0000e4000c1e1500 */
[----:B0-----:R-:W-:-:S05]  /*14e80*/  IMAD.WIDE R90, R3, 0x2, R100 ;  /* 0x00000002035a7825 */ /* 0x001fca00078e0264 */
[----:B------:R-:W2:Y:S01]  /*14e90*/  LDG.E.U16 R100, desc[UR8][R90.64] ;  /* 0x000000085a647981 */ /* 0x000ea2000c1e1500 */
[----:B------:R-:W-:-:S04]  /*14ea0*/  IMAD.WIDE R86, R3, 0x2, R86 ;  /* 0x0000000203567825 */ /* 0x000fc800078e0256 */
[C---:B----4-:R-:W-:Y:S01]  /*14eb0*/  IMAD.WIDE R84, R3.reuse, 0x2, R92 ;  /* 0x0000000203547825 */ /* 0x050fe200078e025c */
[----:B------:R0:W4:Y:S04]  /*14ec0*/  LDG.E.U16 R30, desc[UR8][R86.64] ;  /* 0x00000008561e7981 */ /* 0x000128000c1e1500 */
[----:B------:R1:W3:Y:S04]  /*14ed0*/  LDG.E.U16 R51, desc[UR8][R84.64] ;  /* 0x0000000854337981 */ /* 0x0002e8000c1e1500 */
[----:B------:R-:W3:Y:S01]  /*14ee0*/  LDL.64 R92, [R1+0x580] ;  /* 0x00058000015c7983 */ /* 0x000ee20000100a00 */
[----:B0-----:R-:W-:-:S03]  /*14ef0*/  IMAD.WIDE R86, R3, 0x2, R116 ;  /* 0x0000000203567825 */ /* 0x001fc600078e0274 */
[----:B------:R-:W3:Y:S01]  /*14f00*/  LDL.64 R116, [R1+0x6f8] ;  /* 0x0006f80001747983 */ /* 0x000ee20000100a00 */
[----:B-----5:R-:W-:-:S05]  /*14f10*/  IMAD.WIDE R88, R3, 0x2, R88 ;  /* 0x0000000203587825 */ /* 0x020fca00078e0258 */
[----:B------:R0:W5:Y:S01]  /*14f20*/  LDG.E.U16 R55, desc[UR8][R88.64] ;  /* 0x0000000858377981 */ /* 0x000162000c1e1500 */
[C---:B------:R-:W-:Y:S02]  /*14f30*/  IMAD.WIDE R90, R3.reuse, 0x2, R94 ;  /* 0x00000002035a7825 */ /* 0x040fe400078e025e */
[----:B------:R-:W2:Y:S02]  /*14f40*/  LDC R94, c[0x0][0x3c4] ;  /* 0x0000f100ff5e7b82 */ /* 0x000ea40000000800 */
[C---:B-1----:R-:W-:Y:S02]  /*14f50*/  IMAD.WIDE R84, R3.reuse, 0x2, R98 ;  /* 0x0000000203547825 */ /* 0x042fe400078e0262 */
[----:B------:R1:W4:Y:S02]  /*14f60*/  LDG.E.U16 R98, desc[UR8][R86.64] ;  /* 0x0000000856627981 */ /* 0x000324000c1e1500 */
[C---:B0-----:R-:W-:Y:S02]  /*14f70*/  IMAD.WIDE R88, R3.reuse, 0x2, R114 ;  /* 0x0000000203587825 */ /* 0x041fe400078e0272 */
[----:B------:R-:W4:Y:S04]  /*14f80*/  LDL.64 R114, [R1+0x770] ;  /* 0x0007700001727983 */ /* 0x000f280000100a00 */
[----:B------:R0:W4:Y:S01]  /*14f90*/  LDG.E.U16 R99, desc[UR8][R88.64] ;  /* 0x0000000858637981 */ /* 0x000122000c1e1500 */
[----:B-1----:R-:W-:-:S03]  /*14fa0*/  IMAD.WIDE R86, R3, 0x2, R112 ;  /* 0x0000000203567825 */ /* 0x002fc600078e0270 */
[----:B------:R-:W4:Y:S04]  /*14fb0*/  LDL.64 R112, [R1+0x4d0] ;  /* 0x0004d00001707983 */ /* 0x000f280000100a00 */
[----:B------:R1:W5:Y:S01]  /*14fc0*/  LDG.E.U16 R101, desc[UR8][R84.64] ;  /* 0x0000000854657981 */ /* 0x000362000c1e1500 */
[----:B--2---:R-:W-:Y:S01]  /*14fd0*/  SHF.L.U32 R94, R94, 0x2, RZ ;  /* 0x000000025e5e7819 */ /* 0x004fe200000006ff */
[C---:B0-----:R-:W-:Y:S02]  /*14fe0*/  IMAD.WIDE R88, R3.reuse, 0x2, R102 ;  /* 0x0000000203587825 */ /* 0x041fe400078e0266 */
[----:B------:R0:W2:Y:S02]  /*14ff0*/  LDG.E.U16 R102, desc[UR8][R86.64] ;  /* 0x0000000856667981 */ /* 0x0000a4000c1e1500 */
[----:B-1----:R-:W-:-:S02]  /*15000*/  IMAD.WIDE R84, R3, 0x2, R104 ;  /* 0x0000000203547825 */ /* 0x002fc400078e0268 */
[----:B------:R1:W2:Y:S04]  /*15010*/  LDG.E.U16 R104, desc[UR8][R88.64] ;  /* 0x0000000858687981 */ /* 0x0002a8000c1e1500 */
[----:B------:R1:W2:Y:S01]  /*15020*/  LDG.E.U16 R105, desc[UR8][R90.64] ;  /* 0x000000085a697981 */ /* 0x0002a2000c1e1500 */
[----:B0-----:R-:W-:-:S03]  /*15030*/  IMAD.WIDE R86, R94, 0x2, R202 ;  /* 0x000000025e567825 */ /* 0x001fc600078e02ca */
[----:B------:R0:W2:Y:S01]  /*15040*/  LDG.E.U16 R103, desc[UR8][R84.64] ;  /* 0x0000000854677981 */ /* 0x0000a2000c1e1500 */
[----:B-1----:R-:W-:-:S04]  /*15050*/  IMAD.WIDE R88, R3, 0x2, R108 ;  /* 0x0000000203587825 */ /* 0x002fc800078e026c */
[----:B------:R-:W-:-:S04]  /*15060*/  IMAD.WIDE R86, R3, 0x2, R86 ;  /* 0x0000000203567825 */ /* 0x000fc800078e0256 */
[C---:B------:R-:W-:Y:S02]  /*15070*/  IMAD.WIDE R90, R3.reuse, 0x2, R106 ;  /* 0x00000002035a7825 */ /* 0x040fe400078e026a */
[----:B------:R1:W2:Y:S02]  /*15080*/  LDG.E.U16 R107, desc[UR8][R88.64] ;  /* 0x00000008586b7981 */ /* 0x0002a4000c1e1500 */
[C---:B0-----:R-:W-:Y:S02]  /*15090*/  IMAD.WIDE R84, R3.reuse, 0x2, R110 ;  /* 0x0000000203547825 */ /* 0x041fe400078e026e */
[----:B------:R0:W2:Y:S02]  /*150a0*/  LDG.E.U16 R110, desc[UR8][R86.64] ;  /* 0x00000008566e7981 */ /* 0x0000a4000c1e1500 */
[----:B------:R-:W-:Y:S02]  /*150b0*/  IMAD.WIDE R94, R94, 0x2, R200 ;  /* 0x000000025e5e7825 */ /* 0x000fe400078e02c8 */
[----:B------:R3:W2:Y:S02]  /*150c0*/  LDG.E.U16 R106, desc[UR8][R84.64] ;  /* 0x00000008546a7981 */ /* 0x0006a4000c1e1500 */
[----:B-1----:R-:W-:-:S02]  /*150d0*/  IMAD.WIDE R88, R3, 0x2, R120 ;  /* 0x0000000203587825 */ /* 0x002fc400078e0278 */
[----:B------:R-:W2:Y:S02]  /*150e0*/  LDL.64 R120, [R1+0x5f0] ;  /* 0x0005f00001787983 */ /* 0x000ea40000100a00 */
[C---:B0-----:R-:W-:Y:S02]  /*150f0*/  IMAD.WIDE R86, R3.reuse, 0x2, R134 ;  /* 0x0000000203567825 */ /* 0x041fe400078e0286 */
[----:B------:R-:W5:Y:S02]  /*15100*/  LDL.64 R134, [R1+0x578] ;  /* 0x0005780001867983 */ /* 0x000f640000100a00 */
[C---:B------:R-:W-:Y:S02]  /*15110*/  IMAD.WIDE R94, R3.reuse, 0x2, R94 ;  /* 0x00000002035e7825 */ /* 0x040fe400078e025e */
[----:B------:R-:W5:Y:S02]  /*15120*/  LDG.E.U16 R108, desc[UR8][R90.64] ;  /* 0x000000085a6c7981 */ /* 0x000f64000c1e1500 */
[----:B---3--:R-:W-:-:S02]  /*15130*/  IMAD.WIDE R84, R3, 0x2, R136 ;  /* 0x0000000203547825 */ /* 0x008fc400078e0288 */
[----:B------:R-:W3:Y:S04]  /*15140*/  LDG.E.U16 R94, desc[UR8][R94.64] ;  /* 0x000000085e5e7981 */ /* 0x000ee8000c1e1500 */
[----:B------:R0:W3:Y:S01]  /*15150*/  LDG.E.U16 R111, desc[UR8][R86.64] ;  /* 0x00000008566f7981 */ /* 0x0000e2000c1e1500 */
[----:B------:R-:W-:-:S03]  /*15160*/  IMAD.WIDE R92, R3, 0x2, R92 ;  /* 0x00000002035c7825 */ /* 0x000fc600078e025c */
[----:B------:R-:W3:Y:S04]  /*15170*/  LDL.64 R136, [R1+0x660] ;  /* 0x0006600001887983 */ /* 0x000ee80000100a00 */
[----:B------:R1:W3:Y:S01]  /*15180*/  LDG.E.U16 R95, desc[UR8][R84.64] ;  /* 0x00000008545f7981 */ /* 0x0002e2000c1e1500 */
[----:B0-----:R-:W-:-:S03]  /*15190*/  IMAD.WIDE R86, R3, 0x2, R126 ;  /* 0x0000000203567825 */ /* 0x001fc600078e027e */
[----:B------:R-:W3:Y:S04]  /*151a0*/  LDG.E.U16 R109, desc[UR8][R92.64] ;  /* 0x000000085c6d7981 */ /* 0x000ee8000c1e1500 */
[----:B------:R-:W3:Y:S01]  /*151b0*/  LDL.64 R126, [R1+0x508] ;  /* 0x00050800017e7983 */ /* 0x000ee20000100a00 */
[----:B-1----:R-:W-:-:S03]  /*151c0*/  IMAD.WIDE R84, R3, 0x2, R128 ;  /* 0x0000000203547825 */ /* 0x002fc600078e0280 */
[----:B------:R-:W3:Y:S04]  /*151d0*/  LDL.64 R128, [R1+0x570] ;  /* 0x0005700001807983 */ /* 0x000ee80000100a00 */
[----:B------:R-:W3:Y:S01]  /*151e0*/  LDL.64 R92, [R1+0x850] ;  /* 0x00085000015c7983 */ /* 0x000ee20000100a00 */
[----:B----4-:R-:W-:-:S03]  /*151f0*/  IMAD.WIDE R90, R3, 0x2, R112 ;  /* 0x00000002035a7825 */ /* 0x010fc600078e0270 */
[----:B------:R0:W4:Y:S04]  /*15200*/  LDG.E.U16 R112, desc[UR8][R88.64] ;  /* 0x0000000858707981 */ /* 0x000128000c1e1500 */
[----:B------:R1:W4:Y:S01]  /*15210*/  LDG.E.U16 R113, desc[UR8][R90.64] ;  /* 0x000000085a717981 */ /* 0x000322000c1e1500 */
[----:B0-----:R-:W-:-:S03]  /*15220*/  IMAD.WIDE R88, R3, 0x2, R124 ;  /* 0x0000000203587825 */ /* 0x001fc600078e027c */
[----:B------:R-:W4:Y:S01]  /*15230*/  LDL.64 R124, [R1+0x500] ;  /* 0x00050000017c7983 */ /* 0x000f220000100a00 */
[----:B-1----:R-:W-:-:S03]  /*15240*/  IMAD.WIDE R90, R3, 0x2, R114 ;  /* 0x00000002035a7825 */ /* 0x002fc600078e0272 */
[----:B------:R0:W4:Y:S04]  /*15250*/  LDG.E.U16 R114, desc[UR8][R84.64] ;  /* 0x0000000854727981 */ /* 0x000128000c1e1500 */
[----:B------:R1:W4:Y:S01]  /*15260*/  LDG.E.U16 R115, desc[UR8][R86.64] ;  /* 0x0000000856737981 */ /* 0x000322000c1e1500 */
[----:B0-----:R-:W-:-:S03]  /*15270*/  IMAD.WIDE R84, R3, 0x2, R116 ;  /* 0x0000000203547825 */ /* 0x001fc600078e0274 */
[----:B------:R0:W4:Y:S01]  /*15280*/  LDG.E.U16 R116, desc[UR8][R88.64] ;  /* 0x0000000858747981 */ /* 0x000122000c1e1500 */
[----:B-1----:R-:W-:-:S03]  /*15290*/  IMAD.WIDE R86, R3, 0x2, R118 ;  /* 0x0000000203567825 */ /* 0x002fc600078e0276 */
[----:B------:R1:W4:Y:S04]  /*152a0*/  LDG.E.U16 R118, desc[UR8][R84.64] ;  /* 0x0000000854767981 */ /* 0x000328000c1e1500 */
[----:B------:R2:W4:Y:S01]  /*152b0*/  LDG.E.U16 R119, desc[UR8][R86.64] ;  /* 0x0000000856777981 */ /* 0x000522000c1e1500 */
[----:B0-----:R-:W-:-:S03]  /*152c0*/  IMAD.WIDE R88, R3, 0x2, R130 ;  /* 0x0000000203587825 */ /* 0x001fc600078e0282 */
[----:B------:R-:W4:Y:S01]  /*152d0*/  LDL.64 R130, [R1+0x760] ;  /* 0x0007600001827983 */ /* 0x000f220000100a00 */
[----:B-1----:R-:W-:-:S03]  /*152e0*/  IMAD.WIDE R84, R3, 0x2, R132 ;  /* 0x0000000203547825 */ /* 0x002fc600078e0284 */
[----:B------:R-:W4:Y:S01]  /*152f0*/  LDL.64 R132, [R1+0x768] ;  /* 0x0007680001847983 */ /* 0x000f220000100a00 */
[----:B--2---:R-:W-:-:S03]  /*15300*/  IMAD.WIDE R86, R3, 0x2, R120 ;  /* 0x0000000203567825 */ /* 0x004fc600078e0278 */
[----:B------:R5:W2:Y:S04]  /*15310*/  LDG.E.U16 R120, desc[UR8][R84.64] ;  /* 0x0000000854787981 */ /* 0x000aa8000c1e1500 */
[----:B------:R0:W2:Y:S04]  /*15320*/  LDG.E.U16 R117, desc[UR8][R90.64] ;  /* 0x000000085a757981 */ /* 0x0000a8000c1e1500 */
[----:B------:R-:W2:Y:S01]  /*15330*/  LDG.E.U16 R121, desc[UR8][R88.64] ;  /* 0x0000000858797981 */ /* 0x000ea2000c1e1500 */
[----:B-----5:R-:W-:-:S03]  /*15340*/  IMAD.WIDE R84, R3, 0x2, R134 ;  /* 0x0000000203547825 */ /* 0x020fc600078e0286 */
[----:B------:R-:W5:Y:S01]  /*15350*/  LDL.64 R134, [R1+0x5e8] ;  /* 0x0005e80001867983 */ /* 0x000f620000100a00 */
[----:B0-----:R-:W-:-:S03]  /*15360*/  IMAD.WIDE R90, R3, 0x2, R122 ;  /* 0x00000002035a7825 */ /* 0x001fc600078e027a */
[----:B------:R3:W2:Y:S04]  /*15370*/  LDG.E.U16 R123, desc[UR8][R86.64] ;  /* 0x00000008567b7981 */ /* 0x0006a8000c1e1500 */
[----:B------:R4:W2:Y:S01]  /*15380*/  LDG.E.U16 R122, desc[UR8][R90.64] ;  /* 0x000000085a7a7981 */ /* 0x0008a2000c1e1500 */
[C---:B---3--:R-:W-:Y:S02]  /*15390*/  IMAD.WIDE R86, R3.reuse, 0x2, R128 ;  /* 0x0000000203567825 */ /* 0x048fe400078e0280 */
[----:B------:R-:W0:Y:S02]  /*153a0*/  LDC R128, c[0x0][0x3c4] ;  /* 0x0000f100ff807b82 */ /* 0x000e240000000800 */
[----:B------:R-:W-:-:S04]  /*153b0*/  IMAD.WIDE R88, R3, 0x2, R126 ;  /* 0x0000000203587825 */ /* 0x000fc800078e027e */
[C---:B------:R-:W-:Y:S01]  /*153c0*/  IMAD.WIDE R92, R3.reuse, 0x2, R92 ;  /* 0x00000002035c7825 */ /* 0x040fe200078e025c */
[----:B------:R-:W3:Y:S03]  /*153d0*/  LDG.E.U16 R126, desc[UR8][R88.64] ;  /* 0x00000008587e7981 */ /* 0x000ee6000c1e1500 */
[----:B0-----:R-:W-:Y:S02]  /*153e0*/  IMAD R128, R128, 0x7, RZ ;  /* 0x0000000780807824 */ /* 0x001fe400078e02ff */
[----:B----4-:R-:W-:Y:S02]  /*153f0*/  IMAD.WIDE R90, R3, 0x2, R124 ;  /* 0x00000002035a7825 */ /* 0x010fe400078e027c */
[----:B------:R0:W4:Y:S04]  /*15400*/  LDG.E.U16 R124, desc[UR8][R84.64] ;  /* 0x00000008547c7981 */ /* 0x000128000c1e1500 */
[----:B------:R-:W2:Y:S04]  /*15410*/  LDG.E.U16 R125, desc[UR8][R86.64] ;  /* 0x00000008567d7981 */ /* 0x000ea8000c1e1500 */
[----:B------:R1:W2:Y:S01]  /*15420*/  LDG.E.U16 R127, desc[UR8][R90.64] ;  /* 0x000000085a7f7981 */ /* 0x0002a2000c1e1500 */
[----:B0-----:R-:W-:-:S03]  /*15430*/  IMAD.WIDE R84, R128, 0x2, R200 ;  /* 0x0000000280547825 */ /* 0x001fc600078e02c8 */
[----:B------:R0:W2:Y:S01]  /*15440*/  LDG.E.U16 R128, desc[UR8][R92.64] ;  /* 0x000000085c807981 */ /* 0x0000a2000c1e1500 */
[----:B------:R-:W-:-:S04]  /*15450*/  IMAD.WIDE R84, R3, 0x2, R84 ;  /* 0x0000000203547825 */ /* 0x000fc800078e0254 */
[----:B-1----:R-:W-:-:S04]  /*15460*/  IMAD.WIDE R90, R3, 0x2, R154 ;  /* 0x00000002035a7825 */ /* 0x002fc800078e029a */
[----:B0-----:R-:W-:-:S04]  /*15470*/  IMAD.WIDE R92, R3, 0x2, R156 ;  /* 0x00000002035c7825 */ /* 0x001fc800078e029c */
[C---:B------:R-:W-:Y:S01]  /*15480*/  IMAD.WIDE R86, R3.reuse, 0x2, R130 ;  /* 0x0000000203567825 */ /* 0x040fe200078e0282 */
[----:B------:R-:W2:Y:S03]  /*15490*/  LDG.E.U16 R129, desc[UR8][R92.64] ;  /* 0x000000085c817981 */ /* 0x000ea6000c1e1500 */
[C---:B------:R-:W-:Y:S01]  /*154a0*/  IMAD.WIDE R88, R3.reuse, 0x2, R132 ;  /* 0x0000000203587825 */ /* 0x040fe200078e0284 */
[----:B------:R0:W2:Y:S04]  /*154b0*/  LDG.E.U16 R130, desc[UR8][R90.64] ;  /* 0x000000085a827981 */ /* 0x0000a8000c1e1500 */
[----:B------:R1:W2:Y:S04]  /*154c0*/  LDG.E.U16 R131, desc[UR8][R88.64] ;  /* 0x0000000858837981 */ /* 0x0002a8000c1e1500 */
[----:B------:R1:W2:Y:S01]  /*154d0*/  LDG.E.U16 R132, desc[UR8][R86.64] ;  /* 0x0000000856847981 */ /* 0x0002a2000c1e1500 */
[----:B0-----:R-:W-:-:S03]  /*154e0*/  IMAD.WIDE R90, R3, 0x2, R136 ;  /* 0x00000002035a7825 */ /* 0x001fc600078e0288 */
[----:B------:R0:W2:Y:S01]  /*154f0*/  LDG.E.U16 R133, desc[UR8][R84.64] ;  /* 0x0000000854857981 */ /* 0x0000a2000c1e1500 */
[----:B-1----:R-:W-:-:S03]  /*15500*/  IMAD.WIDE R88, R3, 0x2, R138 ;  /* 0x0000000203587825 */ /* 0x002fc600078e028a */
[----:B------:R-:W2:Y:S01]  /*15510*/  LDG.E.U16 R137, desc[UR8][R90.64] ;  /* 0x000000085a897981 */ /* 0x000ea2000c1e1500 */
[----:B------:R-:W-:-:S03]  /*15520*/  IMAD.WIDE R86, R3, 0x2, R150 ;  /* 0x0000000203567825 */ /* 0x000fc600078e0296 */
[----:B------:R1:W2:Y:S01]  /*15530*/  LDG.E.U16 R136, desc[UR8][R88.64] ;  /* 0x0000000858887981 */ /* 0x0002a2000c1e1500 */
[----:B0-----:R-:W-:-:S04]  /*15540*/  IMAD.WIDE R84, R3, 0x2, R152 ;  /* 0x0000000203547825 */ /* 0x001fc800078e0298 */
[C---:B-----5:R-:W-:Y:S02]  /*15550*/  IMAD.WIDE R92, R3.reuse, 0x2, R134 ;  /* 0x00000002035c7825 */ /* 0x060fe400078e0286 */
[----:B------:R0:W5:Y:S02]  /*15560*/  LDG.E.U16 R134, desc[UR8][R84.64] ;  /* 0x0000000854867981 */ /* 0x000164000c1e1500 */
[C---:B-1----:R-:W-:Y:S02]  /*15570*/  IMAD.WIDE R88, R3.reuse, 0x2, R144 ;  /* 0x0000000203587825 */ /* 0x042fe400078e0290 */
[----:B------:R1:W2:Y:S02]  /*15580*/  LDG.E.U16 R135, desc[UR8][R86.64] ;  /* 0x0000000856877981 */ /* 0x0002a4000c1e1500 */
[C---:B------:R-:W-:Y:S02]  /*15590*/  IMAD.WIDE R90, R3.reuse, 0x2, R142 ;  /* 0x00000002035a7825 */ /* 0x040fe400078e028e */
[----:B------:R1:W2:Y:S02]  /*155a0*/  LDG.E.U16 R138, desc[UR8][R92.64] ;  /* 0x000000085c8a7981 */ /* 0x0002a4000c1e1500 */
[----:B0-----:R-:W-:-:S02]  /*155b0*/  IMAD.WIDE R84, R3, 0x2, R148 ;  /* 0x0000000203547825 */ /* 0x001fc400078e0294 */
[----:B------:R-:W2:Y:S02]  /*155c0*/  LDG.E.U16 R88, desc[UR8][R88.64] ;  /* 0x0000000858587981 */ /* 0x000ea4000c1e1500 */
[C---:B-1----:R-:W-:Y:S02]  /*155d0*/  IMAD.WIDE R86, R3.reuse, 0x2, R146 ;  /* 0x0000000203567825 */ /* 0x042fe400078e0292 */
[----:B------:R0:W2:Y:S02]  /*155e0*/  LDG.E.U16 R84, desc[UR8][R84.64] ;  /* 0x0000000854547981 */ /* 0x0000a4000c1e1500 */
[----:B------:R-:W-:Y:S02]  /*155f0*/  IMAD.WIDE R92, R3, 0x2, R140 ;  /* 0x00000002035c7825 */ /* 0x000fe400078e028c */
[----:B------:R-:W2:Y:S04]  /*15600*/  LDG.E.U16 R86, desc[UR8][R86.64] ;  /* 0x0000000856567981 */ /* 0x000ea8000c1e1500 */
[----:B------:R-:W2:Y:S04]  /*15610*/  LDG.E.U16 R90, desc[UR8][R90.64] ;  /* 0x000000085a5a7981 */ /* 0x000ea8000c1e1500 */
[----:B------:R-:W2:Y:S01]  /*15620*/  LDG.E.U16 R92, desc[UR8][R92.64] ;  /* 0x000000085c5c7981 */ /* 0x000ea2000c1e1500 */
[----:B0-----:R-:W-:-:S02]  /*15630*/  LOP3.LUT R85, R204, 0x3f, RZ, 0xc0, !PT ;  /* 0x0000003fcc557812 */ /* 0x001fc400078ec0ff */
[----:B------:R-:W-:Y:S02]  /*15640*/  LOP3.LUT R212, R204, 0x40, RZ, 0xc0, !PT ;  /* 0x00000040ccd47812 */ /* 0x000fe400078ec0ff */
[----:B------:R-:W-:-:S04]  /*15650*/  SHF.L.U32 R139, R85, 0x1, RZ ;  /* 0x00000001558b7819 */ /* 0x000fc800000006ff */
[----:B------:R-:W-:-:S05]  /*15660*/  LEA R85, R212, R139, 0x7 ;  /* 0x0000008bd4557211 */ /* 0x000fca00078e38ff */
[----:B------:R0:W-:Y:S01]  /*15670*/  STS.U16 [R85+UR4+0x18000], R4 ;  /* 0x0180000455007988 */ /* 0x0001e20008000404 */
[----:B------:R-:W-:-:S03]  /*15680*/  LOP3.LUT P0, RZ, R204, 0x7f, RZ, 0xc0, !PT ;  /* 0x0000007fccff7812 */ /* 0x000fc6000780c0ff */
[----:B------:R1:W-:Y:S01]  /*15690*/  STS.U16 [R85+UR4+0x1c400], R5 ;  /* 0x01c4000555007988 */ /* 0x0003e20008000404 */
[----:B0-----:R-:W-:-:S03]  /*156a0*/  LOP3.LUT R4, R85, 0x10, RZ, 0x3c, !PT ;  /* 0x0000001055047812 */ /* 0x001fc600078e3cff */
[----:B------:R-:W-:Y:S01]  /*156b0*/  STS.U16 [R85+UR4+0x18400], R27 ;  /* 0x0184001b55007988 */ /* 0x000fe20008000404 */
[----:B-1----:R-:W-:-:S03]  /*156c0*/  LOP3.LUT R5, R85, 0x20, RZ, 0x3c, !PT ;  /* 0x0000002055057812 */ /* 0x002fc600078e3cff */
[----:B------:R-:W-:Y:S01]  /*156d0*/  STS.U16 [R85+UR4+0x1c000], R6 ;  /* 0x01c0000655007988 */ /* 0x000fe20008000404 */
[----:B------:R-:W-:-:S03]  /*156e0*/  UMOV UR72, 0x1 ;  /* 0x0000000100487882 */ /* 0x000fc60000000000 */
        /* <DEDUP_REMOVED lines=28> */
[----:B------:R-:W-:-:S04]  /*158b0*/  @!UP1 UIADD3 UR72, UPT, UPT, -UR72, 0x100000, URZ ;  /* 0x0010000048489890 */ /* 0x000fc8000fffe1ff */
[----:B------:R-:W-:Y:S02]  /*158c0*/  @!UP1 USHF.L.U32 UR73, UR72, 0xb, URZ ;  /* 0x0000000b48499899 */ /* 0x000fe400080006ff */
[----:B------:R-:W-:Y:S01]  /*158d0*/  @!UP1 USHF.L.U32 UR72, UR72, 0x1, URZ ;  /* 0x0000000148489899 */ /* 0x000fe200080006ff */
        /* <DEDUP_REMOVED lines=51> */
[----:B------:R-:W-:-:S03]  /*15c10*/  VOTEU.ALL UP3, P0 ;  /* 0x0000000000ff7886 */ /* 0x000fc60000060000 */
[----:B------:R1:W-:Y:S01]  /*15c20*/  STS.U16 [R4+UR4+0x18280], R52 ;  /* 0x0182803404007988 */ /* 0x0003e20008000404 */
[C---:B0-----:R-:W-:Y:S02]  /*15c30*/  LOP3.LUT R5, R85.reuse, 0x60, RZ, 0x3c, !PT ;  /* 0x0000006055057812 */ /* 0x041fe400078e3cff */
[----:B------:R-:W-:Y:S01]  /*15c40*/  LOP3.LUT R85, R85, 0x70, RZ, 0x3c, !PT ;  /* 0x0000007055557812 */ /* 0x000fe200078e3cff */
        /* <DEDUP_REMOVED lines=20> */
[----:B--2---:R1:W-:Y:S04]  /*15d90*/  STS.U16 [R5+UR4+0x1cb00], R117 ;  /* 0x01cb007505007988 */ /* 0x0043e80008000404 */
[----:B------:R1:W-:Y:S04]  /*15da0*/  STS.U16 [R5+UR4+0x18f00], R118 ;  /* 0x018f007605007988 */ /* 0x0003e80008000404 */
[----:B------:R1:W-:Y:S04]  /*15db0*/  STS.U16 [R5+UR4+0x1cf00], R119 ;  /* 0x01cf007705007988 */ /* 0x0003e80008000404 */
[----:B------:R1:W-:Y:S04]  /*15dc0*/  STS.U16 [R5+UR4+0x19300], R120 ;  /* 0x0193007805007988 */ /* 0x0003e80008000404 */
[----:B------:R1:W-:Y:S04]  /*15dd0*/  STS.U16 [R5+UR4+0x1d300], R121 ;  /* 0x01d3007905007988 */ /* 0x0003e80008000404 */
[----:B------:R1:W-:Y:S04]  /*15de0*/  STS.U16 [R5+UR4+0x19700], R122 ;  /* 0x0197007a05007988 */ /* 0x0003e80008000404 */
[----:B------:R1:W-:Y:S04]  /*15df0*/  STS.U16 [R5+UR4+0x1d700], R123 ;  /* 0x01d7007b05007988 */ /* 0x0003e80008000404 */
[----:B----4-:R1:W-:Y:S04]  /*15e00*/  STS.U16 [R5+UR4+0x19b00], R124 ;  /* 0x019b007c05007988 */ /* 0x0103e80008000404 */
[----:B------:R1:W-:Y:S04]  /*15e10*/  STS.U16 [R5+UR4+0x1db00], R125 ;  /* 0x01db007d05007988 */ /* 0x0003e80008000404 */
[----:B---3--:R1:W-:Y:S04]  /*15e20*/  STS.U16 [R5+UR4+0x19f00], R126 ;  /* 0x019f007e05007988 */ /* 0x0083e80008000404 */
[----:B------:R1:W-:Y:S04]  /*15e30*/  STS.U16 [R5+UR4+0x1df00], R127 ;  /* 0x01df007f05007988 */ /* 0x0003e80008000404 */
[----:B------:R1:W-:Y:S04]  /*15e40*/  STS.U16 [R85+UR4+0x1c380], R133 ;  /* 0x01c3808555007988 */ /* 0x0003e80008000404 */
[----:B------:R1:W-:Y:S04]  /*15e50*/  STS.U16 [R85+UR4+0x18380], R128 ;  /* 0x0183808055007988 */ /* 0x0003e80008000404 */
[----:B------:R1:W-:Y:S04]  /*15e60*/  STS.U16 [R85+UR4+0x18780], R129 ;  /* 0x0187808155007988 */ /* 0x0003e80008000404 */
[----:B------:R1:W-:Y:S04]  /*15e70*/  STS.U16 [R85+UR4+0x1c780], R130 ;  /* 0x01c7808255007988 */ /* 0x0003e80008000404 */
[----:B------:R1:W-:Y:S04]  /*15e80*/  STS.U16 [R85+UR4+0x18b80], R131 ;  /* 0x018b808355007988 */ /* 0x0003e80008000404 */
[----:B------:R1:W-:Y:S04]  /*15e90*/  STS.U16 [R85+UR4+0x1cb80], R132 ;  /* 0x01cb808455007988 */ /* 0x0003e80008000404 */
[----:B-----5:R1:W-:Y:S04]  /*15ea0*/  STS.U16 [R85+UR4+0x18f80], R134 ;  /* 0x018f808655007988 */ /* 0x0203e80008000404 */
        /* <DEDUP_REMOVED lines=12> */
[----:B0-----:R1:W0:Y:S02]  /*15f70*/  @!UP3 SYNCS.EXCH.64 URZ, [UR4+0x28010], UR72 ;  /* 0x0280104804ffb5b2 */ /* 0x0012240008000100 */
[----:B0-----:R-:W-:Y:S06]  /*15f80*/  BAR.SYNC.DEFER_BLOCKING 0x0 ;  /* 0x0000000000007b1d */ /* 0x001fec0000010000 */
[----:B-1----:R-:W-:Y:S05]  /*15f90*/  BRA.U UP2, `(.L_x_17) ;  /* 0x0000000102b47547 */ /* 0x002fea000b800000 */
[----:B------:R-:W2:Y:S04]  /*15fa0*/  LDL R89, [R1+0x498] ;  /* 0x0004980001597983 */ /* 0x000ea80000100800 */
[----:B------:R-:W3:Y:S01]  /*15fb0*/  LDL R87, [R1+0x49c] ;  /* 0x00049c0001577983 */ /* 0x000ee20000100800 */
[----:B------:R-:W-:Y:S02]  /*15fc0*/  MOV.SPILL R8, UR5 ;  /* 0x0000000500087c02 */ /* 0x000fe40009000f00 */
[----:B------:R-:W-:Y:S01]  /*15fd0*/  MOV.SPILL R9, UR4 ;  /* 0x0000000400097c02 */ /* 0x000fe20009000f00 */
[----:B------:R-:W4:Y:S01]  /*15fe0*/  LDL R10, [R1+0x868] ;  /* 0x00086800010a7983 */ /* 0x000f220000100800 */
[----:B------:R-:W-:-:S13]  /*15ff0*/  ELECT P0, URZ, PT ;  /* 0x0000000000ff782f */ /* 0x000fda0003800000 */
[----:B------:R-:W-:Y:S02]  /*16000*/  @P0 MOV R5, 0x40004040 ;  /* 0x4000404000050802 */ /* 0x000fe40000000f00 */
[----:B------:R-:W-:Y:S02]  /*16010*/  @P0 MOV R7, 0x40004040 ;  /* 0x4000404000070802 */ /* 0x000fe40000000f00 */
[----:B------:R-:W-:Y:S02]  /*16020*/  @P0 R2UR UR73, R5 ;  /* 0x00000000054902ca */ /* 0x000fe400000e0000 */
[----:B------:R-:W-:Y:S01]  /*16030*/  @P0 R2UR UR75, R7 ;  /* 0x00000000074b02ca */ /* 0x000fe200000e0000 */
[----:B------:R-:W-:Y:S01]  /*16040*/  IMAD.MOV.U32 R5, RZ, RZ, RZ ;  /* 0x000000ffff057224 */ /* 0x000fe200078e00ff */
[----:B------:R-:W-:Y:S01]  /*16050*/  UMOV UR4, 0x0 ;  /* 0x0000000000047882 */ /* 0x000fe20000000000 */
[----:B------:R-:W-:Y:S01]  /*16060*/  UMOV UR5, 0x8108490 ;  /* 0x0810849000057882 */ /* 0x000fe20000000000 */
[----:B--2---:R-:W-:-:S13]  /*16070*/  R2UR UR72, R89 ;  /* 0x00000000594872ca */ /* 0x004fda00000e0000 */
[----:B------:R-:W-:Y:S01]  /*16080*/  IMAD.U32 R4, RZ, RZ, UR72 ;  /* 0x00000048ff047e24 */ /* 0x000fe2000f8e00ff */
[----:B---3--:R-:W-:-:S13]  /*16090*/  R2UR UR72, R87 ;  /* 0x00000000574872ca */ /* 0x008fda00000e0000 */
[----:B------:R-:W-:Y:S02]  /*160a0*/  MOV R6, UR72 ;  /* 0x0000004800067c02 */ /* 0x000fe40008000f00 */
[----:B------:R-:W-:Y:S02]  /*160b0*/  @P0 R2UR UR72, R4 ;  /* 0x00000000044802ca */ /* 0x000fe400000e0000 */
[----:B------:R-:W-:Y:S02]  /*160c0*/  @P0 R2UR UR74, R6 ;  /* 0x00000000064a02ca */ /* 0x000fe400000e0000 */
[----:B----4-:R-:W-:-:S04]  /*160d0*/  IADD3 R4, PT, PT, R10, 0x28010, RZ ;  /* 0x000280100a047810 */ /* 0x010fc80007ffe0ff */
[----:B------:R-:W-:-:S07]  /*160e0*/  @P0 MOV R4, R4 ;  /* 0x0000000400040202 */ /* 0x000fce0000000f00 */
[----:B------:R0:W-:Y:S01]  /*160f0*/  UTCHMMA gdesc[UR72], gdesc[UR74], tmem[UR7], tmem[UR4], idesc[UR5], !UPT ;  /* 0x00ff044a480075ea */ /* 0x0001e2000f800007 */
[----:B------:R-:W-:Y:S01]  /*16100*/  @P0 R2UR UR77, R4 ;  /* 0x00000000044d02ca */ /* 0x000fe200000e0000 */
[----:B0-----:R-:W-:Y:S01]  /*16110*/  UMOV UR72, 0x0 ;  /* 0x0000000000487882 */ /* 0x001fe20000000000 */
[----:B------:R-:W-:Y:S01]  /*16120*/  UMOV UR73, 0x8108490 ;  /* 0x0810849000497882 */ /* 0x000fe20000000000 */
[----:B------:R-:W-:Y:S01]  /*16130*/  UMOV UR74, 0x0 ;  /* 0x00000000004a7882 */ /* 0x000fe20000000000 */
[----:B------:R-:W-:Y:S01]  /*16140*/  UMOV UR75, 0x8108490 ;  /* 0x08108490004b7882 */ /* 0x000fe20000000000 */
[----:B------:R0:W-:Y:S01]  /*16150*/  UTCHMMA gdesc[UR40], gdesc[UR10], tmem[UR7], tmem[UR72], idesc[UR73], UPT ;  /* 0x00ff480a280075ea */ /* 0x0001e2000b800007 */
        /* <DEDUP_REMOVED lines=14> */
[----:B------:R0:W-:Y:S01]  /*16240*/  UTCBAR [UR77], URZ ;  /* 0x000000ff4d0073e9 */ /* 0x0001e200080000ff */
[----:B------:R-:W-:-:S02]  /*16250*/  R2UR.FILL UR5, R8 ;  /* 0x00000000080572ca */ /* 0x000fc400004e0000 */
[----:B------:R-:W-:-:S15]  /*16260*/  R2UR.FILL UR4, R9 ;  /* 0x00000000090472ca */ /* 0x000fde00004e0000 */
.L_x_17:
[----:B------:R-:W1:Y:S02]  /*16270*/  SYNCS.PHASECHK.TRANS64.TRYWAIT P0, [UR4+0x28010], RZ ;  /* 0x028010ffff0075a7 */ /* 0x000e640008001104 */
[----:B-1----:R-:W-:Y:S05]  /*16280*/  @!P0 BRA `(.L_x_18) ;  /* 0x00000114005c8947 */ /* 0x002fea0003800000 */
.L_x_26:
[----:B------:R-:W-:Y:S01]  /*16290*/  BAR.SYNC.DEFER_BLOCKING 0x0 ;  /* 0x0000000000007b1d */ /* 0x000fe20000010000 */
[C---:B------:R-:W-:Y:S02]  /*162a0*/  IADD3 R112, P1, PT, R197.reuse, 0x80, RZ ;  /* 0x00000080c5707810 */ /* 0x040fe40007f3e0ff */
[C---:B------:R-:W-:Y:S02]  /*162b0*/  IADD3 R130, P2, PT, R197.reuse, 0x81, RZ ;  /* 0x00000081c5827810 */ /* 0x040fe40007f5e0ff */
[-C--:B------:R-:W-:Y:S01]  /*162c0*/  IADD3.X R143, PT, PT, RZ, R198.reuse, RZ, P1, !PT ;  /* 0x000000c6ff8f7210 */ /* 0x080fe20000ffe4ff */
[----:B0-----:R-:W0:Y:S01]  /*162d0*/  LDCU UR72, c[0x0][0x3a8] ;  /* 0x00007500ff4877ac */ /* 0x001e220008000800 */
[C---:B------:R-:W-:Y:S01]  /*162e0*/  IADD3 R94, P1, PT, R197.reuse, 0x84, RZ ;  /* 0x00000084c55e7810 */ /* 0x040fe20007f3e0ff */
[----:B------:R-:W0:Y:S01]  /*162f0*/  LDTM.x64 R4, tmem[UR6+0x100] ;  /* 0x00010006000479ee */ /* 0x000e220008340000 */
[C---:B------:R-:W-:Y:S02]  /*16300*/  IADD3 R107, P5, PT, R197.reuse, 0x82, RZ ;  /* 0x00000082c56b7810 */ /* 0x040fe40007fbe0ff */
[----:B------:R-:W-:Y:S01]  /*16310*/  IADD3.X R142, PT, PT, RZ, R198, RZ, P2, !PT ;  /* 0x000000c6ff8e7210 */ /* 0x000fe200017fe4ff */
[----:B------:R-:W-:Y:S01]  /*16320*/  IMAD.X R139, RZ, RZ, R198, P1 ;  /* 0x000000ffff8b7224 */ /* 0x000fe200008e06c6 */
[----:B------:R-:W-:-:S02]  /*16330*/  IADD3 R95, P2, PT, R197, 0x85, RZ ;  /* 0x00000085c55f7810 */ /* 0x000fc40007f5e0ff */
[-C--:B------:R-:W-:Y:S02]  /*16340*/  IADD3.X R141, PT, PT, RZ, R198.reuse, RZ, P5, !PT ;  /* 0x000000c6ff8d7210 */ /* 0x080fe40002ffe4ff */
[C---:B------:R-:W-:Y:S02]  /*16350*/  IADD3 R96, P5, PT, R197.reuse, 0x86, RZ ;  /* 0x00000086c5607810 */ /* 0x040fe40007fbe0ff */
[-C--:B------:R-:W-:Y:S02]  /*16360*/  IADD3.X R138, PT, PT, RZ, R198.reuse, RZ, P2, !PT ;  /* 0x000000c6ff8a7210 */ /* 0x080fe400017fe4ff */
[C---:B------:R-:W-:Y:S02]  /*16370*/  IADD3 R89, P2, PT, R197.reuse, 0x89, RZ ;  /* 0x00000089c5597810 */ /* 0x040fe40007f5e0ff */
[----:B------:R-:W-:Y:S02]  /*16380*/  IADD3.X R93, PT, PT, RZ, R198, RZ, P5, !PT ;  /* 0x000000c6ff5d7210 */ /* 0x000fe40002ffe4ff */
[----:B------:R-:W-:Y:S01]  /*16390*/  LOP3.LUT P6, RZ, R204, 0x7f, RZ, 0xc0, !PT ;  /* 0x0000007fccff7812 */ /* 0x000fe200078cc0ff */
[----:B------:R-:W-:Y:S01]  /*163a0*/  IMAD.X R88, RZ, RZ, R198, P2 ;  /* 0x000000ffff587224 */ /* 0x000fe200010e06c6 */
[----:B------:R-:W-:-:S02]  /*163b0*/  IADD3 R83, P2, PT, R197, 0x8d, RZ ;  /* 0x0000008dc5537810 */ /* 0x000fc40007f5e0ff */
[----:B------:R-:W-:Y:S01]  /*163c0*/  SHF.L.U32 R69, R69, 0x1f, RZ ;  /* 0x0000001f45457819 */ /* 0x000fe200000006ff */
[----:B0-----:R-:W-:Y:S01]  /*163d0*/  FMUL R73, R10, UR72 ;  /* 0x000000480a497c20 */ /* 0x001fe20008400000 */
[----:B------:R-:W-:Y:S01]  /*163e0*/  FMUL R104, R23, UR72 ;  /* 0x0000004817687c20 */ /* 0x000fe20008400000 */
[----:B------:R-:W-:Y:S01]  /*163f0*/  FMUL R10, R11, UR72 ;  /* 0x000000480b0a7c20 */ /* 0x000fe20008400000 */
[C---:B------:R-:W-:Y:S01]  /*16400*/  IADD3 R23, P4, PT, R197.reuse, 0x83, RZ ;  /* 0x00000083c5177810 */ /* 0x040fe20007f9e0ff */
[----:B------:R-:W-:Y:S01]  /*16410*/  FMUL R100, R22, UR72 ;  /* 0x0000004816647c20 */ /* 0x000fe20008400000 */
[----:B------:R-:W-:Y:S01]  /*16420*/  IADD3 R11, P0, PT, R197, 0xb5, RZ ;  /* 0x000000b5c50b7810 */ /* 0x000fe20007f1e0ff */
[----:B------:R-:W-:Y:S01]  /*16430*/  FMUL R98, R21, UR72 ;  /* 0x0000004815627c20 */ /* 0x000fe20008400000 */
[-C--:B------:R-:W-:Y:S01]  /*16440*/  IADD3.X R140, PT, PT, RZ, R198.reuse, RZ, P4, !PT ;  /* 0x000000c6ff8c7210 */ /* 0x080fe200027fe4ff */
[----:B------:R-:W-:Y:S01]  /*16450*/  FMUL R70, R27, UR72 ;  /* 0x000000481b467c20 */ /* 0x000fe20008400000 */
[----:B------:R-:W-:Y:S01]  /*16460*/  ISETP.GT.U32.AND P3, PT, R11, R219, PT ;  /* 0x000000db0b00720c */ /* 0x000fe20003f64070 */
[----:B------:R-:W-:Y:S01]  /*16470*/  FMUL R72, R12, UR72 ;  /* 0x000000480c487c20 */ /* 0x000fe20008400000 */
[C---:B------:R-:W-:Y:S01]  /*16480*/  IADD3 R22, P4, PT, R197.reuse, 0x87, RZ ;  /* 0x00000087c5167810 */ /* 0x040fe20007f9e0ff */
[----:B------:R-:W-:Y:S01]  /*16490*/  FMUL R71, R14, UR72 ;  /* 0x000000480e477c20 */ /* 0x000fe20008400000 */
[----:B------:R-:W-:Y:S01]  /*164a0*/  IADD3 R11, P1, PT, R197, 0x88, RZ ;  /* 0x00000088c50b7810 */ /* 0x000fe20007f3e0ff */
[----:B------:R-:W-:Y:S01]  /*164b0*/  FMUL R14, R16, UR72 ;  /* 0x00000048100e7c20 */ /* 0x000fe20008400000 */
[-C--:B------:R-:W-:Y:S01]  /*164c0*/  IADD3.X R92, PT, PT, RZ, R198.reuse, RZ, P4, !PT ;  /* 0x000000c6ff5c7210 */ /* 0x080fe200027fe4ff */
[----:B------:R-:W-:Y:S01]  /*164d0*/  FMUL R12, R65, UR72 ;  /* 0x00000048410c7c20 */ /* 0x000fe20008400000 */
[----:B------:R-:W-:Y:S01]  /*164e0*/  IADD3 R86, P4, PT, R197, 0x8b, RZ ;  /* 0x0000008bc5567810 */ /* 0x000fe20007f9e0ff */
[----:B------:R-:W-:Y:S01]  /*164f0*/  FMUL R75, R8, UR72 ;  /* 0x00000048084b7c20 */ /* 0x000fe20008400000 */
[-C--:B------:R-:W-:Y:S01]  /*16500*/  IADD3.X R91, PT, PT, RZ, R198.reuse, RZ, P1, !PT ;  /* 0x000000c6ff5b7210 */ /* 0x080fe20000ffe4ff */
[----:B------:R-:W-:Y:S01]  /*16510*/  FMUL R16, R17, UR72 ;  /* 0x0000004811107c20 */ /* 0x000fe20008400000 */
[----:B------:R-:W-:Y:S01]  /*16520*/  IADD3 R21, P5, PT, R197, 0x8a, RZ ;  /* 0x0000008ac5157810 */ /* 0x000fe20007fbe0ff */
[----:B------:R-:W-:Y:S01]  /*16530*/  FMUL R74, R9, UR72 ;  /* 0x00000048094a7c20 */ /* 0x000fe20008400000 */
[----:B------:R-:W-:Y:S01]  /*16540*/  IADD3 R27, P1, PT, R197, 0x8c, RZ ;  /* 0x0000008cc51b7810 */ /* 0x000fe20007f3e0ff */
[----:B------:R-:W-:Y:S01]  /*16550*/  FMUL R8, R13, UR72 ;  /* 0x000000480d087c20 */ /* 0x000fe20008400000 */
[-C--:B------:R-:W-:Y:S01]  /*16560*/  IADD3.X R85, PT, PT, RZ, R198.reuse, RZ, P4, !PT ;  /* 0x000000c6ff557210 */ /* 0x080fe200027fe4ff */
[----:B------:R-:W-:Y:S01]  /*16570*/  FMUL R13, R15, UR72 ;  /* 0x000000480f0d7c20 */ /* 0x000fe20008400000 */
[-C--:B------:R-:W-:Y:S01]  /*16580*/  IADD3.X R87, PT, PT, RZ, R198.reuse, RZ, P5, !PT ;  /* 0x000000c6ff577210 */ /* 0x080fe20002ffe4ff */
[----:B------:R-:W-:Y:S01]  /*16590*/  FMUL R9, R64, UR72 ;  /* 0x0000004840097c20 */ /* 0x000fe20008400000 */
[C---:B------:R-:W-:Y:S01]  /*165a0*/  IADD3 R101, P4, PT, R197.reuse, 0x8f, RZ ;  /* 0x0000008fc5657810 */ /* 0x040fe20007f9e0ff */
[----:B------:R-:W-:Y:S01]  /*165b0*/  FMUL R15, R66, UR72 ;  /* 0x00000048420f7c20 */ /* 0x000fe20008400000 */
[-C--:B------:R-:W-:Y:S01]  /*165c0*/  IADD3.X R65, PT, PT, RZ, R198.reuse, RZ, P1, !PT ;  /* 0x000000c6ff417210 */ /* 0x080fe20000ffe4ff */
[----:B------:R-:W-:Y:S01]  /*165d0*/  FMUL R106, R24, UR72 ;  /* 0x00000048186a7c20 */ /* 0x000fe20008400000 */
[----:B------:R-:W-:Y:S01]  /*165e0*/  IADD3 R17, P5, PT, R197, 0x8e, RZ ;  /* 0x0000008ec5117810 */ /* 0x000fe20007fbe0ff */
[----:B------:R-:W-:Y:S01]  /*165f0*/  FMUL R24, R63, UR72 ;  /* 0x000000483f187c20 */ /* 0x000fe20008400000 */
[C---:B------:R-:W-:Y:S01]  /*16600*/  IADD3 R109, P1, PT, R197.reuse, 0x90, RZ ;  /* 0x00000090c56d7810 */ /* 0x040fe20007f3e0ff */
[----:B------:R-:W-:Y:S01]  /*16610*/  FMUL R90, R18, UR72 ;  /* 0x00000048125a7c20 */ /* 0x000fe20008400000 */
[-C--:B------:R-:W-:Y:S01]  /*16620*/  IADD3.X R64, PT, PT, RZ, R198.reuse, RZ, P2, !PT ;  /* 0x000000c6ff407210 */ /* 0x080fe200017fe4ff */
[--C-:B------:R-:W-:Y:S01]  /*16630*/  IMAD.X R63, RZ, RZ, R198.reuse, P5 ;  /* 0x000000ffff3f7224 */ /* 0x100fe200028e06c6 */
[----:B------:R-:W-:Y:S01]  /*16640*/  IADD3 R103, P2, PT, R197, 0x91, RZ ;  /* 0x00000091c5677810 */ /* 0x000fe20007f5e0ff */
[----:B------:R-:W-:Y:S01]  /*16650*/  FMUL R18, R67, UR72 ;  /* 0x0000004843127c20 */ /* 0x000fe20008400000 */
[-C--:B------:R-:W-:Y:S01]  /*16660*/  IADD3.X R66, PT, PT, RZ, R198.reuse, RZ, P4, !PT ;  /* 0x000000c6ff427210 */ /* 0x080fe200027fe4ff */
[----:B------:R-:W-:Y:S01]  /*16670*/  FMUL R5, R5, UR72 ;  /* 0x0000004805057c20 */ /* 0x000fe20008400000 */
[C---:B------:R-:W-:Y:S01]  /*16680*/  IADD3 R117, P4, PT, R197.reuse, 0x93, RZ ;  /* 0x00000093c5757810 */ /* 0x040fe20007f9e0ff */
[----:B------:R-:W-:Y:S01]  /*16690*/  FMUL R6, R6, UR72 ;  /* 0x0000004806067c20 */ /* 0x000fe20008400000 */
[-C--:B------:R-:W-:Y:S01]  /*166a0*/  IADD3.X R153, PT, PT, RZ, R198.reuse, RZ, P1, !PT ;  /* 0x000000c6ff997210 */ /* 0x080fe20000ffe4ff */
[----:B------:R-:W-:Y:S01]  /*166b0*/  FMUL R4, R4, UR72 ;  /* 0x0000004804047c20 */ /* 0x000fe20008400000 */
[C---:B------:R-:W-:Y:S01]  /*166c0*/  IADD3 R108, P1, PT, R197.reuse, 0x94, RZ ;  /* 0x00000094c56c7810 */ /* 0x040fe20007f3e0ff */
[--C-:B------:R-:W-:Y:S01]  /*166d0*/  IMAD.X R152, RZ, RZ, R198.reuse, P4 ;  /* 0x000000ffff987224 */ /* 0x100fe200020e06c6 */
        /* <DEDUP_REMOVED lines=22> */
[-C--:B------:R-:W-:Y:S01]  /*16840*/  IADD3.X R155, PT, PT, RZ, R198.reuse, RZ, P5, !PT ;  /* 0x000000c6ff9b7210 */ /* 0x080fe20002ffe4ff */
[----:B------:R-:W-:Y:S01]  /*16850*/  FMUL R32, R32, UR72 ;  /* 0x0000004820207c20 */ /* 0x000fe20008400000 */
[----:B------:R-:W-:Y:S01]  /*16860*/  IADD3 R113, P4, PT, R197, 0x9b, RZ ;  /* 0x0000009bc5717810 */ /* 0x000fe20007f9e0ff */
        /* <DEDUP_REMOVED lines=19> */
[----:B------:R-:W-:Y:S01]  /*169a0*/  IADD3 R110, P1, PT, R197, 0xa0, RZ ;  /* 0x000000a0c56e7810 */ /* 0x000fe20007f3e0ff */
[----:B------:R-:W-:Y:S01]  /*169b0*/  FMUL R41, R41, UR72 ;  /* 0x0000004829297c20 */ /* 0x000fe20008400000 */
[----:B------:R-:W-:Y:S01]  /*169c0*/  IADD3 R105, P2, PT, R197, 0xa1, RZ ;  /* 0x000000a1c5697810 */ /* 0x000fe20007f5e0ff */
[----:B------:R-:W-:Y:S01]  /*169d0*/  FMUL R43, R43, UR72 ;  /* 0x000000482b2b7c20 */ /* 0x000fe20008400000 */
[-C--:B------:R-:W-:Y:S01]  /*169e0*/  IADD3.X R67, PT, PT, RZ, R198.reuse, RZ, P4, !PT ;  /* 0x000000c6ff437210 */ /* 0x080fe200027fe4ff */
[----:B------:R-:W0:Y:S01]  /*169f0*/  @!P6 SYNCS.CCTL.IV [UR4+0x28010] ;  /* 0x02801000ff00e9b1 */ /* 0x000e220008000004 */
[-C--:B------:R-:W-:Y:S01]  /*16a00*/  IADD3.X R148, PT, PT, RZ, R198.reuse, RZ, P5, !PT ;  /* 0x000000c6ff947210 */ /* 0x080fe20002ffe4ff */
[----:B------:R-:W-:Y:S01]  /*16a10*/  NOP ;  /* 0x0000000000007918 */ /* 0x000fe20000000000 */
[----:B------:R-:W-:Y:S01]  /*16a20*/  IADD3 R124, P4, PT, R197, 0xa3, RZ ;  /* 0x000000a3c57c7810 */ /* 0x000fe20007f9e0ff */
[----:B------:R-:W-:Y:S01]  /*16a30*/  FMUL R46, R46, UR72 ;  /* 0x000000482e2e7c20 */ /* 0x000fe20008400000 */
[-C--:B------:R-:W-:Y:S01]  /*16a40*/  IADD3.X R169, PT, PT, RZ, R198.reuse, RZ, P1, !PT ;  /* 0x000000c6ffa97210 */ /* 0x080fe20000ffe4ff */
[----:B------:R-:W-:Y:S01]  /*16a50*/  FMUL R45, R45, UR72 ;  /* 0x000000482d2d7c20 */ /* 0x000fe20008400000 */
[C---:B------:R-:W-:Y:S01]  /*16a60*/  IADD3 R136, P5, PT, R197.reuse, 0xa2, RZ ;  /* 0x000000a2c5887810 */ /* 0x040fe20007fbe0ff */
[----:B0-----:R-:W0:Y:S01]  /*16a70*/  SYNCS.PHASECHK.TRANS64.TRYWAIT P6, [R68+URZ], R69 ;  /* 0x00000045440075a7 */ /* 0x001e2200080c11ff */
        /* <DEDUP_REMOVED lines=28> */
[C---:B------:R-:W-:Y:S01]  /*16c40*/  IADD3 R134, P5, PT, R197.reuse, 0xaa, RZ ;  /* 0x000000aac5867810 */ /* 0x040fe20007fbe0ff */
[----:B------:R-:W-:Y:S01]  /*16c50*/  FMUL R60, R60, UR72 ;  /* 0x000000483c3c7c20 */ /* 0x000fe20008400000 */
[-C--:B------:R-:W-:Y:S01]  /*16c60*/  IADD3.X R162, PT, PT, RZ, R198.reuse, RZ, P2, !PT ;  /* 0x000000c6ffa27210 */ /* 0x080fe200017fe4ff */
[----:B------:R-:W-:Y:S01]  /*16c70*/  IMAD.X R165, RZ, RZ, R198, P1 ;  /* 0x000000ffffa57224 */ /* 0x000fe200008e06c6 */
[----:B------:R-:W-:Y:S01]  /*16c80*/  IADD3 R127, P2, PT, R197, 0xad, RZ ;  /* 0x000000adc57f7810 */ /* 0x000fe20007f5e0ff */
[----:B------:R-:W-:Y:S01]  /*16c90*/  FMUL R53, R53, UR72 ;  /* 0x0000004835357c20 */ /* 0x000fe20008400000 */
[-C--:B------:R-:W-:Y:S01]  /*16ca0*/  IADD3.X R160, PT, PT, RZ, R198.reuse, RZ, P4, !PT ;  /* 0x000000c6ffa07210 */ /* 0x080fe200027fe4ff */
[----:B------:R-:W-:Y:S01]  /*16cb0*/  FMUL R61, R61, UR72 ;  /* 0x000000483d3d7c20 */ /* 0x000fe20008400000 */
[----:B------:R-:W-:Y:S01]  /*16cc0*/  IADD3.X R159, PT, PT, RZ, R198, RZ, P5, !PT ;  /* 0x000000c6ff9f7210 */ /* 0x000fe20002ffe4ff */
[----:B------:R-:W-:Y:S01]  /*16cd0*/  FMUL R62, R62, UR72 ;  /* 0x000000483e3e7c20 */ /* 0x000fe20008400000 */
[----:B------:R-:W-:-:S02]  /*16ce0*/  IADD3 R122, P4, PT, R197, 0xaf, RZ ;  /* 0x000000afc57a7810 */ /* 0x000fc40007f9e0ff */
[C---:B------:R-:W-:Y:S02]  /*16cf0*/  IADD3 R135, P5, PT, R197.reuse, 0xae, RZ ;  /* 0x000000aec5877810 */ /* 0x040fe40007fbe0ff */
[C---:B------:R-:W-:Y:S02]  /*16d00*/  IADD3 R76, P1, PT, R197.reuse, 0xb0, RZ ;  /* 0x000000b0c54c7810 */ /* 0x040fe40007f3e0ff */
[-C--:B------:R-:W-:Y:S02]  /*16d10*/  IADD3.X R166, PT, PT, RZ, R198.reuse, RZ, P2, !PT ;  /* 0x000000c6ffa67210 */ /* 0x080fe400017fe4ff */
[C---:B------:R-:W-:Y:S02]  /*16d20*/  IADD3 R84, P2, PT, R197.reuse, 0xb1, RZ ;  /* 0x000000b1c5547810 */ /* 0x040fe40007f5e0ff */
[-C--:B------:R-:W-:Y:S02]  /*16d30*/  IADD3.X R164, PT, PT, RZ, R198.reuse, RZ, P4, !PT ;  /* 0x000000c6ffa47210 */ /* 0x080fe400027fe4ff */
[----:B------:R-:W-:Y:S01]  /*16d40*/  IADD3.X R163, PT, PT, RZ, R198, RZ, P5, !PT ;  /* 0x000000c6ffa37210 */ /* 0x000fe20002ffe4ff */
[----:B------:R-:W-:Y:S01]  /*16d50*/  IMAD.X R79, RZ, RZ, R198, P2 ;  /* 0x000000ffff4f7224 */ /* 0x000fe200010e06c6 */
[----:B------:R-:W-:-:S02]  /*16d60*/  IADD3 R81, P4, PT, R197, 0xb4, RZ ;  /* 0x000000b4c5517810 */ /* 0x000fc40007f9e0ff */
[-C--:B------:R-:W-:Y:S02]  /*16d70*/  IADD3.X R80, PT, PT, RZ, R198.reuse, RZ, P1, !PT ;  /* 0x000000c6ff507210 */ /* 0x080fe40000ffe4ff */
[C---:B------:R-:W-:Y:S02]  /*16d80*/  IADD3 R78, P5, PT, R197.reuse, 0xb2, RZ ;  /* 0x000000b2c54e7810 */ /* 0x040fe40007fbe0ff */
[----:B------:R-:W-:Y:S02]  /*16d90*/  IADD3 R77, P1, PT, R197, 0xb3, RZ ;  /* 0x000000b3c54d7810 */ /* 0x000fe40007f3e0ff */
[----:B------:R-:W-:Y:S02]  /*16da0*/  ISETP.GT.U32.AND P2, PT, R81, R219, PT ;  /* 0x000000db5100720c */ /* 0x000fe40003f44070 */
[-C--:B------:R-:W-:Y:S02]  /*16db0*/  IADD3.X R82, PT, PT, RZ, R198.reuse, RZ, P5, !PT ;  /* 0x000000c6ff527210 */ /* 0x080fe40002ffe4ff */
[----:B------:R-:W-:-:S02]  /*16dc0*/  IADD3.X R81, PT, PT, RZ, R198, RZ, P1, !PT ;  /* 0x000000c6ff517210 */ /* 0x000fc40000ffe4ff */
[C---:B------:R-:W-:Y:S02]  /*16dd0*/  IADD3 R116, P5, PT, R197.reuse, 0xb7, RZ ;  /* 0x000000b7c5747810 */ /* 0x040fe40007fbe0ff */
[C---:B------:R-:W-:Y:S02]  /*16de0*/  IADD3 R183, P1, PT, R197.reuse, 0xb6, RZ ;  /* 0x000000b6c5b77810 */ /* 0x040fe40007f3e0ff */
[-C--:B------:R-:W-:Y:S02]  /*16df0*/  IADD3.X R191, PT, PT, RZ, R198.reuse, RZ, P4, !PT ;  /* 0x000000c6ffbf7210 */ /* 0x080fe400027fe4ff */
[----:B------:R-:W-:Y:S01]  /*16e00*/  ISETP.GT.U32.AND P4, PT, R116, R219, PT ;  /* 0x000000db7400720c */ /* 0x000fe20003f84070 */
[----:B------:R-:W-:Y:S01]  /*16e10*/  IMAD.X R189, RZ, RZ, R198, P1 ;  /* 0x000000ffffbd7224 */ /* 0x000fe200008e06c6 */
[----:B------:R-:W-:Y:S02]  /*16e20*/  IADD3.X R192, PT, PT, RZ, R198, RZ, P0, !PT ;  /* 0x000000c6ffc07210 */ /* 0x000fe400007fe4ff */
[----:B------:R-:W-:-:S02]  /*16e30*/  IADD3 R116, P0, PT, R197, 0xb8, RZ ;  /* 0x000000b8c5747810 */ /* 0x000fc40007f1e0ff */
[C---:B------:R-:W-:Y:S02]  /*16e40*/  IADD3 R175, P1, PT, R197.reuse, 0xb9, RZ ;  /* 0x000000b9c5af7810 */ /* 0x040fe40007f3e0ff */
[-C--:B------:R-:W-:Y:S02]  /*16e50*/  IADD3.X R190, PT, PT, RZ, R198.reuse, RZ, P5, !PT ;  /* 0x000000c6ffbe7210 */ /* 0x080fe40002ffe4ff */
[C---:B------:R-:W-:Y:S02]  /*16e60*/  IADD3 R176, P5, PT, R197.reuse, 0xba, RZ ;  /* 0x000000bac5b07810 */ /* 0x040fe40007fbe0ff */
[-C--:B------:R-:W-:Y:S02]  /*16e70*/  IADD3.X R177, PT, PT, RZ, R198.reuse, RZ, P0, !PT ;  /* 0x000000c6ffb17210 */ /* 0x080fe400007fe4ff */
[----:B------:R-:W-:Y:S02]  /*16e80*/  IADD3 R178, P0, PT, R197, 0xbb, RZ ;  /* 0x000000bbc5b27810 */ /* 0x000fe40007f1e0ff */
[----:B------:R-:W-:-:S02]  /*16e90*/  IADD3.X R179, PT, PT, RZ, R198, RZ, P1, !PT ;  /* 0x000000c6ffb37210 */ /* 0x000fc40000ffe4ff */
[C---:B------:R-:W-:Y:S01]  /*16ea0*/  IADD3 R187, P1, PT, R197.reuse, 0xbc, RZ ;  /* 0x000000bcc5bb7810 */ /* 0x040fe20007f3e0ff */
[----:B------:R-:W-:Y:S01]  /*16eb0*/  IMAD.X R181, RZ, RZ, R198, P0 ;  /* 0x000000ffffb57224 */ /* 0x000fe200000e06c6 */
[-C--:B------:R-:W-:Y:S02]  /*16ec0*/  IADD3.X R180, PT, PT, RZ, R198.reuse, RZ, P5, !PT ;  /* 0x000000c6ffb47210 */ /* 0x080fe40002ffe4ff */
[C---:B------:R-:W-:Y:S02]  /*16ed0*/  IADD3 R188, P5, PT, R197.reuse, 0xbd, RZ ;  /* 0x000000bdc5bc7810 */ /* 0x040fe40007fbe0ff */
[----:B------:R-:W-:Y:S02]  /*16ee0*/  IADD3.X R182, PT, PT, RZ, R198, RZ, P1, !PT ;  /* 0x000000c6ffb67210 */ /* 0x000fe40000ffe4ff */
[----:B------:R-:W-:Y:S02]  /*16ef0*/  IADD3 R185, P0, PT, R197, 0xbe, RZ ;  /* 0x000000bec5b97810 */ /* 0x000fe40007f1e0ff */
[----:B------:R-:W-:-:S02]  /*16f00*/  ISETP.GT.U32.AND P1, PT, R183, R219, PT ;  /* 0x000000dbb700720c */ /* 0x000fc40003f24070 */
[-C--:B------:R-:W-:Y:S02]  /*16f10*/  IADD3.X R183, PT, PT, RZ, R198.reuse, RZ, P5, !PT ;  /* 0x000000c6ffb77210 */ /* 0x080fe40002ffe4ff */
[----:B------:R-:W-:Y:S02]  /*16f20*/  IADD3 R186, P5, PT, R197, 0xbf, RZ ;  /* 0x000000bfc5ba7810 */ /* 0x000fe40007fbe0ff */
[-C--:B------:R-:W-:Y:S02]  /*16f30*/  IADD3.X R184, PT, PT, RZ, R198.reuse, RZ, P0, !PT ;  /* 0x000000c6ffb87210 */ /* 0x080fe400007fe4ff */
[----:B------:R-:W-:Y:S02]  /*16f40*/  ISETP.GT.U32.AND.EX P3, PT, R192, RZ, PT, P3 ;  /* 0x000000ffc000720c */ /* 0x000fe40003f64130 */
[----:B------:R-:W-:Y:S02]  /*16f50*/  ISETP.GT.U32.AND P0, PT, R84, R219, PT ;  /* 0x000000db5400720c */ /* 0x000fe40003f04070 */
[----:B------:R-:W-:-:S02]  /*16f60*/  IADD3.X R84, PT, PT, RZ, R198, RZ, P5, !PT ;  /* 0x000000c6ff547210 */ /* 0x000fc40002ffe4ff */
[----:B------:R-:W-:Y:S02]  /*16f70*/  ISETP.GT.U32.AND.EX P2, PT, R191, RZ, PT, P2 ;  /* 0x000000ffbf00720c */ /* 0x000fe40003f44120 */
[-C--:B------:R-:W-:Y:S02]  /*16f80*/  ISETP.GT.U32.AND P5, PT, R76, R219.reuse, PT ;  /* 0x000000db4c00720c */ /* 0x080fe40003fa4070 */
[----:B------:R-:W-:Y:S02]  /*16f90*/  SEL R76, RZ, 0x4, !P3 ;  /* 0x00000004ff4c7807 */ /* 0x000fe40005800000 */
[----:B------:R-:W-:Y:S02]  /*16fa0*/  ISETP.GT.U32.AND.EX P4, PT, R190, RZ, PT, P4 ;  /* 0x000000ffbe00720c */ /* 0x000fe40003f84140 */
[----:B------:R-:W-:Y:S02]  /*16fb0*/  ISETP.GT.U32.AND P3, PT, R77, R219, PT ;  /* 0x000000db4d00720c */ /* 0x000fe40003f64070 */
[----:B------:R-:W-:-:S02]  /*16fc0*/  SEL R77, RZ, 0x7fff8, !P2 ;  /* 0x0007fff8ff4d7807 */ /* 0x000fc40005000000 */
[----:B------:R-:W-:Y:S02]  /*16fd0*/  ISETP.GT.U32.AND.EX P1, PT, R189, RZ, PT, P1 ;  /* 0x000000ffbd00720c */ /* 0x000fe40003f24110 */
[-C--:B------:R-:W-:Y:S02]  /*16fe0*/  ISETP.GT.U32.AND P2, PT, R78, R219.reuse, PT ;  /* 0x000000db4e00720c */ /* 0x080fe40003f44070 */
[----:B------:R-:W-:Y:S02]  /*16ff0*/  SEL R78, RZ, 0x1, !P4 ;  /* 0x00000001ff4e7807 */ /* 0x000fe40006000000 */
[----:B------:R-:W-:Y:S02]  /*17000*/  ISETP.GT.U32.AND.EX P5, PT, R80, RZ, PT, P5 ;  /* 0x000000ff5000720c */ /* 0x000fe40003fa4150 */
[----:B------:R-:W-:Y:S02]  /*17010*/  ISETP.GT.U32.AND P4, PT, R188, R219, PT ;  /* 0x000000dbbc00720c */ /* 0x000fe40003f84070 */
[----:B------:R-:W-:-:S02]  /*17020*/  ISETP.GT.U32.AND.EX P0, PT, R79, RZ, PT, P0 ;  /* 0x000000ff4f00720c */ /* 0x000fc40003f04100 */
[----:B------:R-:W-:Y:S02]  /*17030*/  ISETP.GT.U32.AND.EX P3, PT, R81, RZ, PT, P3 ;  /* 0x000000ff5100720c */ /* 0x000fe40003f64130 */
[----:B------:R-:W-:Y:S02]  /*17040*/  SEL R79, RZ, 0x1fffe, !P1 ;  /* 0x0001fffeff4f7807 */ /* 0x000fe40004800000 */
[-C--:B------:R-:W-:Y:S02]  /*17050*/  ISETP.GT.U32.AND P1, PT, R187, R219.reuse, PT ;  /* 0x000000dbbb00720c */ /* 0x080fe40003f24070 */
[----:B------:R-:W-:Y:S01]  /*17060*/  ISETP.GT.U32.AND.EX P2, PT, R82, RZ, PT, P2 ;  /* 0x000000ff5200720c */ /* 0x000fe20003f44120 */
[----:B------:R-:W-:Y:S01]  /*17070*/  IMAD.IADD R78, R78, 0x1, R79 ;  /* 0x000000014e4e7824 */ /* 0x000fe200078e024f */
[----:B------:R-:W-:Y:S02]  /*17080*/  SEL R81, RZ, 0x7fff8, !P5 ;  /* 0x0007fff8ff517807 */ /* 0x000fe40006800000 */
[----:B------:R-:W-:-:S02]  /*17090*/  ISETP.GT.U32.AND P5, PT, R185, R219, PT ;  /* 0x000000dbb900720c */ /* 0x000fc40003fa4070 */
[----:B------:R-:W-:Y:S02]  /*170a0*/  SEL R82, RZ, 0x1, !P3 ;  /* 0x00000001ff527807 */ /* 0x000fe40005800000 */
[----:B------:R-:W-:Y:S02]  /*170b0*/  ISETP.GT.U32.AND.EX P4, PT, R183, RZ, PT, P4 ;  /* 0x000000ffb700720c */ /* 0x000fe40003f84140 */
[-C--:B------:R-:W-:Y:S02]  /*170c0*/  ISETP.GT.U32.AND P3, PT, R175, R219.reuse, PT ;  /* 0x000000dbaf00720c */ /* 0x080fe40003f64070 */
[----:B------:R-:W-:Y:S02]  /*170d0*/  SEL R175, RZ, 0x1fffe, !P2 ;  /* 0x0001fffeffaf7807 */ /* 0x000fe40005000000 */
[----:B------:R-:W-:Y:S02]  /*170e0*/  ISETP.GT.U32.AND.EX P1, PT, R182, RZ, PT, P1 ;  /* 0x000000ffb600720c */ /* 0x000fe40003f24110 */
        /* <DEDUP_REMOVED lines=45> */
[-C--:B------:R-:W-:Y:S01]  /*173c0*/  ISETP.GT.U32.AND P2, PT, R125, R219.reuse, PT ;  /* 0x000000db7d00720c */ /* 0x080fe20003f44070 */
[----:B------:R-:W-:Y:S01]  /*173d0*/  IMAD.IADD R122, R122, 0x1, R135 ;  /* 0x000000017a7a7824 */ /* 0x000fe200078e0287 */
        /* <DEDUP_REMOVED lines=40> */
[-C--:B------:R-:W-:Y:S02]  /*17660*/  ISETP.GT.U32.AND P3, PT, R115, R219.reuse, PT ;  /* 0x000000db7300720c */ /* 0x080fe40003f64070 */
[----:B------:R-:W-:Y:S02]  /*17670*/  ISETP.GT.U32.AND.EX P4, PT, R151, RZ, PT, P4 ;  /* 0x000000ff9700720c */ /* 0x000fe40003f84140 */
[----:B------:R-:W-:Y:S02]  /*17680*/  SEL R115, RZ, 0x1, !P2 ;  /* 0x00000001ff737807 */ /* 0x000fe40005000000 */
[----:B------:R-:W-:Y:S02]  /*17690*/  ISETP.GT.U32.AND P2, PT, R118, R219, PT ;  /* 0x000000db7600720c */ /* 0x000fe40003f44070 */
[----:B------:R-:W-:-:S02]  /*176a0*/  ISETP.GT.U32.AND.EX P1, PT, R150, RZ, PT, P1 ;  /* 0x000000ff9600720c */ /* 0x000fc40003f24110 */
        /* <DEDUP_REMOVED lines=20> */
[----:B------:R-:W-:Y:S02]  /*177f0*/  SEL R130, RZ, 0x1fffe, !P2 ;  /* 0x0001fffeff827807 */ /* 0x000fe40005000000 */
[----:B------:R-:W-:Y:S02]  /*17800*/  ISETP.GT.U32.AND P2, PT, R107, R219, PT ;  /* 0x000000db6b00720c */ /* 0x000fe40003f44070 */
[----:B------:R-:W-:Y:S02]  /*17810*/  ISETP.GT.U32.AND.EX P5, PT, R142, RZ, PT, P5 ;  /* 0x000000ff8e00720c */ /* 0x000fe40003fa4150 */
[----:B------:R-:W-:-:S02]  /*17820*/  ISETP.GT.U32.AND.EX P2, PT, R141, RZ, PT, P2 ;  /* 0x000000ff8d00720c */ /* 0x000fc40003f44120 */
[----:B------:R-:W-:Y:S02]  /*17830*/  FSEL R5, R5, -INF , !P5 ;  /* 0xff80000005057808 */ /* 0x000fe40006800000 */
[-C--:B------:R-:W-:Y:S02]  /*17840*/  ISETP.GT.U32.AND P5, PT, R94, R219.reuse, PT ;  /* 0x000000db5e00720c */ /* 0x080fe40003fa4070 */
[----:B------:R-:W-:Y:S02]  /*17850*/  FSEL R6, R6, -INF , !P2 ;  /* 0xff80000006067808 */ /* 0x000fe40005000000 */
[----:B------:R-:W-:Y:S02]  /*17860*/  ISETP.GT.U32.AND.EX P1, PT, R143, RZ, PT, P1 ;  /* 0x000000ff8f00720c */ /* 0x000fe40003f24110 */
[----:B------:R-:W-:Y:S02]  /*17870*/  ISETP.GT.U32.AND P2, PT, R95, R219, PT ;  /* 0x000000db5f00720c */ /* 0x000fe40003f44070 */
[----:B------:R-:W-:-:S02]  /*17880*/  ISETP.GT.U32.AND.EX P5, PT, R139, RZ, PT, P5 ;  /* 0x000000ff8b00720c */ /* 0x000fc40003fa4150 */
[----:B------:R-:W-:Y:S02]  /*17890*/  FSEL R4, R4, -INF , !P1 ;  /* 0xff80000004047808 */ /* 0x000fe40004800000 */
[----:B------:R-:W-:Y:S02]  /*178a0*/  ISETP.GT.U32.AND.EX P2, PT, R138, RZ, PT, P2 ;  /* 0x000000ff8a00720c */ /* 0x000fe40003f44120 */
[-C--:B------:R-:W-:Y:S02]  /*178b0*/  ISETP.GT.U32.AND P1, PT, R23, R219.reuse, PT ;  /* 0x000000db1700720c */ /* 0x080fe40003f24070 */
[----:B------:R-:W-:Y:S02]  /*178c0*/  FSEL R23, R75, -INF , !P5 ;  /* 0xff8000004b177808 */ /* 0x000fe40006800000 */
[----:B------:R-:W-:Y:S02]  /*178d0*/  ISETP.GT.U32.AND P5, PT, R22, R219, PT ;  /* 0x000000db1600720c */ /* 0x000fe40003fa4070 */
[----:B------:R-:W-:-:S02]  /*178e0*/  FSEL R22, R74, -INF , !P2 ;  /* 0xff8000004a167808 */ /* 0x000fc40005000000 */
[-C--:B------:R-:W-:Y:S02]  /*178f0*/  ISETP.GT.U32.AND P2, PT, R11, R219.reuse, PT ;  /* 0x000000db0b00720c */ /* 0x080fe40003f44070 */
[----:B------:R-:W-:Y:S02]  /*17900*/  ISETP.GT.U32.AND.EX P5, PT, R92, RZ, PT, P5 ;  /* 0x000000ff5c00720c */ /* 0x000fe40003fa4150 */
[----:B------:R-:W-:Y:S02]  /*17910*/  ISETP.GT.U32.AND.EX P2, PT, R91, RZ, PT, P2 ;  /* 0x000000ff5b00720c */ /* 0x000fe40003f44120 */
[----:B------:R-:W-:Y:S02]  /*17920*/  FSEL R10, R10, -INF , !P5 ;  /* 0xff8000000a0a7808 */ /* 0x000fe40006800000 */
[----:B------:R-:W-:Y:S02]  /*17930*/  ISETP.GT.U32.AND P5, PT, R21, R219, PT ;  /* 0x000000db1500720c */ /* 0x000fe40003fa4070 */
[----:B------:R-:W-:-:S02]  /*17940*/  ISETP.GT.U32.AND.EX P3, PT, R67, RZ, PT, P3 ;  /* 0x000000ff4300720c */ /* 0x000fc40003f64130 */
[----:B------:R-:W-:Y:S02]  /*17950*/  FSEL R21, R72, -INF , !P2 ;  /* 0xff80000048157808 */ /* 0x000fe40005000000 */
[-C--:B------:R-:W-:Y:S02]  /*17960*/  ISETP.GT.U32.AND P2, PT, R86, R219.reuse, PT ;  /* 0x000000db5600720c */ /* 0x080fe40003f44070 */
[----:B------:R-:W-:Y:S02]  /*17970*/  SEL R80, RZ, 0x4, !P0 ;  /* 0x00000004ff507807 */ /* 0x000fe40004000000 */
[----:B------:R-:W-:Y:S02]  /*17980*/  ISETP.GT.U32.AND.EX P4, PT, R66, RZ, PT, P4 ;  /* 0x000000ff4200720c */ /* 0x000fe40003f84140 */
[----:B------:R-:W-:Y:S02]  /*17990*/  ISETP.GT.U32.AND P0, PT, R186, R219, PT ;  /* 0x000000dbba00720c */ /* 0x000fe40003f04070 */
[----:B------:R-:W-:-:S02]  /*179a0*/  SEL R66, RZ, 0x1, !P3 ;  /* 0x00000001ff427807 */ /* 0x000fc40005800000 */
[----:B------:R-:W-:Y:S02]  /*179b0*/  ISETP.GT.U32.AND.EX P2, PT, R85, RZ, PT, P2 ;  /* 0x000000ff5500720c */ /* 0x000fe40003f44120 */
[----:B------:R-:W-:Y:S01]  /*179c0*/  ISETP.GT.U32.AND.EX P0, PT, R84, RZ, PT, P0 ;  /* 0x000000ff5400720c */ /* 0x000fe20003f04100 */
[----:B------:R-:W-:Y:S01]  /*179d0*/  IMAD.IADD R66, R66, 0x1, R113 ;  /* 0x0000000142427824 */ /* 0x000fe200078e0271 */
[----:B------:R-:W-:Y:S02]  /*179e0*/  FSEL R13, R13, -INF , !P2 ;  /* 0xff8000000d0d7808 */ /* 0x000fe40005000000 */
[----:B------:R-:W-:Y:S02]  /*179f0*/  IADD3 R117, PT, PT, R117, R132, RZ ;  /* 0x0000008475757210 */ /* 0x000fe40007ffe0ff */
[----:B------:R-:W-:Y:S02]  /*17a00*/  ISETP.GT.U32.AND P2, PT, R27, R219, PT ;  /* 0x000000db1b00720c */ /* 0x000fe40003f44070 */
[----:B------:R-:W-:-:S02]  /*17a10*/  ISETP.GT.U32.AND.EX P1, PT, R140, RZ, PT, P1 ;  /* 0x000000ff8c00720c */ /* 0x000fc40003f24110 */
[----:B------:R-:W-:Y:S02]  /*17a20*/  SEL R27, RZ, 0x1, !P0 ;  /* 0x00000001ff1b7807 */ /* 0x000fe40004000000 */
[----:B------:R-:W-:Y:S02]  /*17a30*/  IADD3 R124, PT, PT, R124, R136, RZ ;  /* 0x000000887c7c7210 */ /* 0x000fe40007ffe0ff */
[----:B------:R-:W-:Y:S02]  /*17a40*/  IADD3 R112, PT, PT, R112, R130, RZ ;  /* 0x0000008270707210 */ /* 0x000fe40007ffe0ff */
[----:B------:R-:W-:Y:S02]  /*17a50*/  LOP3.LUT R117, R117, 0x3, RZ, 0xc0, !PT ;  /* 0x0000000375757812 */ /* 0x000fe400078ec0ff */
[----:B------:R-:W-:Y:S02]  /*17a60*/  LOP3.LUT R66, R66, 0x3, RZ, 0xc0, !PT ;  /* 0x0000000342427812 */ /* 0x000fe400078ec0ff */
[----:B------:R-:W-:-:S02]  /*17a70*/  FSEL R7, R7, -INF , !P1 ;  /* 0xff80000007077808 */ /* 0x000fc40004800000 */
[----:B------:R-:W-:Y:S02]  /*17a80*/  IADD3 R27, PT, PT, R27, R176, RZ ;  /* 0x000000b01b1b7210 */ /* 0x000fe40007ffe0ff */
[----:B------:R-:W-:Y:S02]  /*17a90*/  IADD3 R121, PT, PT, R121, R134, RZ ;  /* 0x0000008679797210 */ /* 0x000fe40007ffe0ff */
[----:B------:R-:W-:Y:S02]  /*17aa0*/  ISETP.GT.U32.AND P1, PT, R96, R219, PT ;  /* 0x000000db6000720c */ /* 0x000fe40003f24070 */
[----:B------:R-:W-:Y:S02]  /*17ab0*/  IADD3 R115, PT, PT, R115, R118, RZ ;  /* 0x0000007673737210 */ /* 0x000fe40007ffe0ff */
[----:B------:R-:W-:Y:S02]  /*17ac0*/  LOP3.LUT R78, R78, 0x3, RZ, 0xc0, !PT ;  /* 0x000000034e4e7812 */ /* 0x000fe400078ec0ff */
[----:B------:R-:W-:-:S02]  /*17ad0*/  LOP3.LUT R124, R124, 0x3, RZ, 0xc0, !PT ;  /* 0x000000037c7c7812 */ /* 0x000fc400078ec0ff */
[----:B------:R-:W-:Y:S02]  /*17ae0*/  IADD3 R103, PT, PT, R117, R109, R103 ;  /* 0x0000006d75677210 */ /* 0x000fe40007ffe067 */
[----:B------:R-:W-:Y:S02]  /*17af0*/  LOP3.LUT R112, R112, 0x3, RZ, 0xc0, !PT ;  /* 0x0000000370707812 */ /* 0x000fe400078ec0ff */
[----:B------:R-:W-:Y:S02]  /*17b00*/  IADD3 R66, PT, PT, R66, R99, R131 ;  /* 0x0000006342427210 */ /* 0x000fe40007ffe083 */
[----:B------:R-:W-:Y:S02]  /*17b10*/  IADD3 R126, PT, PT, R126, R137, RZ ;  /* 0x000000897e7e7210 */ /* 0x000fe40007ffe0ff */
[----:B------:R-:W-:Y:S02]  /*17b20*/  IADD3 R119, PT, PT, R119, R133, RZ ;  /* 0x0000008577777210 */ /* 0x000fe40007ffe0ff */
[----:B------:R-:W-:-:S02]  /*17b30*/  LOP3.LUT R27, R27, 0x3, RZ, 0xc0, !PT ;  /* 0x000000031b1b7812 */ /* 0x000fc400078ec0ff */
[----:B------:R-:W-:Y:S02]  /*17b40*/  LOP3.LUT R121, R121, 0x3, RZ, 0xc0, !PT ;  /* 0x0000000379797812 */ /* 0x000fe400078ec0ff */
[----:B------:R-:W-:Y:S02]  /*17b50*/  ISETP.GT.U32.AND.EX P1, PT, R93, RZ, PT, P1 ;  /* 0x000000ff5d00720c */ /* 0x000fe40003f24110 */
[----:B------:R-:W-:Y:S02]  /*17b60*/  IADD3 R76, PT, PT, R78, R77, R76 ;  /* 0x0000004d4e4c7210 */ /* 0x000fe40007ffe04c */
[----:B------:R-:W-:Y:S02]  /*17b70*/  IADD3 R105, PT, PT, R124, R110, R105 ;  /* 0x0000006e7c697210 */ /* 0x000fe40007ffe069 */
[----:B------:R-:W-:Y:S01]  /*17b80*/  LOP3.LUT R115, R115, 0x3, RZ, 0xc0, !PT ;  /* 0x0000000373737812 */ /* 0x000fe200078ec0ff */
[----:B------:R-:W-:Y:S01]  /*17b90*/  IMAD.SHL.U32 R76, R76, 0x100, RZ ;  /* 0x000001004c4c7824 */ /* 0x000fe200078e00ff */
[----:B------:R-:W-:-:S02]  /*17ba0*/  IADD3 R101, PT, PT, R112, R101, R128 ;  /* 0x0000006570657210 */ /* 0x000fc40007ffe080 */
[----:B------:R-:W-:Y:S02]  /*17bb0*/  SHF.L.U32 R103, R103, 0x8, RZ ;  /* 0x0000000867677819 */ /* 0x000fe400000006ff */
[----:B------:R-:W-:Y:S02]  /*17bc0*/  LOP3.LUT R66, R66, 0xf, RZ, 0xc0, !PT ;  /* 0x0000000f42427812 */ /* 0x000fe400078ec0ff */
[----:B------:R-:W-:Y:S02]  /*17bd0*/  IADD3 R82, PT, PT, R82, R175, RZ ;  /* 0x000000af52527210 */ /* 0x000fe40007ffe0ff */
[----:B------:R-:W-:Y:S02]  /*17be0*/  LOP3.LUT R126, R126, 0x3, RZ, 0xc0, !PT ;  /* 0x000000037e7e7812 */ /* 0x000fe400078ec0ff */
[----:B------:R-:W-:Y:S02]  /*17bf0*/  IADD3 R27, PT, PT, R27, R178, R116 ;  /* 0x000000b21b1b7210 */ /* 0x000fe40007ffe074 */
[----:B------:R-:W-:-:S02]  /*17c00*/  LOP3.LUT R119, R119, 0x3, RZ, 0xc0, !PT ;  /* 0x0000000377777812 */ /* 0x000fc400078ec0ff */
[----:B------:R-:W-:Y:S02]  /*17c10*/  IADD3 R114, PT, PT, R121, R114, R125 ;  /* 0x0000007279727210 */ /* 0x000fe40007ffe07d */
[----:B------:R-:W-:Y:S02]  /*17c20*/  FSEL R11, R73, -INF , !P1 ;  /* 0xff800000490b7808 */ /* 0x000fe40004800000 */
[----:B------:R-:W-:Y:S02]  /*17c30*/  ISETP.GT.U32.AND P1, PT, R89, R219, PT ;  /* 0x000000db5900720c */ /* 0x000fe40003f24070 */
[----:B------:R-:W-:Y:S02]  /*17c40*/  LOP3.LUT R122, R122, 0x3, RZ, 0xc0, !PT ;  /* 0x000000037a7a7812 */ /* 0x000fe400078ec0ff */
[----:B------:R-:W-:Y:S02]  /*17c50*/  IADD3 R97, PT, PT, R115, R97, R120 ;  /* 0x0000006173617210 */ /* 0x000fe40007ffe078 */
[----:B------:R-:W-:-:S02]  /*17c60*/  SHF.L.U32 R105, R105, 0x8, RZ ;  /* 0x0000000869697819 */ /* 0x000fc400000006ff */
[----:B------:R-:W-:Y:S02]  /*17c70*/  LOP3.LUT R103, R103, 0xf00, RZ, 0xe2, !PT ;  /* 0x00000f0067677812 */ /* 0x000fe400078ee2ff */
[----:B------:R-:W-:Y:S02]  /*17c80*/  LEA R66, R101, R66, 0x4 ;  /* 0x0000004265427211 */ /* 0x000fe400078e20ff */
[----:B------:R-:W-:Y:S02]  /*17c90*/  LOP3.LUT R82, R82, 0x3, RZ, 0xc0, !PT ;  /* 0x0000000352527812 */ /* 0x000fe400078ec0ff */
[----:B------:R-:W-:Y:S02]  /*17ca0*/  IADD3 R111, PT, PT, R126, R111, R129 ;  /* 0x0000006f7e6f7210 */ /* 0x000fe40007ffe081 */
[----:B------:R-:W-:Y:S02]  /*17cb0*/  IADD3 R108, PT, PT, R119, R108, R123 ;  /* 0x0000006c776c7210 */ /* 0x000fe40007ffe07b */
[----:B------:R-:W-:-:S02]  /*17cc0*/  LOP3.LUT R27, R27, 0xf, RZ, 0xc0, !PT ;  /* 0x0000000f1b1b7812 */ /* 0x000fc400078ec0ff */
[----:B------:R-:W-:Y:S02]  /*17cd0*/  LOP3.LUT R114, R114, 0xf, RZ, 0xc0, !PT ;  /* 0x0000000f72727812 */ /* 0x000fe400078ec0ff */
[----:B------:R-:W-:Y:S02]  /*17ce0*/  ISETP.GT.U32.AND.EX P1, PT, R88, RZ, PT, P1 ;  /* 0x000000ff5800720c */ /* 0x000fe40003f24110 */
[----:B------:R-:W-:Y:S02]  /*17cf0*/  IADD3 R102, PT, PT, R122, R102, R127 ;  /* 0x000000667a667210 */ /* 0x000fe40007ffe07f */
[----:B------:R-:W-:Y:S02]  /*17d00*/  LOP3.LUT R105, R105, 0xf00, RZ, 0xe2, !PT ;  /* 0x00000f0069697812 */ /* 0x000fe400078ee2ff */
[----:B------:R-:W-:Y:S02]  /*17d10*/  LEA R97, R97, R103, 0xc ;  /* 0x0000006761617211 */ /* 0x000fe400078e60ff */
[----:B------:R-:W-:Y:S01]  /*17d20*/  LOP3.LUT R66, R66, 0xff, RZ, 0xc0, !PT ;  /* 0x000000ff42427812 */ /* 0x000fe200078ec0ff */
[----:B------:R-:W-:Y:S01]  /*17d30*/  IMAD R102, R102, 0x1000, R105 ;  /* 0x0000100066667824 */ /* 0x000fe200078e0269 */
[----:B------:R-:W-:-:S02]  /*17d40*/  ISETP.GT.U32.AND.EX P5, PT, R87, RZ, PT, P5 ;  /* 0x000000ff5700720c */ /* 0x000fc40003fa4150 */
[----:B------:R-:W-:Y:S02]  /*17d50*/  IADD3 R80, PT, PT, R82, R81, R80 ;  /* 0x0000005152507210 */ /* 0x000fe40007ffe050 */
[----:B------:R-:W-:Y:S02]  /*17d60*/  LEA R27, R111, R27, 0x4 ;  /* 0x0000001b6f1b7211 */ /* 0x000fe400078e20ff */
[----:B------:R-:W-:Y:S02]  /*17d70*/  LEA R108, R108, R114, 0x4 ;  /* 0x000000726c6c7211 */ /* 0x000fe400078e20ff */
[----:B------:R-:W-:Y:S02]  /*17d80*/  LOP3.LUT R76, R76, 0xf00, RZ, 0xe2, !PT ;  /* 0x00000f004c4c7812 */ /* 0x000fe400078ee2ff */
[----:B------:R-:W-:Y:S02]  /*17d90*/  FSEL R8, R8, -INF , !P1 ;  /* 0xff80000008087808 */ /* 0x000fe40004800000 */
[----:B------:R-:W-:-:S02]  /*17da0*/  IADD3 R66, PT, PT, R97, R66, RZ ;  /* 0x0000004261427210 */ /* 0x000fc40007ffe0ff */
[-C--:B------:R-:W-:Y:S02]  /*17db0*/  ISETP.GT.U32.AND P1, PT, R17, R219.reuse, PT ;  /* 0x000000db1100720c */ /* 0x080fe40003f24070 */
[----:B------:R-:W-:Y:S02]  /*17dc0*/  FSEL R17, R71, -INF , !P5 ;  /* 0xff80000047117808 */ /* 0x000fe40006800000 */
[----:B------:R-:W-:Y:S02]  /*17dd0*/  LEA R76, R80, R76, 0xc ;  /* 0x0000004c504c7211 */ /* 0x000fe400078e60ff */
[----:B------:R-:W-:Y:S02]  /*17de0*/  LOP3.LUT R27, R27, 0xff, RZ, 0xc0, !PT ;  /* 0x000000ff1b1b7812 */ /* 0x000fe400078ec0ff */
[----:B------:R-:W-:Y:S02]  /*17df0*/  LOP3.LUT R108, R108, 0xff, RZ, 0xc0, !PT ;  /* 0x000000ff6c6c7812 */ /* 0x000fe400078ec0ff */
[----:B------:R-:W-:-:S02]  /*17e00*/  ISETP.GT.U32.AND P5, PT, R83, R219, PT ;  /* 0x000000db5300720c */ /* 0x000fc40003fa4070 */
[----:B------:R-:W-:Y:S02]  /*17e10*/  LOP3.LUT R66, R66, 0xffff, RZ, 0xc0, !PT ;  /* 0x0000ffff42427812 */ /* 0x000fe400078ec0ff */
[----:B------:R-:W-:Y:S02]  /*17e20*/  ISETP.GT.U32.AND.EX P1, PT, R63, RZ, PT, P1 ;  /* 0x000000ff3f00720c */ /* 0x000fe40003f24110 */
[----:B------:R-:W-:Y:S02]  /*17e30*/  IADD3 R27, PT, PT, R76, R27, RZ ;  /* 0x0000001b4c1b7210 */ /* 0x000fe40007ffe0ff */
[----:B------:R-:W-:Y:S02]  /*17e40*/  IADD3 R63, PT, PT, R102, R108, RZ ;  /* 0x0000006c663f7210 */ /* 0x000fe40007ffe0ff */
[----:B------:R-:W-:Y:S02]  /*17e50*/  ISETP.GT.U32.AND.EX P5, PT, R64, RZ, PT, P5 ;  /* 0x000000ff4000720c */ /* 0x000fe40003fa4150 */
[----:B------:R-:W-:-:S02]  /*17e60*/  ISETP.GT.U32.AND.EX P2, PT, R65, RZ, PT, P2 ;  /* 0x000000ff4100720c */ /* 0x000fc40003f44120 */
[--C-:B------:R-:W-:Y:S02]  /*17e70*/  SHF.R.U32.HI R64, RZ, 0x1, R66.reuse ;  /* 0x00000001ff407819 */ /* 0x100fe40000011642 */
[----:B------:R-:W-:Y:S02]  /*17e80*/  PRMT R63, R27, 0x5410, R63 ;  /* 0x000054101b3f7816 */ /* 0x000fe4000000003f */
[--C-:B------:R-:W-:Y:S02]  /*17e90*/  SHF.R.U32.HI R27, RZ, 0x2, R66.reuse ;  /* 0x00000002ff1b7819 */ /* 0x100fe40000011642 */
[----:B------:R-:W-:Y:S02]  /*17ea0*/  FSEL R14, R14, -INF , !P2 ;  /* 0xff8000000e0e7808 */ /* 0x000fe40005000000 */
[----:B------:R-:W-:Y:S02]  /*17eb0*/  LOP3.LUT P2, RZ, R64, 0x1, RZ, 0xc0, !PT ;  /* 0x0000000140ff7812 */ /* 0x000fe4000784c0ff */
[----:B------:R-:W-:-:S02]  /*17ec0*/  SHF.R.U32.HI R64, RZ, 0xf, R66 ;  /* 0x0000000fff407819 */ /* 0x000fc40000011642 */
[----:B------:R-:W-:Y:S02]  /*17ed0*/  FSEL R16, R16, -INF , !P5 ;  /* 0xff80000010107808 */ /* 0x000fe40006800000 */
[----:B------:R-:W-:Y:S02]  /*17ee0*/  LOP3.LUT P5, RZ, R27, 0x1, RZ, 0xc0, !PT ;  /* 0x000000011bff7812 */ /* 0x000fe400078ac0ff */
        /* <DEDUP_REMOVED lines=30> */
[----:B------:R-:W-:Y:S02]  /*180d0*/  FSEL R20, R28, -INF , !P1 ;  /* 0xff8000001c147808 */ /* 0x000fe40004800000 */
[--C-:B------:R-:W-:Y:S02]  /*180e0*/  SHF.R.U32.HI R64, RZ, 0x4, R66.reuse ;  /* 0x00000004ff407819 */ /* 0x100fe40000011642 */
[----:B------:R-:W-:Y:S02]  /*180f0*/  LOP3.LUT P1, RZ, R25, 0x1, RZ, 0xc0, !PT ;  /* 0x0000000119ff7812 */ /* 0x000fe4000782c0ff */
[----:B------:R-:W-:-:S02]  /*18100*/  SHF.R.U32.HI R66, RZ, 0x3, R66 ;  /* 0x00000003ff427819 */ /* 0x000fc40000011642 */
[----:B------:R-:W-:Y:S02]  /*18110*/  FSEL R26, R29, -INF , !P4 ;  /* 0xff8000001d1a7808 */ /* 0x000fe40006000000 */
[----:B------:R-:W-:Y:S02]  /*18120*/  LOP3.LUT P4, RZ, R64, 0x1, RZ, 0xc0, !PT ;  /* 0x0000000140ff7812 */ /* 0x000fe4000788c0ff */
[----:B------:R-:W-:Y:S02]  /*18130*/  FSEL R120, R30, -INF , !P1 ;  /* 0xff8000001e787808 */ /* 0x000fe40004800000 */
[C---:B------:R-:W-:Y:S02]  /*18140*/  SHF.R.U64 R25, R63.reuse, 0x1f, RZ ;  /* 0x0000001f3f197819 */ /* 0x040fe400000012ff */
[----:B------:R-:W-:Y:S02]  /*18150*/  SHF.R.U64 R30, R63, 0x1c, RZ ;  /* 0x0000001c3f1e7819 */ /* 0x000fe400000012ff */
[----:B------:R-:W-:-:S02]  /*18160*/  LOP3.LUT P1, RZ, R66, 0x1, RZ, 0xc0, !PT ;  /* 0x0000000142ff7812 */ /* 0x000fc4000782c0ff */
[----:B------:R-:W-:Y:S02]  /*18170*/  SHF.R.U64 R28, R63, 0x1e, RZ ;  /* 0x0000001e3f1c7819 */ /* 0x000fe400000012ff */
[----:B------:R-:W-:Y:S02]  /*18180*/  FSEL R124, R31, -INF , !P4 ;  /* 0xff8000001f7c7808 */ /* 0x000fe40006000000 */
[----:B------:R-:W-:Y:S02]  /*18190*/  FSEL R139, R34, -INF , !P2 ;  /* 0xff800000228b7808 */ /* 0x000fe40005000000 */
[----:B------:R-:W-:Y:S02]  /*181a0*/  LOP3.LUT P4, RZ, R25, 0x1, RZ, 0xc0, !PT ;  /* 0x0000000119ff7812 */ /* 0x000fe4000788c0ff */
[----:B------:R-:W-:Y:S02]  /*181b0*/  LOP3.LUT P2, RZ, R30, 0x1, RZ, 0xc0, !PT ;  /* 0x000000011eff7812 */ /* 0x000fe4000784c0ff */
[----:B------:R-:W-:-:S02]  /*181c0*/  SHF.R.U64 R25, R63, 0x1d, RZ ;  /* 0x0000001d3f197819 */ /* 0x000fc400000012ff */
[----:B------:R-:W-:Y:S02]  /*181d0*/  SHF.R.U64 R30, R63, 0x1a, RZ ;  /* 0x0000001a3f1e7819 */ /* 0x000fe400000012ff */
[----:B------:R-:W-:Y:S02]  /*181e0*/  FSEL R29, R32, -INF , !P1 ;  /* 0xff800000201d7808 */ /* 0x000fe40004800000 */
[----:B------:R-:W-:Y:S02]  /*181f0*/  LOP3.LUT P1, RZ, R28, 0x1, RZ, 0xc0, !PT ;  /* 0x000000011cff7812 */ /* 0x000fe4000782c0ff */
[----:B------:R-:W-:Y:S02]  /*18200*/  FSEL R28, R33, -INF , !P5 ;  /* 0xff800000211c7808 */ /* 0x000fe40006800000 */
[----:B------:R-:W-:Y:S02]  /*18210*/  FSEL R150, R36, -INF , !P4 ;  /* 0xff80000024967808 */ /* 0x000fe40006000000 */
[----:B------:R-:W-:-:S02]  /*18220*/  LOP3.LUT P5, RZ, R25, 0x1, RZ, 0xc0, !PT ;  /* 0x0000000119ff7812 */ /* 0x000fc400078ac0ff */
[----:B------:R-:W-:Y:S02]  /*18230*/  LOP3.LUT P4, RZ, R30, 0x1, RZ, 0xc0, !PT ;  /* 0x000000011eff7812 */ /* 0x000fe4000788c0ff */
[C---:B------:R-:W-:Y:S02]  /*18240*/  SHF.R.U64 R25, R63.reuse, 0x1b, RZ ;  /* 0x0000001b3f197819 */ /* 0x040fe400000012ff */
[----:B------:R-:W-:Y:S02]  /*18250*/  SHF.R.U64 R30, R63, 0x18, RZ ;  /* 0x000000183f1e7819 */ /* 0x000fe400000012ff */
        /* <DEDUP_REMOVED lines=17> */
[----:B------:R-:W-:Y:S02]  /*18370*/  FSEL R151, R44, -INF , !P2 ;  /* 0xff8000002c977808 */ /* 0x000fe40005000000 */
[----:B------:R-:W-:Y:S02]  /*18380*/  LOP3.LUT P2, RZ, R30, 0x1, RZ, 0xc0, !PT ;  /* 0x000000011eff7812 */ /* 0x000fe4000784c0ff */
[----:B------:R-:W-:Y:S02]  /*18390*/  FMNMX3 R30, R4, R5, R6, !PT ;  /* 0x00000005041e7276 */ /* 0x000fe40007800006 */
[----:B------:R-:W-:-:S02]  /*183a0*/  SHF.R.U64 R25, R63, 0x15, RZ ;  /* 0x000000153f197819 */ /* 0x000fc400000012ff */
[----:B------:R-:W-:Y:S02]  /*183b0*/  FMNMX3 R30, R30, R7, R23, !PT ;  /* 0x000000071e1e7276 */ /* 0x000fe40007800017 */
[----:B------:R-:W-:Y:S02]  /*183c0*/  FSEL R167, R41, -INF , !P4 ;  /* 0xff80000029a77808 */ /* 0x000fe40006000000 */
[----:B------:R-:W-:Y:S02]  /*183d0*/  FMNMX3 R30, R30, R22, R11, !PT ;  /* 0x000000161e1e7276 */ /* 0x000fe4000780000b */
        /* <DEDUP_REMOVED lines=10> */
[----:B------:R-:W-:Y:S02]  /*18480*/  SHF.R.U64 R31, R63, 0x11, RZ ;  /* 0x000000113f1f7819 */ /* 0x000fe400000012ff */
[----:B------:R-:W-:Y:S02]  /*18490*/  FSEL R147, R46, -INF , !P4 ;  /* 0xff8000002e937808 */ /* 0x000fe40006000000 */
[----:B------:R-:W-:Y:S02]  /*184a0*/  FSEL R148, R45, -INF , !P3 ;  /* 0xff8000002d947808 */ /* 0x000fe40005800000 */
[----:B------:R-:W-:Y:S02]  /*184b0*/  LOP3.LUT P4, RZ, R25, 0x1, RZ, 0xc0, !PT ;  /* 0x0000000119ff7812 */ /* 0x000fe4000788c0ff */
[----:B------:R-:W-:-:S02]  /*184c0*/  FMNMX3 R35, R30, R98, R100, !PT ;  /* 0x000000621e237276 */ /* 0x000fc40007800064 */
[----:B------:R-:W-:Y:S02]  /*184d0*/  LOP3.LUT P3, RZ, R31, 0x1, RZ, 0xc0, !PT ;  /* 0x000000011fff7812 */ /* 0x000fe4000786c0ff */
[C---:B------:R-:W-:Y:S02]  /*184e0*/  SHF.R.U64 R25, R63.reuse, 0xe, RZ ;  /* 0x0000000e3f197819 */ /* 0x040fe400000012ff */
[C---:B------:R-:W-:Y:S02]  /*184f0*/  SHF.R.U64 R31, R63.reuse, 0xf, RZ ;  /* 0x0000000f3f1f7819 */ /* 0x040fe400000012ff */
[----:B------:R-:W-:Y:S02]  /*18500*/  FSEL R142, R48, -INF , !P5 ;  /* 0xff800000308e7808 */ /* 0x000fe40006800000 */
[----:B------:R-:W-:Y:S02]  /*18510*/  SHF.R.U64 R32, R63, 0xd, RZ ;  /* 0x0000000d3f207819 */ /* 0x000fe400000012ff */
[----:B------:R-:W-:-:S02]  /*18520*/  FMNMX3 R36, R35, R104, R106, !PT ;  /* 0x0000006823247276 */ /* 0x000fc4000780006a */
[----:B------:R-:W-:Y:S02]  /*18530*/  FSEL R144, R47, -INF , !P1 ;  /* 0xff8000002f907808 */ /* 0x000fe40004800000 */
[----:B------:R-:W-:Y:S02]  /*18540*/  LOP3.LUT P5, RZ, R25, 0x1, RZ, 0xc0, !PT ;  /* 0x0000000119ff7812 */ /* 0x000fe400078ac0ff */
[----:B------:R-:W-:Y:S02]  /*18550*/  LOP3.LUT P1, RZ, R31, 0x1, RZ, 0xc0, !PT ;  /* 0x000000011fff7812 */ /* 0x000fe4000782c0ff */
[----:B------:R-:W-:Y:S02]  /*18560*/  SHF.R.U64 R25, R63, 0xc, RZ ;  /* 0x0000000c3f197819 */ /* 0x000fe400000012ff */
[----:B------:R-:W-:Y:S02]  /*18570*/  FSEL R31, R49, -INF , !P2 ;  /* 0xff800000311f7808 */ /* 0x000fe40005000000 */
[----:B------:R-:W-:-:S02]  /*18580*/  LOP3.LUT P2, RZ, R32, 0x1, RZ, 0xc0, !PT ;  /* 0x0000000120ff7812 */ /* 0x000fc4000784c0ff */
[----:B------:R-:W-:Y:S02]  /*18590*/  FMNMX3 R36, R36, R108, R27, !PT ;  /* 0x0000006c24247276 */ /* 0x000fe4000780001b */
[----:B------:R-:W-:Y:S02]  /*185a0*/  FSEL R32, R50, -INF , !P3 ;  /* 0xff80000032207808 */ /* 0x000fe40005800000 */
[----:B------:R-:W-:Y:S02]  /*185b0*/  SHF.R.U64 R34, R63, 0xb, RZ ;  /* 0x0000000b3f227819 */ /* 0x000fe400000012ff */
[----:B------:R-:W-:Y:S02]  /*185c0*/  LOP3.LUT P3, RZ, R25, 0x1, RZ, 0xc0, !PT ;  /* 0x0000000119ff7812 */ /* 0x000fe4000786c0ff */
[----:B------:R-:W-:Y:S02]  /*185d0*/  SHF.R.U64 R25, R63, 0xa, RZ ;  /* 0x0000000a3f197819 */ /* 0x000fe400000012ff */
[----:B------:R-:W-:-:S02]  /*185e0*/  FSEL R33, R51, -INF , !P4 ;  /* 0xff80000033217808 */ /* 0x000fc40006000000 */
[----:B------:R-:W-:Y:S02]  /*185f0*/  FMNMX3 R36, R36, R19, R20, !PT ;  /* 0x0000001324247276 */ /* 0x000fe40007800014 */
[----:B------:R-:W-:Y:S02]  /*18600*/  LOP3.LUT P4, RZ, R34, 0x1, RZ, 0xc0, !PT ;  /* 0x0000000122ff7812 */ /* 0x000fe4000788c0ff */
[----:B------:R-:W-:Y:S02]  /*18610*/  FSEL R34, R52, -INF , !P1 ;  /* 0xff80000034227808 */ /* 0x000fe40004800000 */
[----:B------:R-:W-:Y:S02]  /*18620*/  LOP3.LUT P1, RZ, R25, 0x1, RZ, 0xc0, !PT ;  /* 0x0000000119ff7812 */ /* 0x000fe4000782c0ff */
[----:B------:R-:W-:Y:S02]  /*18630*/  SHF.R.U64 R25, R63, 0x8, RZ ;  /* 0x000000083f197819 */ /* 0x000fe400000012ff */
[----:B------:R-:W-:-:S02]  /*18640*/  FMNMX3 R36, R36, R26, R120, !PT ;  /* 0x0000001a24247276 */ /* 0x000fc40007800078 */
[----:B------:R-:W-:Y:S02]  /*18650*/  SHF.R.U64 R30, R63, 0x9, RZ ;  /* 0x000000093f1e7819 */ /* 0x000fe400000012ff */
[----:B------:R-:W-:Y:S02]  /*18660*/  FSEL R129, R55, -INF , !P3 ;  /* 0xff80000037817808 */ /* 0x000fe40005800000 */
[----:B------:R-:W-:Y:S02]  /*18670*/  FSEL R128, R54, -INF , !P2 ;  /* 0xff80000036807808 */ /* 0x000fe40005000000 */
[----:B------:R-:W-:Y:S02]  /*18680*/  LOP3.LUT P3, RZ, R25, 0x1, RZ, 0xc0, !PT ;  /* 0x0000000119ff7812 */ /* 0x000fe4000786c0ff */
[----:B------:R-:W-:Y:S02]  /*18690*/  FMNMX3 R36, R36, R124, R29, !PT ;  /* 0x0000007c24247276 */ /* 0x000fe4000780001d */
[----:B------:R-:W-:-:S02]  /*186a0*/  LOP3.LUT P2, RZ, R30, 0x1, RZ, 0xc0, !PT ;  /* 0x000000011eff7812 */ /* 0x000fc4000784c0ff */
[C---:B------:R-:W-:Y:S02]  /*186b0*/  SHF.R.U64 R25, R63.reuse, 0x6, RZ ;  /* 0x000000063f197819 */ /* 0x040fe400000012ff */
[----:B------:R-:W-:Y:S02]  /*186c0*/  SHF.R.U64 R30, R63, 0x7, RZ ;  /* 0x000000073f1e7819 */ /* 0x000fe400000012ff */
[----:B------:R-:W-:Y:S02]  /*186d0*/  FSEL R131, R57, -INF , !P1 ;  /* 0xff80000039837808 */ /* 0x000fe40004800000 */
[----:B------:R-:W-:Y:S02]  /*186e0*/  FMNMX3 R36, R36, R28, R139, !PT ;  /* 0x0000001c24247276 */ /* 0x000fe4000780008b */
[----:B------:R-:W-:Y:S02]  /*186f0*/  FSEL R130, R56, -INF , !P4 ;  /* 0xff80000038827808 */ /* 0x000fe40006000000 */
[----:B------:R-:W-:-:S02]  /*18700*/  LOP3.LUT P1, RZ, R25, 0x1, RZ, 0xc0, !PT ;  /* 0x0000000119ff7812 */ /* 0x000fc4000782c0ff */
[----:B------:R-:W-:Y:S02]  /*18710*/  LOP3.LUT P4, RZ, R30, 0x1, RZ, 0xc0, !PT ;  /* 0x000000011eff7812 */ /* 0x000fe4000788c0ff */
[C---:B------:R-:W-:Y:S02]  /*18720*/  SHF.R.U64 R25, R63.reuse, 0x4, RZ ;  /* 0x000000043f197819 */ /* 0x040fe400000012ff */
[----:B------:R-:W-:Y:S02]  /*18730*/  SHF.R.U64 R30, R63, 0x5, RZ ;  /* 0x000000053f1e7819 */ /* 0x000fe400000012ff */
[----:B------:R-:W-:Y:S02]  /*18740*/  FMNMX3 R36, R36, R143, R150, !PT ;  /* 0x0000008f24247276 */ /* 0x000fe40007800096 */
[----:B------:R-:W-:Y:S02]  /*18750*/  FSEL R133, R59, -INF , !P3 ;  /* 0xff8000003b857808 */ /* 0x000fe40005800000 */
[----:B------:R-:W-:-:S02]  /*18760*/  FSEL R132, R58, -INF , !P2 ;  /* 0xff8000003a847808 */ /* 0x000fc40005000000 */
[----:B------:R-:W-:Y:S02]  /*18770*/  LOP3.LUT P3, RZ, R25, 0x1, RZ, 0xc0, !PT ;  /* 0x0000000119ff7812 */ /* 0x000fe4000786c0ff */
[----:B------:R-:W-:Y:S02]  /*18780*/  LOP3.LUT P2, RZ, R30, 0x1, RZ, 0xc0, !PT ;  /* 0x000000011eff7812 */ /* 0x000fe4000784c0ff */
[C---:B------:R-:W-:Y:S02]  /*18790*/  SHF.R.U64 R25, R63.reuse, 0x3, RZ ;  /* 0x000000033f197819 */ /* 0x040fe400000012ff */
[----:B------:R-:W-:Y:S02]  /*187a0*/  FMNMX3 R36, R36, R156, R160, !PT ;  /* 0x0000009c24247276 */ /* 0x000fe400078000a0 */
[----:B------:R-:W-:Y:S02]  /*187b0*/  SHF.R.U64 R30, R63, 0x2, RZ ;  /* 0x000000023f1e7819 */ /* 0x000fe400000012ff */
[----:B------:R-:W-:-:S02]  /*187c0*/  FSEL R134, R60, -INF , !P4 ;  /* 0xff8000003c867808 */ /* 0x000fc40006000000 */
[----:B------:R-:W-:Y:S02]  /*187d0*/  FSEL R35, R53, -INF , !P5 ;  /* 0xff80000035237808 */ /* 0x000fe40006800000 */
[----:B------:R-:W-:Y:S02]  /*187e0*/  LOP3.LUT P4, RZ, R25, 0x1, RZ, 0xc0, !PT ;  /* 0x0000000119ff7812 */ /* 0x000fe4000788c0ff */
[----:B------:R-:W-:Y:S02]  /*187f0*/  FMNMX3 R25, R36, R162, R169, !PT ;  /* 0x000000a224197276 */ /* 0x000fe400078000a9 */
[----:B------:R-:W-:Y:S01]  /*18800*/  LOP3.LUT P5, RZ, R30, 0x1, RZ, 0xc0, !PT ;  /* 0x000000011eff7812 */ /* 0x000fe200078ac0ff */
[----:B0-----:R-:W-:-:S12]  /*18810*/  @!P6 BRA `(.L_x_19) ;  /* 0x000000f00004e947 */ /* 0x001fd80003800000 */
.L_x_27:
[----:B------:R-:W2:Y:S04]  /*18820*/  LDL.64 R38, [R1+0x448] ;  /* 0x0004480001267983 */ /* 0x000ea80000100a00 */
        /* <DEDUP_REMOVED lines=8> */
[----:B------:R-:W-:Y:S04]  /*188b0*/  STL [R1+0x8a0], R208 ;  /* 0x0008a0d001007387 */ /* 0x000fe80000100800 */
[----:B------:R-:W-:Y:S04]  /*188c0*/  STL [R1+0x89c], R209 ;  /* 0x00089cd101007387 */ /* 0x000fe80000100800 */
[----:B------:R-:W-:Y:S04]  /*188d0*/  STL [R1+0x898], R252 ;  /* 0x000898fc01007387 */ /* 0x000fe80000100800 */
[----:B------:R-:W-:Y:S04]  /*188e0*/  STL [R1+0x894], R219 ;  /* 0x000894db01007387 */ /* 0x000fe80000100800 */
[----:B------:R-:W-:Y:S04]  /*188f0*/  STL [R1+0x890], R217 ;  /* 0x000890d901007387 */ /* 0x000fe80000100800 */
[----:B------:R-:W-:Y:S04]  /*18900*/  STL [R1+0x88c], R216 ;  /* 0x00088cd801007387 */ /* 0x000fe80000100800 */
[----:B------:R-:W-:Y:S04]  /*18910*/  STL [R1+0x888], R211 ;  /* 0x000888d301007387 */ /* 0x000fe80000100800 */
[----:B------:R-:W-:Y:S04]  /*18920*/  STL [R1+0x884], R203 ;  /* 0x000884cb01007387 */ /* 0x000fe80000100800 */
[----:B------:R0:W-:Y:S04]  /*18930*/  STL [R1+0x880], R202 ;  /* 0x000880ca01007387 */ /* 0x0001e80000100800 */
[----:B------:R-:W-:Y:S04]  /*18940*/  STL [R1+0x87c], R201 ;  /* 0x00087cc901007387 */ /* 0x000fe80000100800 */
[----:B------:R1:W-:Y:S04]  /*18950*/  STL [R1+0x878], R200 ;  /* 0x000878c801007387 */ /* 0x0003e80000100800 */
[----:B------:R-:W-:Y:S04]  /*18960*/  STL [R1+0x874], R198 ;  /* 0x000874c601007387 */ /* 0x000fe80000100800 */
[----:B------:R-:W-:Y:S04]  /*18970*/  STL [R1+0x870], R197 ;  /* 0x000870c501007387 */ /* 0x000fe80000100800 */
[----:B------:R0:W-:Y:S04]  /*18980*/  STL [R1+0x86c], R3 ;  /* 0x00086c0301007387 */ /* 0x0001e80000100800 */
[----:B------:R-:W4:Y:S04]  /*18990*/  LDL.64 R58, [R1+0x348] ;  /* 0x00034800013a7983 */ /* 0x000f280000100a00 */
[----:B------:R-:W4:Y:S04]  /*189a0*/  LDL.64 R48, [R1+0x368] ;  /* 0x0003680001307983 */ /* 0x000f280000100a00 */
[----:B------:R-:W4:Y:S04]  /*189b0*/  LDL.64 R56, [R1+0x308] ;  /* 0x0003080001387983 */ /* 0x000f280000100a00 */
[----:B------:R-:W4:Y:S01]  /*189c0*/  LDL.64 R50, [R1+0x328] ;  /* 0x0003280001327983 */ /* 0x000f220000100a00 */
[----:B------:R-:W-:-:S03]  /*189d0*/  FSEL R135, R61, -INF , !P1 ;  /* 0xff8000003d877808 */ /* 0x000fc60004800000 */
[----:B------:R-:W4:Y:S04]  /*189e0*/  LDL.64 R60, [R1+0x2e8] ;  /* 0x0002e800013c7983 */ /* 0x000f280000100a00 */
[----:B------:R-:W4:Y:S04]  /*189f0*/  LDL.64 R74, [R1+0x1c8] ;  /* 0x0001c800014a7983 */ /* 0x000f280000100a00 */
[----:B------:R-:W4:Y:S04]  /*18a00*/  LDL.64 R72, [R1+0x1a8] ;  /* 0x0001a80001487983 */ /* 0x000f280000100a00 */
[----:B------:R-:W4:Y:S04]  /*18a10*/  LDL.64 R68, [R1+0x168] ;  /* 0x0001680001447983 */ /* 0x000f280000100a00 */
[----:B------:R-:W4:Y:S04]  /*18a20*/  LDL.64 R66, [R1+0x288] ;  /* 0x0002880001427983 */ /* 0x000f280000100a00 */
[----:B------:R-:W4:Y:S04]  /*18a30*/  LDL.64 R76, [R1+0x208] ;  /* 0x00020800014c7983 */ /* 0x000f280000100a00 */
[----:B------:R-:W4:Y:S01]  /*18a40*/  LDL.64 R70, [R1+0x188] ;  /* 0x0001880001467983 */ /* 0x000f220000100a00 */
[----:B------:R-:W-:-:S02]  /*18a50*/  FMNMX3 R25, R25, R167, R166, !PT ;  /* 0x000000a719197276 */ /* 0x000fc400078000a6 */
[----:B------:R-:W-:Y:S01]  /*18a60*/  SHF.R.U64 R63, R63, 0x1, RZ ;  /* 0x000000013f3f7819 */ /* 0x000fe200000012ff */
[----:B------:R-:W4:Y:S01]  /*18a70*/  LDL.64 R78, [R1+0x460] ;  /* 0x00046000014e7983 */ /* 0x000f220000100a00 */
[----:B--2---:R-:W-:Y:S01]  /*18a80*/  IMAD.WIDE R38, R2, 0x2, R38 ;  /* 0x0000000202267825 */ /* 0x004fe200078e0226 */
[----:B------:R-:W-:Y:S02]  /*18a90*/  FSEL R136, R62, -INF , !P2 ;  /* 0xff8000003e887808 */ /* 0x000fe40005000000 */
[----:B------:R-:W2:Y:S01]  /*18aa0*/  LDL.64 R80, [R1+0x420] ;  /* 0x0004200001507983 */ /* 0x000ea20000100a00 */
[----:B---3--:R-:W-:-:S03]  /*18ab0*/  IMAD.WIDE R36, R2, 0x2, R36 ;  /* 0x0000000202247825 */ /* 0x008fc600078e0224 */
[----:B------:R-:W3:Y:S01]  /*18ac0*/  LDG.E.U16 R38, desc[UR8][R38.64] ;  /* 0x0000000826267981 */ /* 0x000ee2000c1e1500 */
[----:B----4-:R-:W-:-:S03]  /*18ad0*/  IMAD.WIDE R40, R2, 0x2, R40 ;  /* 0x0000000202287825 */ /* 0x010fc600078e0228 */
[----:B------:R-:W4:Y:S01]  /*18ae0*/  LDG.E.U16 R36, desc[UR8][R36.64] ;  /* 0x0000000824247981 */ /* 0x000f22000c1e1500 */
[----:B------:R-:W-:Y:S01]  /*18af0*/  IMAD.WIDE R42, R2, 0x2, R42 ;  /* 0x00000002022a7825 */ /* 0x000fe200078e022a */
[----:B------:R-:W-:Y:S02]  /*18b00*/  FSEL R24, R24, -INF , !P3 ;  /* 0xff80000018187808 */ /* 0x000fe40005800000 */
[----:B------:R-:W2:Y:S04]  /*18b10*/  LDL.64 R82, [R1+0x3e0] ;  /* 0x0003e00001527983 */ /* 0x000ea80000100a00 */
[----:B------:R0:W2:Y:S04]  /*18b20*/  LDG.E.U16 R39, desc[UR8][R42.64] ;  /* 0x000000082a277981 */ /* 0x0000a8000c1e1500 */
[----:B------:R1:W2:Y:S01]  /*18b30*/  LDG.E.U16 R37, desc[UR8][R40.64] ;  /* 0x0000000828257981 */ /* 0x0002a2000c1e1500 */
[----:B------:R-:W-:Y:S01]  /*18b40*/  IMAD.WIDE R44, R2, 0x2, R44 ;  /* 0x00000002022c7825 */ /* 0x000fe200078e022c */
[----:B------:R-:W-:-:S02]  /*18b50*/  FSEL R9, R9, -INF , !P4 ;  /* 0xff80000009097808 */ /* 0x000fc40006000000 */
[----:B------:R-:W-:Y:S01]  /*18b60*/  FSEL R12, R12, -INF , !P5 ;  /* 0xff8000000c0c7808 */ /* 0x000fe20006800000 */
[----:B------:R-:W2:Y:S01]  /*18b70*/  LDL.64 R84, [R1+0x3a0] ;  /* 0x0003a00001547983 */ /* 0x000ea20000100a00 */
[----:B0-----:R-:W-:-:S03]  /*18b80*/  IMAD.WIDE R42, R2, 0x2, R54 ;  /* 0x00000002022a7825 */ /* 0x001fc600078e0236 */
[----:B------:R-:W2:Y:S01]  /*18b90*/  LDL.64 R54, [R1+0x2a8] ;  /* 0x0002a80001367983 */ /* 0x000ea20000100a00 */
[----:B------:R-:W-:-:S03]  /*18ba0*/  IMAD.WIDE R46, R2, 0x2, R46 ;  /* 0x00000002022e7825 */ /* 0x000fc600078e022e */
[----:B------:R-:W3:Y:S01]  /*18bb0*/  LDG.E.U16 R42, desc[UR8][R42.64] ;  /* 0x000000082a2a7981 */ /* 0x000ee2000c1e1500 */
[----:B-1----:R-:W-:-:S03]  /*18bc0*/  IMAD.WIDE R40, R2, 0x2, R64 ;  /* 0x0000000202287825 */ /* 0x002fc600078e0240 */
[----:B------:R-:W3:Y:S04]  /*18bd0*/  LDL.64 R64, [R1+0x248] ;  /* 0x0002480001407983 */ /* 0x000ee80000100a00 */
[----:B------:R-:W3:Y:S04]  /*18be0*/  LDG.E.U16 R40, desc[UR8][R40.64] ;  /* 0x0000000828287981 */ /* 0x000ee8000c1e1500 */
[----:B------:R-:W4:Y:S04]  /*18bf0*/  LDG.E.U16 R43, desc[UR8][R46.64] ;  /* 0x000000082e2b7981 */ /* 0x000f28000c1e1500 */
[----:B------:R0:W4:Y:S02]  /*18c00*/  LDG.E.U16 R41, desc[UR8][R44.64] ;  /* 0x000000082c297981 */ /* 0x000124000c1e1500 */
[----:B0-----:R-:W-:-:S02]  /*18c10*/  IMAD.WIDE R44, R2, 0x2, R52 ;  /* 0x00000002022c7825 */ /* 0x001fc400078e0234 */
[----:B------:R-:W4:Y:S04]  /*18c20*/  LDL.64 R52, [R1+0x2c8] ;  /* 0x0002c80001347983 */ /* 0x000f280000100a00 */
[----:B------:R-:W4:Y:S01]  /*18c30*/  LDG.E.U16 R44, desc[UR8][R44.64] ;  /* 0x000000082c2c7981 */ /* 0x000f22000c1e1500 */
[----:B------:R-:W-:-:S03]  /*18c40*/  IMAD.WIDE R46, R2, 0x2, R58 ;  /* 0x00000002022e7825 */ /* 0x000fc600078e023a */
[----:B------:R-:W4:Y:S01]  /*18c50*/  LDL.64 R58, [R1+0x228] ;  /* 0x00022800013a7983 */ /* 0x000f220000100a00 */
[----:B------:R-:W-:-:S03]  /*18c60*/  IMAD.WIDE R48, R2, 0x2, R48 ;  /* 0x0000000202307825 */ /* 0x000fc600078e0230 */
[----:B------:R-:W4:Y:S04]  /*18c70*/  LDG.E.U16 R46, desc[UR8][R46.64] ;  /* 0x000000082e2e7981 */ /* 0x000f28000c1e1500 */
[----:B------:R0:W4:Y:S01]  /*18c80*/  LDG.E.U16 R45, desc[UR8][R48.64] ;  /* 0x00000008302d7981 */ /* 0x000122000c1e1500 */
[----:B------:R-:W-:-:S05]  /*18c90*/  IMAD.WIDE R50, R2, 0x2, R50 ;  /* 0x0000000202327825 */ /* 0x000fca00078e0232 */
[----:B------:R1:W4:Y:S01]  /*18ca0*/  LDG.E.U16 R47, desc[UR8][R50.64] ;  /* 0x00000008322f7981 */ /* 0x000322000c1e1500 */
[----:B0-----:R-:W-:-:S03]  /*18cb0*/  IMAD.WIDE R48, R2, 0x2, R56 ;  /* 0x0000000202307825 */ /* 0x001fc600078e0238 */
[----:B------:R-:W4:Y:S01]  /*18cc0*/  LDL.64 R56, [R1+0x268] ;  /* 0x0002680001387983 */ /* 0x000f220000100a00 */
[----:B------:R-:W-:Y:S02]  /*18cd0*/  FMNMX3 R25, R25, R157, R151, !PT ;  /* 0x0000009d19197276 */ /* 0x000fe40007800097 */
[----:B------:R-:W-:Y:S01]  /*18ce0*/  LOP3.LUT P1, RZ, R63, 0x1, RZ, 0xc0, !PT ;  /* 0x000000013fff7812 */ /* 0x000fe2000782c0ff */
[----:B------:R-:W4:Y:S01]  /*18cf0*/  LDG.E.U16 R48, desc[UR8][R48.64] ;  /* 0x0000000830307981 */ /* 0x000f22000c1e1500 */
[----:B-1----:R-:W-:-:S03]  /*18d00*/  IMAD.WIDE R50, R2, 0x2, R60 ;  /* 0x0000000202327825 */ /* 0x002fc600078e023c */
[----:B------:R-:W4:Y:S01]  /*18d10*/  LDL.64 R60, [R1+0x1e8] ;  /* 0x0001e800013c7983 */ /* 0x000f220000100a00 */
[----:B------:R-:W-:Y:S02]  /*18d20*/  FMNMX3 R25, R25, R148, R147, !PT ;  /* 0x0000009419197276 */ /* 0x000fe40007800093 */
[----:B------:R-:W-:Y:S01]  /*18d30*/  FSEL R18, R18, -INF , !P0 ;  /* 0xff80000012127808 */ /* 0x000fe20004000000 */
[----:B------:R-:W4:Y:S01]  /*18d40*/  LDL.64 R62, [R1+0x148] ;  /* 0x00014800013e7983 */ /* 0x000f220000100a00 */
[----:B------:R-:W-:Y:S02]  /*18d50*/  FMNMX3 R25, R25, R144, R142, !PT ;  /* 0x0000009019197276 */ /* 0x000fe4000780008e */
[----:B------:R-:W-:Y:S01]  /*18d60*/  FSEL R15, R15, -INF , !P1 ;  /* 0xff8000000f0f7808 */ /* 0x000fe20004800000 */
[----:B------:R-:W4:Y:S01]  /*18d70*/  LDG.E.U16 R49, desc[UR8][R50.64] ;  /* 0x0000000832317981 */ /* 0x000f22000c1e1500 */
        /* <DEDUP_REMOVED lines=9> */
[----:B------:R-:W-:-:S05]  /*18e10*/  FMNMX3 R196, R196, R18, R0, !PT ;  /* 0x00000012c4c47276 */ /* 0x000fca0007800000 */
[----:B------:R-:W-:-:S04]  /*18e20*/  FADD R4, R4, -R196 ;  /* 0x800000c404047221 */ /* 0x000fc80000000000 */
[----:B------:R-:W-:Y:S01]  /*18e30*/  FMUL R4, R4, 1.4426950216293334961 ;  /* 0x3fb8aa3b04047820 */ /* 0x000fe20000400000 */
[----:B------:R-:W-:-:S03]  /*18e40*/  FADD R138, R5, -R196 ;  /* 0x800000c4058a7221 */ /* 0x000fc60000000000 */
[----:B------:R0:W-:Y:S02]  /*18e50*/  MUFU.EX2 R137, R4 ;  /* 0x0000000400897308 */ /* 0x0001e40000000800 */
[C---:B0-----:R-:W-:Y:S02]  /*18e60*/  IMAD.WIDE R4, R2.reuse, 0x2, R72 ;  /* 0x0000000202047825 */ /* 0x041fe400078e0248 */
[----:B------:R-:W4:Y:S02]  /*18e70*/  LDL.64 R72, [R1+0x400] ;  /* 0x0004000001487983 */ /* 0x000f240000100a00 */
[----:B--2---:R-:W-:-:S05]  /*18e80*/  IMAD.WIDE R54, R2, 0x2, R54 ;  /* 0x0000000202367825 */ /* 0x004fca00078e0236 */
[----:B------:R3:W2:Y:S02]  /*18e90*/  LDG.E.U16 R51, desc[UR8][R54.64] ;  /* 0x0000000836337981 */ /* 0x0006a4000c1e1500 */
[C---:B---3--:R-:W-:Y:S02]  /*18ea0*/  IMAD.WIDE R54, R2.reuse, 0x2, R64 ;  /* 0x0000000202367825 */ /* 0x048fe400078e0240 */
[----:B------:R-:W3:Y:S04]  /*18eb0*/  LDL.64 R64, [R1+0x108] ;  /* 0x0001080001407983 */ /* 0x000ee80000100a00 */
[----:B------:R-:W2:Y:S01]  /*18ec0*/  LDG.E.U16 R54, desc[UR8][R54.64] ;  /* 0x0000000836367981 */ /* 0x000ea2000c1e1500 */
[----:B----4-:R-:W-:-:S05]  /*18ed0*/  IMAD.WIDE R52, R2, 0x2, R52 ;  /* 0x0000000202347825 */ /* 0x010fca00078e0234 */
[----:B------:R-:W4:Y:S01]  /*18ee0*/  LDG.E.U16 R50, desc[UR8][R52.64] ;  /* 0x0000000834327981 */ /* 0x000f22000c1e1500 */
[----:B------:R-:W-:-:S05]  /*18ef0*/  IMAD.WIDE R58, R2, 0x2, R58 ;  /* 0x00000002023a7825 */ /* 0x000fca00078e023a */
[----:B------:R0:W2:Y:S02]  /*18f00*/  LDG.E.U16 R55, desc[UR8][R58.64] ;  /* 0x000000083a377981 */ /* 0x0000a4000c1e1500 */
[C---:B0-----:R-:W-:Y:S02]  /*18f10*/  IMAD.WIDE R58, R2.reuse, 0x2, R74 ;  /* 0x00000002023a7825 */ /* 0x041fe400078e024a */
[----:B------:R-:W2:Y:S04]  /*18f20*/  LDL.64 R74, [R1+0x3c0] ;  /* 0x0003c000014a7983 */ /* 0x000ea80000100a00 */
[----:B------:R-:W2:Y:S01]  /*18f30*/  LDG.E.U16 R58, desc[UR8][R58.64] ;  /* 0x000000083a3a7981 */ /* 0x000ea2000c1e1500 */
[----:B------:R-:W-:-:S03]  /*18f40*/  IMAD.WIDE R52, R2, 0x2, R66 ;  /* 0x0000000202347825 */ /* 0x000fc600078e0242 */
[----:B------:R-:W2:Y:S01]  /*18f50*/  LDL.64 R66, [R1+0x128] ;  /* 0x0001280001427983 */ /* 0x000ea20000100a00 */
[----:B------:R-:W-:-:S03]  /*18f60*/  IMAD.WIDE R56, R2, 0x2, R56 ;  /* 0x0000000202387825 */ /* 0x000fc600078e0238 */
[----:B------:R-:W4:Y:S04]  /*18f70*/  LDG.E.U16 R52, desc[UR8][R52.64] ;  /* 0x0000000834347981 */ /* 0x000f28000c1e1500 */
[----:B------:R0:W4:Y:S01]  /*18f80*/  LDG.E.U16 R59, desc[UR8][R4.64] ;  /* 0x00000008043b7981 */ /* 0x000122000c1e1500 */
[----:B------:R-:W-:-:S03]  /*18f90*/  IMAD.WIDE R60, R2, 0x2, R60 ;  /* 0x00000002023c7825 */ /* 0x000fc600078e023c */
[----:B------:R1:W4:Y:S01]  /*18fa0*/  LDG.E.U16 R53, desc[UR8][R56.64] ;  /* 0x0000000838357981 */ /* 0x000322000c1e1500 */
[----:B0-----:R-:W-:-:S03]  /*18fb0*/  IMAD.WIDE R4, R2, 0x2, R68 ;  /* 0x0000000202047825 */ /* 0x001fc600078e0244 */
[----:B------:R-:W4:Y:S01]  /*18fc0*/  LDL.64 R68, [R1+0x480] ;  /* 0x0004800001447983 */ /* 0x000f220000100a00 */
[----:B-1----:R-:W-:-:S06]  /*18fd0*/  IMAD.WIDE R56, R2, 0x2, R76 ;  /* 0x0000000202387825 */ /* 0x002fcc00078e024c */
[----:B------:R-:W4:Y:S04]  /*18fe0*/  LDG.E.U16 R56, desc[UR8][R56.64] ;  /* 0x0000000838387981 */ /* 0x000f28000c1e1500 */
[----:B------:R0:W4:Y:S02]  /*18ff0*/  LDG.E.U16 R57, desc[UR8][R60.64] ;  /* 0x000000083c397981 */ /* 0x000124000c1e1500 */
[C---:B0-----:R-:W-:Y:S02]  /*19000*/  IMAD.WIDE R60, R2.reuse, 0x2, R70 ;  /* 0x00000002023c7825 */ /* 0x041fe400078e0246 */
[----:B------:R-:W4:Y:S04]  /*19010*/  LDL.64 R70, [R1+0x440] ;  /* 0x0004400001467983 */ /* 0x000f280000100a00 */
[----:B------:R-:W-:Y:S04]  /*19020*/  STL [R1+0x8a8], R246 ;  /* 0x0008a8f601007387 */ /* 0x000fe80000100800 */
[----:B------:R-:W-:Y:S04]  /*19030*/  STL [R1+0x8a4], R247 ;  /* 0x0008a4f701007387 */ /* 0x000fe80000100800 */
[----:B------:R-:W-:Y:S04]  /*19040*/  STL [R1+0x8b0], R238 ;  /* 0x0008b0ee01007387 */ /* 0x000fe80000100800 */
[----:B------:R-:W-:Y:S04]  /*19050*/  STL [R1+0x8ac], R239 ;  /* 0x0008acef01007387 */ /* 0x000fe80000100800 */
[----:B------:R-:W-:Y:S04]  /*19060*/  STL [R1+0x8b8], R230 ;  /* 0x0008b8e601007387 */ /* 0x000fe80000100800 */
[----:B------:R-:W-:Y:S04]  /*19070*/  STL [R1+0x8b4], R231 ;  /* 0x0008b4e701007387 */ /* 0x000fe80000100800 */
[----:B------:R-:W4:Y:S04]  /*19080*/  LDL.64 R88, [R1+0x360] ;  /* 0x0003600001587983 */ /* 0x000f280000100a00 */
[----:B------:R-:W4:Y:S01]  /*19090*/  LDG.E.U16 R60, desc[UR8][R60.64] ;  /* 0x000000083c3c7981 */ /* 0x000f22000c1e1500 */
[----:B------:R-:W-:Y:S01]  /*190a0*/  FADD R7, R7, -R196 ;  /* 0x800000c407077221 */ /* 0x000fe20000000000 */
[----:B------:R-:W-:-:S04]  /*190b0*/  IMAD.WIDE R62, R2, 0x2, R62 ;  /* 0x00000002023e7825 */ /* 0x000fc800078e023e */
[--C-:B------:R-:W-:Y:S01]  /*190c0*/  FADD R25, R6, -R196.reuse ;  /* 0x800000c406197221 */ /* 0x100fe20000000000 */
[----:B------:R-:W4:Y:S01]  /*190d0*/  LDL.64 R76, [R1+0x380] ;  /* 0x00038000014c7983 */ /* 0x000f220000100a00 */
[----:B------:R-:W-:-:S03]  /*190e0*/  FADD R22, R22, -R196 ;  /* 0x800000c416167221 */ /* 0x000fc60000000000 */
[----:B------:R-:W4:Y:S04]  /*190f0*/  LDL.64 R86, [R1+0x320] ;  /* 0x0003200001567983 */ /* 0x000f280000100a00 */
[----:B------:R0:W4:Y:S01]  /*19100*/  LDG.E.U16 R61, desc[UR8][R4.64] ;  /* 0x00000008043d7981 */ /* 0x000122000c1e1500 */
[----:B------:R-:W-:-:S03]  /*19110*/  FMUL R30, R7, 1.4426950216293334961 ;  /* 0x3fb8aa3b071e7820 */ /* 0x000fc60000400000 */
[----:B------:R-:W4:Y:S01]  /*19120*/  LDG.E.U16 R62, desc[UR8][R62.64] ;  /* 0x000000083e3e7981 */ /* 0x000f22000c1e1500 */
[----:B------:R-:W-:-:S03]  /*19130*/  FADD R10, R10, -R196 ;  /* 0x800000c40a0a7221 */ /* 0x000fc60000000000 */
[----:B------:R-:W4:Y:S01]  /*19140*/  LDL.64 R92, [R1+0x2e0] ;  /* 0x0002e000015c7983 */ /* 0x000f220000100a00 */
[----:B0-----:R-:W-:-:S04]  /*19150*/  IMAD.WIDE R4, R2, 0x2, R246 ;  /* 0x0000000202047825 */ /* 0x001fc800078e02f6 */
[----:B------:R-:W-:Y:S01]  /*19160*/  FMUL R22, R22, 1.4426950216293334961 ;  /* 0x3fb8aa3b16167820 */ /* 0x000fe20000400000 */
[----:B------:R-:W4:Y:S01]  /*19170*/  LDL.64 R110, [R1+0x2a0] ;  /* 0x0002a000016e7983 */ /* 0x000f220000100a00 */
[----:B------:R-:W-:-:S04]  /*19180*/  IMAD.WIDE R72, R2, 0x2, R72 ;  /* 0x0000000202487825 */ /* 0x000fc800078e0248 */
[--C-:B------:R-:W-:Y:S01]  /*19190*/  FADD R21, R21, -R196.reuse ;  /* 0x800000c415157221 */ /* 0x100fe20000000000 */
[----:B------:R-:W4:Y:S04]  /*191a0*/  LDL.64 R102, [R1+0x260] ;  /* 0x0002600001667983 */ /* 0x000f280000100a00 */
[----:B------:R-:W4:Y:S04]  /*191b0*/  LDL.64 R112, [R1+0x220] ;  /* 0x0002200001707983 */ /* 0x000f280000100a00 */
[----:B------:R-:W4:Y:S04]  /*191c0*/  LDG.E.U16 R72, desc[UR8][R72.64] ;  /* 0x0000000848487981 */ /* 0x000f28000c1e1500 */
[----:B------:R-:W4:Y:S04]  /*191d0*/  LDL.64 R122, [R1+0x1e0] ;  /* 0x0001e000017a7983 */ /* 0x000f280000100a00 */
[----:B------:R-:W4:Y:S04]  /*191e0*/  LDL.64 R116, [R1+0x1a0] ;  /* 0x0001a00001747983 */ /* 0x000f280000100a00 */
[----:B------:R-:W4:Y:S04]  /*191f0*/  LDL.64 R118, [R1+0x1c0] ;  /* 0x0001c00001767983 */ /* 0x000f280000100a00 */
[----:B------:R-:W4:Y:S01]  /*19200*/  LDL.64 R114, [R1+0x160] ;  /* 0x0001600001727983 */ /* 0x000f220000100a00 */
[--C-:B------:R-:W-:Y:S01]  /*19210*/  FADD R94, R94, -R196.reuse ;  /* 0x800000c45e5e7221 */ /* 0x100fe20000000000 */
[--C-:B------:R-:W-:Y:S01]  /*19220*/  FADD R178, R90, -R196.reuse ;  /* 0x800000c45ab27221 */ /* 0x100fe20000000000 */
[----:B------:R-:W-:Y:S01]  /*19230*/  FADD R96, R96, -R196 ;  /* 0x800000c460607221 */ /* 0x000fe20000000000 */
[----:B------:R-:W4:Y:S04]  /*19240*/  LDL.64 R152, [R1+0x3f8] ;  /* 0x0003f80001987983 */ /* 0x000f280000100a00 */
[----:B------:R-:W4:Y:S04]  /*19250*/  LDL.64 R126, [R1+0x398] ;  /* 0x00039800017e7983 */ /* 0x000f280000100a00 */
[----:B------:R-:W4:Y:S01]  /*19260*/  LDL.64 R140, [R1+0x3d8] ;  /* 0x0003d800018c7983 */ /* 0x000f220000100a00 */
[----:B---3--:R-:W-:-:S06]  /*19270*/  IMAD.WIDE R64, R2, 0x2, R64 ;  /* 0x0000000202407825 */ /* 0x008fcc00078e0240 */
[----:B------:R-:W3:Y:S04]  /*19280*/  LDG.E.U16 R64, desc[UR8][R64.64] ;  /* 0x0000000840407981 */ /* 0x000ee8000c1e1500 */
[----:B------:R0:W3:Y:S02]  /*19290*/  LDG.E.U16 R65, desc[UR8][R4.64] ;  /* 0x0000000804417981 */ /* 0x0000e4000c1e1500 */
[C---:B0-----:R-:W-:Y:S02]  /*192a0*/  IMAD.WIDE R4, R2.reuse, 0x2, R78 ;  /* 0x0000000202047825 */ /* 0x041fe400078e024e */
[----:B------:R-:W3:Y:S02]  /*192b0*/  LDL.64 R78, [R1+0x340] ;  /* 0x00034000014e7983 */ /* 0x000ee40000100a00 */
[----:B--2---:R-:W-:-:S04]  /*192c0*/  IMAD.WIDE R6, R2, 0x2, R66 ;  /* 0x0000000202067825 */ /* 0x004fc800078e0242 */
[C---:B------:R-:W-:Y:S01]  /*192d0*/  IMAD.WIDE R66, R2.reuse, 0x2, R238 ;  /* 0x0000000202427825 */ /* 0x040fe200078e02ee */
[----:B------:R0:W2:Y:S05]  /*192e0*/  LDG.E.U16 R63, desc[UR8][R6.64] ;  /* 0x00000008063f7981 */ /* 0x0000aa000c1e1500 */
[----:B------:R-:W2:Y:S01]  /*192f0*/  LDG.E.U16 R66, desc[UR8][R66.64] ;  /* 0x0000000842427981 */ /* 0x000ea2000c1e1500 */
[----:B----4-:R-:W-:-:S06]  /*19300*/  IMAD.WIDE R68, R2, 0x2, R68 ;  /* 0x0000000202447825 */ /* 0x010fcc00078e0244 */
[----:B------:R-:W4:Y:S01]  /*19310*/  LDG.E.U16 R68, desc[UR8][R68.64] ;  /* 0x0000000844447981 */ /* 0x000f22000c1e1500 */
[----:B0-----:R-:W-:-:S05]  /*19320*/  IMAD.WIDE R6, R2, 0x2, R230 ;  /* 0x0000000202067825 */ /* 0x001fca00078e02e6 */
[----:B------:R-:W2:Y:S04]  /*19330*/  LDG.E.U16 R67, desc[UR8][R6.64] ;  /* 0x0000000806437981 */ /* 0x000ea8000c1e1500 */
[----:B------:R0:W2:Y:S02]  /*19340*/  LDG.E.U16 R69, desc[UR8][R4.64] ;  /* 0x0000000804457981 */ /* 0x0000a4000c1e1500 */
[C---:B0-----:R-:W-:Y:S02]  /*19350*/  IMAD.WIDE R4, R2.reuse, 0x2, R80 ;  /* 0x0000000202047825 */ /* 0x041fe400078e0250 */
[----:B------:R-:W2:Y:S01]  /*19360*/  LDL.64 R80, [R1+0x300] ;  /* 0x0003000001507983 */ /* 0x000ea20000100a00 */
[----:B------:R0:W-:Y:S01]  /*19370*/  MUFU.EX2 R6, R22 ;  /* 0x0000001600067308 */ /* 0x0001e20000000800 */
[----:B------:R-:W-:Y:S01]  /*19380*/  FADD R7, R11, -R196 ;  /* 0x800000c40b077221 */ /* 0x000fe20000000000 */
[----:B------:R-:W-:-:S04]  /*19390*/  IMAD.WIDE R70, R2, 0x2, R70 ;  /* 0x0000000202467825 */ /* 0x000fc800078e0246 */
[----:B0-----:R-:W-:Y:S01]  /*193a0*/  FMUL R22, R10, 1.4426950216293334961 ;  /* 0x3fb8aa3b0a167820 */ /* 0x001fe20000400000 */
[C---:B------:R-:W-:Y:S01]  /*193b0*/  IMAD.WIDE R10, R2.reuse, 0x2, R82 ;  /* 0x00000002020a7825 */ /* 0x040fe200078e0252 */
[----:B------:R-:W4:Y:S04]  /*193c0*/  LDG.E.U16 R70, desc[UR8][R70.64] ;  /* 0x0000000846467981 */ /* 0x000f28000c1e1500 */
[----:B------:R-:W4:Y:S04]  /*193d0*/  LDL.64 R82, [R1+0x2c0] ;  /* 0x0002c00001527983 */ /* 0x000f280000100a00 */
[----:B------:R0:W4:Y:S04]  /*193e0*/  LDG.E.U16 R73, desc[UR8][R10.64] ;  /* 0x000000080a497981 */ /* 0x000128000c1e1500 */
[----:B------:R1:W4:Y:S01]  /*193f0*/  LDG.E.U16 R71, desc[UR8][R4.64] ;  /* 0x0000000804477981 */ /* 0x000322000c1e1500 */
[----:B0-----:R-:W-:Y:S01]  /*19400*/  FMUL R10, R21, 1.4426950216293334961 ;  /* 0x3fb8aa3b150a7820 */ /* 0x001fe20000400000 */
[----:B-1----:R-:W-:-:S02]  /*19410*/  IMAD.WIDE R4, R2, 0x2, R84 ;  /* 0x0000000202047825 */ /* 0x002fc400078e0254 */
[----:B------:R-:W4:Y:S02]  /*19420*/  LDL.64 R84, [R1+0x280] ;  /* 0x0002800001547983 */ /* 0x000f240000100a00 */
[----:B------:R-:W-:Y:S02]  /*19430*/  FADD R21, R8, -R196 ;  /* 0x800000c408157221 */ /* 0x000fe40000000000 */
[----:B------:R0:W-:Y:S02]  /*19440*/  MUFU.EX2 R8, R10 ;  /* 0x0000000a00087308 */ /* 0x0001e40000000800 */
[C---:B0-----:R-:W-:Y:S02]  /*19450*/  IMAD.WIDE R10, R2.reuse, 0x2, R88 ;  /* 0x00000002020a7825 */ /* 0x041fe400078e0258 */
[----:B------:R-:W4:Y:S02]  /*19460*/  LDL.64 R88, [R1+0x200] ;  /* 0x0002000001587983 */ /* 0x000f240000100a00 */
[----:B------:R-:W-:-:S04]  /*19470*/  IMAD.WIDE R74, R2, 0x2, R74 ;  /* 0x00000002024a7825 */ /* 0x000fc800078e024a */
[C---:B------:R-:W-:Y:S02]  /*19480*/  IMAD.WIDE R76, R2.reuse, 0x2, R76 ;  /* 0x00000002024c7825 */ /* 0x040fe400078e024c */
[----:B------:R-:W4:Y:S04]  /*19490*/  LDG.E.U16 R74, desc[UR8][R74.64] ;  /* 0x000000084a4a7981 */ /* 0x000f28000c1e1500 */
[----:B------:R-:W4:Y:S04]  /*194a0*/  LDG.E.U16 R76, desc[UR8][R76.64] ;  /* 0x000000084c4c7981 */ /* 0x000f28000c1e1500 */
[----:B------:R0:W4:Y:S04]  /*194b0*/  LDG.E.U16 R75, desc[UR8][R4.64] ;  /* 0x00000008044b7981 */ /* 0x000128000c1e1500 */
[----:B------:R1:W4:Y:S01]  /*194c0*/  LDG.E.U16 R77, desc[UR8][R10.64] ;  /* 0x000000080a4d7981 */ /* 0x000322000c1e1500 */
[----:B0-----:R-:W-:-:S03]  /*194d0*/  IMAD.WIDE R4, R2, 0x2, R86 ;  /* 0x0000000202047825 */ /* 0x001fc600078e0256 */
[----:B------:R-:W4:Y:S01]  /*194e0*/  LDL.64 R86, [R1+0x240] ;  /* 0x0002400001567983 */ /* 0x000f220000100a00 */
[--C-:B-1----:R-:W-:Y:S01]  /*194f0*/  FADD R11, R17, -R196.reuse ;  /* 0x800000c4110b7221 */ /* 0x102fe20000000000 */
[----:B------:R-:W-:-:S03]  /*19500*/  FADD R10, R13, -R196 ;  /* 0x800000c40d0a7221 */ /* 0x000fc60000000000 */
[----:B------:R-:W-:-:S04]  /*19510*/  FMUL R11, R11, 1.4426950216293334961 ;  /* 0x3fb8aa3b0b0b7820 */ /* 0x000fc80000400000 */
[----:B------:R0:W-:Y:S01]  /*19520*/  MUFU.EX2 R13, R11 ;  /* 0x0000000b000d7308 */ /* 0x0001e20000000800 */
[----:B------:R-:W-:Y:S01]  /*19530*/  FADD R17, R14, -R196 ;  /* 0x800000c40e117221 */ /* 0x000fe20000000000 */
[----:B---3--:R-:W-:-:S06]  /*19540*/  IMAD.WIDE R78, R2, 0x2, R78 ;  /* 0x00000002024e7825 */ /* 0x008fcc00078e024e */
[----:B------:R-:W3:Y:S04]  /*19550*/  LDG.E.U16 R78, desc[UR8][R78.64] ;  /* 0x000000084e4e7981 */ /* 0x000ee8000c1e1500 */
[----:B------:R1:W3:Y:S02]  /*19560*/  LDG.E.U16 R79, desc[UR8][R4.64] ;  /* 0x00000008044f7981 */ /* 0x0002e4000c1e1500 */
[C---:B-1----:R-:W-:Y:S02]  /*19570*/  IMAD.WIDE R4, R2.reuse, 0x2, R92 ;  /* 0x0000000202047825 */ /* 0x042fe400078e025c */
[----:B------:R-:W3:Y:S02]  /*19580*/  LDL.64 R92, [R1+0x180] ;  /* 0x00018000015c7983 */ /* 0x000ee40000100a00 */
[----:B--2---:R-:W-:-:S06]  /*19590*/  IMAD.WIDE R80, R2, 0x2, R80 ;  /* 0x0000000202507825 */ /* 0x004fcc00078e0250 */
[----:B------:R-:W2:Y:S04]  /*195a0*/  LDG.E.U16 R80, desc[UR8][R80.64] ;  /* 0x0000000850507981 */ /* 0x000ea8000c1e1500 */
[----:B------:R1:W2:Y:S01]  /*195b0*/  LDG.E.U16 R81, desc[UR8][R4.64] ;  /* 0x0000000804517981 */ /* 0x0002a2000c1e1500 */
[----:B----4-:R-:W-:-:S06]  /*195c0*/  IMAD.WIDE R82, R2, 0x2, R82 ;  /* 0x0000000202527825 */ /* 0x010fcc00078e0252 */
[----:B------:R-:W4:Y:S01]  /*195d0*/  LDG.E.U16 R82, desc[UR8][R82.64] ;  /* 0x0000000852527981 */ /* 0x000f22000c1e1500 */
[----:B-1----:R-:W-:Y:S01]  /*195e0*/  FMUL R4, R10, 1.4426950216293334961 ;  /* 0x3fb8aa3b0a047820 */ /* 0x002fe20000400000 */
[C---:B0-----:R-:W-:Y:S02]  /*195f0*/  IMAD.WIDE R10, R2.reuse, 0x2, R110 ;  /* 0x00000002020a7825 */ /* 0x041fe400078e026e */
[----:B------:R-:W2:Y:S01]  /*19600*/  LDL.64 R110, [R1+0x140] ;  /* 0x00014000016e7983 */ /* 0x000ea20000100a00 */
[----:B------:R0:W-:Y:S03]  /*19610*/  MUFU.EX2 R14, R4 ;  /* 0x00000004000e7308 */ /* 0x0001e60000000800 */
[----:B------:R1:W3:Y:S01]  /*19620*/  LDG.E.U16 R83, desc[UR8][R10.64] ;  /* 0x000000080a537981 */ /* 0x0002e2000c1e1500 */
[----:B0-----:R-:W-:-:S03]  /*19630*/  IMAD.WIDE R4, R2, 0x2, R102 ;  /* 0x0000000202047825 */ /* 0x001fc600078e0266 */
[----:B------:R-:W3:Y:S01]  /*19640*/  LDL.64 R102, [R1+0x120] ;  /* 0x0001200001667983 */ /* 0x000ee20000100a00 */
[----:B-1----:R-:W-:Y:S01]  /*19650*/  FMUL R10, R17, 1.4426950216293334961 ;  /* 0x3fb8aa3b110a7820 */ /* 0x002fe20000400000 */
[----:B------:R-:W-:Y:S01]  /*19660*/  FADD R11, R16, -R196 ;  /* 0x800000c4100b7221 */ /* 0x000fe20000000000 */
[C---:B------:R-:W-:Y:S02]  /*19670*/  IMAD.WIDE R16, R2.reuse, 0x2, R112 ;  /* 0x0000000202107825 */ /* 0x040fe400078e0270 */
[----:B------:R-:W4:Y:S02]  /*19680*/  LDL.64 R112, [R1+0x100] ;  /* 0x0001000001707983 */ /* 0x000f240000100a00 */
[----:B------:R-:W-:-:S04]  /*19690*/  IMAD.WIDE R84, R2, 0x2, R84 ;  /* 0x0000000202547825 */ /* 0x000fc800078e0254 */
[C---:B------:R-:W-:Y:S02]  /*196a0*/  IMAD.WIDE R88, R2.reuse, 0x2, R88 ;  /* 0x0000000202587825 */ /* 0x040fe400078e0258 */
[----:B------:R-:W4:Y:S04]  /*196b0*/  LDG.E.U16 R84, desc[UR8][R84.64] ;  /* 0x0000000854547981 */ /* 0x000f28000c1e1500 */
[----:B------:R-:W4:Y:S04]  /*196c0*/  LDG.E.U16 R88, desc[UR8][R88.64] ;  /* 0x0000000858587981 */ /* 0x000f28000c1e1500 */
[----:B------:R0:W4:Y:S02]  /*196d0*/  LDG.E.U16 R85, desc[UR8][R4.64] ;  /* 0x0000000804557981 */ /* 0x000124000c1e1500 */
[----:B0-----:R-:W-:-:S05]  /*196e0*/  IMAD.WIDE R4, R2, 0x2, R122 ;  /* 0x0000000202047825 */ /* 0x001fca00078e027a */
[----:B------:R0:W4:Y:S02]  /*196f0*/  LDG.E.U16 R89, desc[UR8][R4.64] ;  /* 0x0000000804597981 */ /* 0x000124000c1e1500 */
[----:B0-----:R-:W-:Y:S02]  /*19700*/  IMAD.WIDE R4, R2, 0x2, R116 ;  /* 0x0000000202047825 */ /* 0x001fe400078e0274 */
[----:B------:R-:W4:Y:S02]  /*19710*/  LDL.64 R116, [R1+0x478] ;  /* 0x0004780001747983 */ /* 0x000f240000100a00 */
[----:B------:R-:W-:Y:S01]  /*19720*/  FMUL R174, R94, 1.4426950216293334961 ;  /* 0x3fb8aa3b5eae7820 */ /* 0x000fe20000400000 */
[----:B------:R-:W-:-:S04]  /*19730*/  IMAD.WIDE R90, R2, 0x2, R118 ;  /* 0x00000002025a7825 */ /* 0x000fc800078e0276 */
[----:B------:R-:W-:Y:S02]  /*19740*/  FMUL R185, R96, 1.4426950216293334961 ;  /* 0x3fb8aa3b60b97820 */ /* 0x000fe40000400000 */
[----:B------:R-:W4:Y:S01]  /*19750*/  LDG.E.U16 R90, desc[UR8][R90.64] ;  /* 0x000000085a5a7981 */ /* 0x000f22000c1e1500 */
[----:B------:R-:W-:-:S06]  /*19760*/  IMAD.WIDE R86, R2, 0x2, R86 ;  /* 0x0000000202567825 */ /* 0x000fcc00078e0256 */
[----:B------:R-:W4:Y:S04]  /*19770*/  LDG.E.U16 R86, desc[UR8][R86.64] ;  /* 0x0000000856567981 */ /* 0x000f28000c1e1500 */
[----:B------:R-:W4:Y:S04]  /*19780*/  LDG.E.U16 R91, desc[UR8][R4.64] ;  /* 0x00000008045b7981 */ /* 0x000f28000c1e1500 */
[----:B------:R0:W4:Y:S01]  /*19790*/  LDG.E.U16 R87, desc[UR8][R16.64] ;  /* 0x0000000810577981 */ /* 0x000122000c1e1500 */
[----:B------:R-:W-:Y:S01]  /*197a0*/  FADD R187, R100, -R196 ;  /* 0x800000c464bb7221 */ /* 0x000fe20000000000 */
[----:B0-----:R-:W-:-:S02]  /*197b0*/  IMAD.WIDE R16, R2, 0x2, R114 ;  /* 0x0000000202107825 */ /* 0x001fc400078e0272 */
[----:B------:R-:W4:Y:S02]  /*197c0*/  LDL.64 R114, [R1+0x3b8] ;  /* 0x0003b80001727983 */ /* 0x000f240000100a00 */
[----:B--2---:R-:W-:Y:S02]  /*197d0*/  IMAD.WIDE R94, R2, 0x2, R110 ;  /* 0x00000002025e7825 */ /* 0x004fe400078e026e */
[----:B------:R-:W2:Y:S02]  /*197e0*/  LDL.64 R110, [R1+0x458] ;  /* 0x00045800016e7983 */ /* 0x000ea40000100a00 */
[----:B------:R-:W-:Y:S01]  /*197f0*/  FADD R181, R98, -R196 ;  /* 0x800000c462b57221 */ /* 0x000fe20000000000 */
[C---:B---3--:R-:W-:Y:S01]  /*19800*/  IMAD.WIDE R4, R2.reuse, 0x2, R102 ;  /* 0x0000000202047825 */ /* 0x048fe200078e0266 */
[----:B------:R-:W3:Y:S04]  /*19810*/  LDG.E.U16 R94, desc[UR8][R94.64] ;  /* 0x000000085e5e7981 */ /* 0x000ee8000c1e1500 */
[----:B------:R-:W3:Y:S01]  /*19820*/  LDL.64 R102, [R1+0x438] ;  /* 0x0004380001667983 */ /* 0x000ee20000100a00 */
[----:B----4-:R-:W-:-:S03]  /*19830*/  IMAD.WIDE R96, R2, 0x2, R112 ;  /* 0x0000000202607825 */ /* 0x010fc600078e0270 */
[----:B------:R-:W4:Y:S04]  /*19840*/  LDL.64 R112, [R1+0x418] ;  /* 0x0004180001707983 */ /* 0x000f280000100a00 */
[----:B------:R-:W-:Y:S04]  /*19850*/  STL [R1+0x8c0], R244 ;  /* 0x0008c0f401007387 */ /* 0x000fe80000100800 */
[----:B------:R-:W-:Y:S04]  /*19860*/  STL [R1+0x8bc], R245 ;  /* 0x0008bcf501007387 */ /* 0x000fe80000100800 */
[----:B------:R-:W-:Y:S04]  /*19870*/  STL [R1+0x8c8], R236 ;  /* 0x0008c8ec01007387 */ /* 0x000fe80000100800 */
[----:B------:R-:W-:Y:S04]  /*19880*/  STL [R1+0x8c4], R237 ;  /* 0x0008c4ed01007387 */ /* 0x000fe80000100800 */
[----:B------:R-:W-:Y:S04]  /*19890*/  STL [R1+0x8d0], R228 ;  /* 0x0008d0e401007387 */ /* 0x000fe80000100800 */
[----:B------:R-:W-:Y:S04]  /*198a0*/  STL [R1+0x8cc], R229 ;  /* 0x0008cce501007387 */ /* 0x000fe80000100800 */
[----:B------:R-:W4:Y:S01]  /*198b0*/  LDL.64 R118, [R1+0x378] ;  /* 0x0003780001767983 */ /* 0x000f220000100a00 */
[----:B------:R-:W-:-:S03]  /*198c0*/  IMAD.WIDE R100, R2, 0x2, R116 ;  /* 0x0000000202647825 */ /* 0x000fc600078e0274 */
[----:B------:R0:W4:Y:S04]  /*198d0*/  LDG.E.U16 R95, desc[UR8][R4.64] ;  /* 0x00000008045f7981 */ /* 0x000128000c1e1500 */
[----:B------:R-:W4:Y:S01]  /*198e0*/  LDL.64 R116, [R1+0x358] ;  /* 0x0003580001747983 */ /* 0x000f220000100a00 */
[----:B------:R-:W-:-:S04]  /*198f0*/  IMAD.WIDE R98, R2, 0x2, R236 ;  /* 0x0000000202627825 */ /* 0x000fc800078e02ec */
[----:B------:R-:W-:Y:S01]  /*19900*/  FADD R104, R104, -R196 ;  /* 0x800000c468687221 */ /* 0x000fe20000000000 */
[----:B------:R-:W4:Y:S01]  /*19910*/  LDL.64 R122, [R1+0x318] ;  /* 0x00031800017a7983 */ /* 0x000f220000100a00 */
[----:B------:R-:W-:-:S03]  /*19920*/  IMAD.WIDE R92, R2, 0x2, R92 ;  /* 0x00000002025c7825 */ /* 0x000fc600078e025c */
[----:B------:R-:W4:Y:S01]  /*19930*/  LDG.E.U16 R98, desc[UR8][R98.64] ;  /* 0x0000000862627981 */ /* 0x000f22000c1e1500 */
[----:B0-----:R-:W-:-:S03]  /*19940*/  IMAD.WIDE R4, R2, 0x2, R228 ;  /* 0x0000000202047825 */ /* 0x001fc600078e02e4 */
[----:B------:R-:W4:Y:S04]  /*19950*/  LDG.E.U16 R92, desc[UR8][R92.64] ;  /* 0x000000085c5c7981 */ /* 0x000f28000c1e1500 */
[----:B------:R-:W4:Y:S04]  /*19960*/  LDG.E.U16 R96, desc[UR8][R96.64] ;  /* 0x0000000860607981 */ /* 0x000f28000c1e1500 */
[----:B------:R-:W4:Y:S04]  /*19970*/  LDG.E.U16 R99, desc[UR8][R4.64] ;  /* 0x0000000804637981 */ /* 0x000f28000c1e1500 */
[----:B------:R0:W4:Y:S01]  /*19980*/  LDG.E.U16 R93, desc[UR8][R16.64] ;  /* 0x00000008105d7981 */ /* 0x000122000c1e1500 */
[----:B------:R-:W-:Y:S01]  /*19990*/  FMUL R182, R104, 1.4426950216293334961 ;  /* 0x3fb8aa3b68b67820 */ /* 0x000fe20000400000 */
[----:B------:R-:W-:-:S02]  /*199a0*/  IMAD.WIDE R104, R2, 0x2, R152 ;  /* 0x0000000202687825 */ /* 0x000fc400078e0298 */
[----:B------:R-:W4:Y:S02]  /*199b0*/  LDL.64 R152, [R1+0x2d8] ;  /* 0x0002d80001987983 */ /* 0x000f240000100a00 */
[----:B------:R-:W-:Y:S02]  /*199c0*/  FADD R106, R106, -R196 ;  /* 0x800000c46a6a7221 */ /* 0x000fe40000000000 */
[----:B------:R-:W4:Y:S01]  /*199d0*/  LDG.E.U16 R100, desc[UR8][R100.64] ;  /* 0x0000000864647981 */ /* 0x000f22000c1e1500 */
[----:B0-----:R-:W-:-:S03]  /*199e0*/  IMAD.WIDE R16, R2, 0x2, R244 ;  /* 0x0000000202107825 */ /* 0x001fc600078e02f4 */
[----:B------:R-:W4:Y:S04]  /*199f0*/  LDL.64 R158, [R1+0x258] ;  /* 0x00025800019e7983 */ /* 0x000f280000100a00 */
[----:B------:R4:W4:Y:S01]  /*19a00*/  LDG.E.U16 R97, desc[UR8][R16.64] ;  /* 0x0000000810617981 */ /* 0x000922000c1e1500 */
[----:B------:R-:W-:Y:S01]  /*19a10*/  FMUL R176, R106, 1.4426950216293334961 ;  /* 0x3fb8aa3b6ab07820 */ /* 0x000fe20000400000 */
[----:B------:R-:W-:Y:S02]  /*19a20*/  IMAD.WIDE R106, R2, 0x2, R114 ;  /* 0x00000002026a7825 */ /* 0x000fe400078e0272 */
[----:B------:R-:W4:Y:S04]  /*19a30*/  LDG.E.U16 R104, desc[UR8][R104.64] ;  /* 0x0000000868687981 */ /* 0x000f28000c1e1500 */
[----:B------:R-:W4:Y:S01]  /*19a40*/  LDL.64 R114, [R1+0x2b8] ;  /* 0x0002b80001727983 */ /* 0x000f220000100a00 */
[----:B------:R-:W-:-:S03]  /*19a50*/  FADD R170, R108, -R196 ;  /* 0x800000c46caa7221 */ /* 0x000fc60000000000 */
[----:B------:R-:W4:Y:S04]  /*19a60*/  LDL.64 R164, [R1+0x198] ;  /* 0x0001980001a47983 */ /* 0x000f280000100a00 */
[----:B------:R-:W4:Y:S04]  /*19a70*/  LDL.64 R188, [R1+0x1f8] ;  /* 0x0001f80001bc7983 */ /* 0x000f280000100a00 */
[----:B------:R-:W4:Y:S04]  /*19a80*/  LDL.64 R172, [R1+0x1d8] ;  /* 0x0001d80001ac7983 */ /* 0x000f280000100a00 */
[----:B------:R-:W4:Y:S04]  /*19a90*/  LDG.E.U16 R106, desc[UR8][R106.64] ;  /* 0x000000086a6a7981 */ /* 0x000f28000c1e1500 */
[----:B------:R-:W4:Y:S04]  /*19aa0*/  LDL.64 R154, [R1+0x178] ;  /* 0x00017800019a7983 */ /* 0x000f280000100a00 */
[----:B------:R-:W4:Y:S04]  /*19ab0*/  LDL.64 R190, [R1+0x470] ;  /* 0x0004700001be7983 */ /* 0x000f280000100a00 */
[----:B------:R-:W4:Y:S04]  /*19ac0*/  LDL.64 R202, [R1+0x410] ;  /* 0x0004100001ca7983 */ /* 0x000f280000100a00 */
[----:B------:R-:W4:Y:S04]  /*19ad0*/  LDL.64 R192, [R1+0x3d0] ;  /* 0x0003d00001c07983 */ /* 0x000f280000100a00 */
[----:B------:R-:W4:Y:S04]  /*19ae0*/  LDL.64 R204, [R1+0x430] ;  /* 0x0004300001cc7983 */ /* 0x000f280000100a00 */
[----:B------:R-:W4:Y:S01]  /*19af0*/  LDL.64 R200, [R1+0x3b0] ;  /* 0x0003b00001c87983 */ /* 0x000f220000100a00 */
[----:B--2---:R-:W-:-:S03]  /*19b00*/  IMAD.WIDE R4, R2, 0x2, R110 ;  /* 0x0000000202047825 */ /* 0x004fc600078e026e */
[----:B------:R-:W2:Y:S04]  /*19b10*/  LDL.64 R110, [R1+0x338] ;  /* 0x00033800016e7983 */ /* 0x000ea80000100a00 */
[----:B------:R0:W2:Y:S01]  /*19b20*/  LDG.E.U16 R101, desc[UR8][R4.64] ;  /* 0x0000000804657981 */ /* 0x0000a2000c1e1500 */
[----:B---3--:R-:W-:-:S04]  /*19b30*/  IMAD.WIDE R102, R2, 0x2, R102 ;  /* 0x0000000202667825 */ /* 0x008fc800078e0266 */
[C---:B----4-:R-:W-:Y:S02]  /*19b40*/  IMAD.WIDE R16, R2.reuse, 0x2, R112 ;  /* 0x0000000202107825 */ /* 0x050fe400078e0270 */
[----:B------:R-:W3:Y:S04]  /*19b50*/  LDL.64 R112, [R1+0x2f8] ;  /* 0x0002f80001707983 */ /* 0x000ee80000100a00 */
[----:B------:R-:W4:Y:S01]  /*19b60*/  LDG.E.U16 R102, desc[UR8][R102.64] ;  /* 0x0000000866667981 */ /* 0x000f22000c1e1500 */
[----:B0-----:R-:W-:-:S03]  /*19b70*/  IMAD.WIDE R4, R2, 0x2, R140 ;  /* 0x0000000202047825 */ /* 0x001fc600078e028c */
[----:B------:R-:W4:Y:S04]  /*19b80*/  LDL.64 R140, [R1+0x218] ;  /* 0x00021800018c7983 */ /* 0x000f280000100a00 */
[----:B------:R-:W4:Y:S04]  /*19b90*/  LDG.E.U16 R105, desc[UR8][R4.64] ;  /* 0x0000000804697981 */ /* 0x000f28000c1e1500 */
[----:B------:R0:W4:Y:S02]  /*19ba0*/  LDG.E.U16 R103, desc[UR8][R16.64] ;  /* 0x0000000810677981 */ /* 0x000124000c1e1500 */
[----:B0-----:R-:W-:-:S02]  /*19bb0*/  IMAD.WIDE R16, R2, 0x2, R126 ;  /* 0x0000000202107825 */ /* 0x001fc400078e027e */
[----:B------:R-:W4:Y:S02]  /*19bc0*/  LDL.64 R126, [R1+0x298] ;  /* 0x00029800017e7983 */ /* 0x000f240000100a00 */
[C---:B------:R-:W-:Y:S02]  /*19bd0*/  IMAD.WIDE R108, R2.reuse, 0x2, R118 ;  /* 0x00000002026c7825 */ /* 0x040fe400078e0276 */
[----:B------:R-:W4:Y:S04]  /*19be0*/  LDL.64 R118, [R1+0x238] ;  /* 0x0002380001767983 */ /* 0x000f280000100a00 */
[----:B------:R0:W4:Y:S04]  /*19bf0*/  LDG.E.U16 R107, desc[UR8][R16.64] ;  /* 0x00000008106b7981 */ /* 0x000128000c1e1500 */
[----:B------:R-:W4:Y:S01]  /*19c00*/  LDG.E.U16 R108, desc[UR8][R108.64] ;  /* 0x000000086c6c7981 */ /* 0x000f22000c1e1500 */
[----:B------:R-:W-:-:S03]  /*19c10*/  IMAD.WIDE R4, R2, 0x2, R116 ;  /* 0x0000000202047825 */ /* 0x000fc600078e0274 */
[----:B------:R-:W4:Y:S01]  /*19c20*/  LDL.64 R116, [R1+0x278] ;  /* 0x0002780001747983 */ /* 0x000f220000100a00 */
[----:B0-----:R-:W-:-:S03]  /*19c30*/  FADD R17, R27, -R196 ;  /* 0x800000c41b117221 */ /* 0x001fc60000000000 */
[----:B------:R0:W4:Y:S01]  /*19c40*/  LDG.E.U16 R109, desc[UR8][R4.64] ;  /* 0x00000008046d7981 */ /* 0x000122000c1e1500 */
[----:B------:R-:W-:Y:S01]  /*19c50*/  FMUL R17, R17, 1.4426950216293334961 ;  /* 0x3fb8aa3b11117820 */ /* 0x000fe20000400000 */
[----:B------:R-:W-:Y:S01]  /*19c60*/  FADD R16, R19, -R196 ;  /* 0x800000c413107221 */ /* 0x000fe20000000000 */
[----:B0-----:R-:W-:Y:S02]  /*19c70*/  IMAD.WIDE R4, R2, 0x2, R122 ;  /* 0x0000000202047825 */ /* 0x001fe400078e027a */
[----:B------:R0:W-:Y:S02]  /*19c80*/  MUFU.EX2 R19, R17 ;  /* 0x0000001100137308 */ /* 0x0001e40000000800 */
[----:B------:R-:W-:Y:S01]  /*19c90*/  FADD R27, R20, -R196 ;  /* 0x800000c4141b7221 */ /* 0x000fe20000000000 */
[----:B------:R-:W4:Y:S01]  /*19ca0*/  LDL.64 R122, [R1+0x1b8] ;  /* 0x0001b800017a7983 */ /* 0x000f220000100a00 */
[----:B------:R-:W-:-:S06]  /*19cb0*/  IMAD.WIDE R114, R2, 0x2, R114 ;  /* 0x0000000202727825 */ /* 0x000fcc00078e0272 */
[----:B------:R-:W4:Y:S01]  /*19cc0*/  LDG.E.U16 R114, desc[UR8][R114.64] ;  /* 0x0000000872727981 */ /* 0x000f22000c1e1500 */
[----:B--2---:R-:W-:-:S06]  /*19cd0*/  IMAD.WIDE R110, R2, 0x2, R110 ;  /* 0x00000002026e7825 */ /* 0x004fcc00078e026e */
[----:B------:R-:W2:Y:S04]  /*19ce0*/  LDG.E.U16 R110, desc[UR8][R110.64] ;  /* 0x000000086e6e7981 */ /* 0x000ea8000c1e1500 */
[----:B------:R1:W2:Y:S01]  /*19cf0*/  LDG.E.U16 R111, desc[UR8][R4.64] ;  /* 0x00000008046f7981 */ /* 0x0002a2000c1e1500 */
[----:B---3--:R-:W-:-:S06]  /*19d00*/  IMAD.WIDE R112, R2, 0x2, R112 ;  /* 0x0000000202707825 */ /* 0x008fcc00078e0270 */
[----:B------:R-:W3:Y:S01]  /*19d10*/  LDG.E.U16 R112, desc[UR8][R112.64] ;  /* 0x0000000870707981 */ /* 0x000ee2000c1e1500 */
[----:B-1----:R-:W-:Y:S01]  /*19d20*/  FMUL R4, R16, 1.4426950216293334961 ;  /* 0x3fb8aa3b10047820 */ /* 0x002fe20000400000 */
[----:B0-----:R-:W-:Y:S02]  /*19d30*/  IMAD.WIDE R16, R2, 0x2, R152 ;  /* 0x0000000202107825 */ /* 0x001fe400078e0298 */
[----:B------:R-:W2:Y:S01]  /*19d40*/  LDL.64 R152, [R1+0x158] ;  /* 0x0001580001987983 */ /* 0x000ea20000100a00 */
[----:B------:R4:W-:Y:S03]  /*19d50*/  MUFU.EX2 R20, R4 ;  /* 0x0000000400147308 */ /* 0x0009e60000000800 */
[----:B------:R0:W3:Y:S02]  /*19d60*/  LDG.E.U16 R113, desc[UR8][R16.64] ;  /* 0x0000000810717981 */ /* 0x0000e4000c1e1500 */
[----:B0-----:R-:W-:Y:S01]  /*19d70*/  FMUL R16, R27, 1.4426950216293334961 ;  /* 0x3fb8aa3b1b107820 */ /* 0x001fe20000400000 */
[----:B------:R-:W-:Y:S01]  /*19d80*/  FADD R17, R26, -R196 ;  /* 0x800000c41a117221 */ /* 0x000fe20000000000 */
[----:B----4-:R-:W-:-:S02]  /*19d90*/  IMAD.WIDE R4, R2, 0x2, R126 ;  /* 0x0000000202047825 */ /* 0x010fc400078e027e */
[----:B------:R-:W4:Y:S02]  /*19da0*/  LDL.64 R126, [R1+0x138] ;  /* 0x00013800017e7983 */ /* 0x000f240000100a00 */
[C---:B------:R-:W-:Y:S02]  /*19db0*/  IMAD.WIDE R26, R2.reuse, 0x2, R158 ;  /* 0x00000002021a7825 */ /* 0x040fe400078e029e */
[----:B------:R-:W3:Y:S02]  /*19dc0*/  LDL.64 R158, [R1+0x118] ;  /* 0x00011800019e7983 */ /* 0x000ee40000100a00 */
[C---:B------:R-:W-:Y:S02]  /*19dd0*/  IMAD.WIDE R118, R2.reuse, 0x2, R118 ;  /* 0x0000000202767825 */ /* 0x040fe400078e0276 */
[----:B------:R0:W3:Y:S04]  /*19de0*/  LDG.E.U16 R115, desc[UR8][R4.64] ;  /* 0x0000000804737981 */ /* 0x0000e8000c1e1500 */
[----:B------:R-:W3:Y:S01]  /*19df0*/  LDG.E.U16 R118, desc[UR8][R118.64] ;  /* 0x0000000876767981 */ /* 0x000ee2000c1e1500 */
[----:B------:R-:W-:-:S04]  /*19e00*/  IMAD.WIDE R116, R2, 0x2, R116 ;  /* 0x0000000202747825 */ /* 0x000fc800078e0274 */
[----:B0-----:R-:W-:Y:S02]  /*19e10*/  IMAD.WIDE R4, R2, 0x2, R140 ;  /* 0x0000000202047825 */ /* 0x001fe400078e028c */
[----:B------:R-:W3:Y:S02]  /*19e20*/  LDG.E.U16 R116, desc[UR8][R116.64] ;  /* 0x0000000874747981 */ /* 0x000ee4000c1e1500 */
[----:B------:R-:W-:Y:S01]  /*19e30*/  FADD R140, R120, -R196 ;  /* 0x800000c4788c7221 */ /* 0x000fe20000000000 */
[C---:B------:R-:W-:Y:S01]  /*19e40*/  IMAD.WIDE R120, R2.reuse, 0x2, R188 ;  /* 0x0000000202787825 */ /* 0x040fe200078e02bc */
[----:B------:R0:W3:Y:S04]  /*19e50*/  LDG.E.U16 R119, desc[UR8][R4.64] ;  /* 0x0000000804777981 */ /* 0x0000e8000c1e1500 */
[----:B------:R-:W3:Y:S04]  /*19e60*/  LDL.64 R188, [R1+0x390] ;  /* 0x0003900001bc7983 */ /* 0x000ee80000100a00 */
[----:B------:R1:W3:Y:S01]  /*19e70*/  LDG.E.U16 R117, desc[UR8][R26.64] ;  /* 0x000000081a757981 */ /* 0x0002e2000c1e1500 */
[----:B0-----:R-:W-:-:S03]  /*19e80*/  IMAD.WIDE R4, R2, 0x2, R172 ;  /* 0x0000000202047825 */ /* 0x001fc600078e02ac */
[----:B------:R-:W3:Y:S01]  /*19e90*/  LDL.64 R172, [R1+0x3f0] ;  /* 0x0003f00001ac7983 */ /* 0x000ee20000100a00 */
[--C-:B------:R-:W-:Y:S01]  /*19ea0*/  FADD R124, R124, -R196.reuse ;  /* 0x800000c47c7c7221 */ /* 0x100fe20000000000 */
[----:B------:R-:W-:Y:S02]  /*19eb0*/  FADD R29, R29, -R196 ;  /* 0x800000c41d1d7221 */ /* 0x000fe40000000000 */
[----:B------:R-:W3:Y:S01]  /*19ec0*/  LDG.E.U16 R120, desc[UR8][R120.64] ;  /* 0x0000000878787981 */ /* 0x000ee2000c1e1500 */
[----:B-1----:R-:W-:-:S03]  /*19ed0*/  IMAD.WIDE R26, R2, 0x2, R164 ;  /* 0x00000002021a7825 */ /* 0x002fc600078e02a4 */
[----:B------:R-:W3:Y:S04]  /*19ee0*/  LDL.64 R164, [R1+0x450] ;  /* 0x0004500001a47983 */ /* 0x000ee80000100a00 */
        /* <DEDUP_REMOVED lines=8> */
[----:B------:R-:W3:Y:S01]  /*19f70*/  LDL.64 R194, [R1+0x370] ;  /* 0x0003700001c27983 */ /* 0x000ee20000100a00 */
[----:B------:R-:W-:Y:S01]  /*19f80*/  FMUL R146, R124, 1.4426950216293334961 ;  /* 0x3fb8aa3b7c927820 */ /* 0x000fe20000400000 */
[----:B------:R-:W-:-:S02]  /*19f90*/  IMAD.WIDE R124, R2, 0x2, R154 ;  /* 0x00000002027c7825 */ /* 0x000fc400078e029a */
[----:B------:R-:W3:Y:S02]  /*19fa0*/  LDG.E.U16 R121, desc[UR8][R4.64] ;  /* 0x0000000804797981 */ /* 0x000ee4000c1e1500 */
[----:B------:R-:W-:Y:S01]  /*19fb0*/  FMUL R29, R29, 1.4426950216293334961 ;  /* 0x3fb8aa3b1d1d7820 */ /* 0x000fe20000400000 */
[----:B------:R-:W-:Y:S01]  /*19fc0*/  IMAD.WIDE R122, R2, 0x2, R122 ;  /* 0x00000002027a7825 */ /* 0x000fe200078e027a */
[----:B------:R-:W3:Y:S03]  /*19fd0*/  LDG.E.U16 R124, desc[UR8][R124.64] ;  /* 0x000000087c7c7981 */ /* 0x000ee6000c1e1500 */
[--C-:B------:R-:W-:Y:S02]  /*19fe0*/  FADD R155, R28, -R196.reuse ;  /* 0x800000c41c9b7221 */ /* 0x100fe40000000000 */
[----:B------:R-:W3:Y:S01]  /*19ff0*/  LDG.E.U16 R122, desc[UR8][R122.64] ;  /* 0x000000087a7a7981 */ /* 0x000ee2000c1e1500 */
[----:B------:R-:W-:-:S03]  /*1a000*/  FADD R154, R150, -R196 ;  /* 0x800000c4969a7221 */ /* 0x000fc60000000000 */
[----:B------:R-:W3:Y:S01]  /*1a010*/  LDL.64 R206, [R1+0x310] ;  /* 0x0003100001ce7983 */ /* 0x000ee20000100a00 */
[----:B------:R-:W-:-:S03]  /*1a020*/  FADD R175, R160, -R196 ;  /* 0x800000c4a0af7221 */ /* 0x000fc60000000000 */
[----:B------:R-:W3:Y:S04]  /*1a030*/  LDL.64 R214, [R1+0x210] ;  /* 0x0002100001d67983 */ /* 0x000ee80000100a00 */
[----:B------:R0:W3:Y:S01]  /*1a040*/  LDG.E.U16 R123, desc[UR8][R26.64] ;  /* 0x000000081a7b7981 */ /* 0x0000e2000c1e1500 */
[----:B------:R-:W-:Y:S01]  /*1a050*/  FMUL R168, R154, 1.4426950216293334961 ;  /* 0x3fb8aa3b9aa87820 */ /* 0x000fe20000400000 */
[----:B------:R-:W-:Y:S02]  /*1a060*/  FADD R171, R162, -R196 ;  /* 0x800000c4a2ab7221 */ /* 0x000fe40000000000 */
[----:B------:R-:W3:Y:S04]  /*1a070*/  LDL.64 R210, [R1+0x1f0] ;  /* 0x0001f00001d27983 */ /* 0x000ee80000100a00 */
[----:B------:R-:W3:Y:S01]  /*1a080*/  LDL.64 R208, [R1+0x1d0] ;  /* 0x0001d00001d07983 */ /* 0x000ee20000100a00 */
[----:B0-----:R-:W-:-:S05]  /*1a090*/  IMAD.WIDE R26, R2, 0x2, R242 ;  /* 0x00000002021a7825 */ /* 0x001fca00078e02f2 */
[----:B------:R0:W3:Y:S02]  /*1a0a0*/  LDG.E.U16 R141, desc[UR8][R26.64] ;  /* 0x000000081a8d7981 */ /* 0x0000e4000c1e1500 */
[----:B0-----:R-:W-:-:S05]  /*1a0b0*/  IMAD.WIDE R26, R2, 0x2, R226 ;  /* 0x00000002021a7825 */ /* 0x001fca00078e02e2 */
[----:B------:R-:W3:Y:S01]  /*1a0c0*/  LDG.E.U16 R145, desc[UR8][R26.64] ;  /* 0x000000081a917981 */ /* 0x000ee2000c1e1500 */
[C---:B--2---:R-:W-:Y:S02]  /*1a0d0*/  IMAD.WIDE R4, R2.reuse, 0x2, R152 ;  /* 0x0000000202047825 */ /* 0x044fe400078e0298 */
[----:B------:R3:W-:Y:S03]  /*1a0e0*/  MUFU.EX2 R152, R29 ;  /* 0x0000001d00987308 */ /* 0x0007e60000000800 */
[----:B------:R0:W2:Y:S02]  /*1a0f0*/  LDG.E.U16 R125, desc[UR8][R4.64] ;  /* 0x00000008047d7981 */ /* 0x0000a4000c1e1500 */
[----:B0-----:R-:W-:-:S04]  /*1a100*/  IMAD.WIDE R4, R2, 0x2, R250 ;  /* 0x0000000202047825 */ /* 0x001fc800078e02fa */
[----:B----4-:R-:W-:-:S04]  /*1a110*/  IMAD.WIDE R126, R2, 0x2, R126 ;  /* 0x00000002027e7825 */ /* 0x010fc800078e027e */
[----:B---3--:R-:W-:-:S04]  /*1a120*/  IMAD.WIDE R28, R2, 0x2, R158 ;  /* 0x00000002021c7825 */ /* 0x008fc800078e029e */
[--C-:B------:R-:W-:Y:S01]  /*1a130*/  FADD R159, R139, -R196.reuse ;  /* 0x800000c48b9f7221 */ /* 0x100fe20000000000 */
[----:B------:R-:W3:Y:S04]  /*1a140*/  LDG.E.U16 R126, desc[UR8][R126.64] ;  /* 0x000000087e7e7981 */ /* 0x000ee8000c1e1500 */
[----:B------:R0:W4:Y:S01]  /*1a150*/  LDG.E.U16 R139, desc[UR8][R4.64] ;  /* 0x00000008048b7981 */ /* 0x000122000c1e1500 */
[----:B------:R-:W-:-:S03]  /*1a160*/  FADD R153, R143, -R196 ;  /* 0x800000c48f997221 */ /* 0x000fc60000000000 */
[----:B------:R1:W2:Y:S01]  /*1a170*/  LDG.E.U16 R127, desc[UR8][R28.64] ;  /* 0x000000081c7f7981 */ /* 0x0002a2000c1e1500 */
[----:B0-----:R-:W-:-:S05]  /*1a180*/  IMAD.WIDE R4, R2, 0x2, R234 ;  /* 0x0000000202047825 */ /* 0x001fca00078e02ea */
[----:B------:R0:W2:Y:S01]  /*1a190*/  LDG.E.U16 R143, desc[UR8][R4.64] ;  /* 0x00000008048f7981 */ /* 0x0000a2000c1e1500 */
[----:B-1----:R-:W-:-:S03]  /*1a1a0*/  IMAD.WIDE R28, R2, 0x2, R190 ;  /* 0x00000002021c7825 */ /* 0x002fc600078e02be */
[----:B------:R-:W2:Y:S01]  /*1a1b0*/  LDL.64 R190, [R1+0x350] ;  /* 0x0003500001be7983 */ /* 0x000ea20000100a00 */
[----:B------:R-:W-:-:S03]  /*1a1c0*/  FMUL R153, R153, 1.4426950216293334961 ;  /* 0x3fb8aa3b99997820 */ /* 0x000fc60000400000 */
[----:B------:R1:W3:Y:S01]  /*1a1d0*/  LDG.E.U16 R149, desc[UR8][R28.64] ;  /* 0x000000081c957981 */ /* 0x0002e2000c1e1500 */
[C---:B0-----:R-:W-:Y:S01]  /*1a1e0*/  IMAD.WIDE R4, R2.reuse, 0x2, R202 ;  /* 0x0000000202047825 */ /* 0x041fe200078e02ca */
[----:B------:R0:W-:Y:S02]  /*1a1f0*/  MUFU.EX2 R163, R153 ;  /* 0x0000009900a37308 */ /* 0x0001e40000000800 */
[----:B------:R-:W3:Y:S04]  /*1a200*/  LDL.64 R202, [R1+0x290] ;  /* 0x0002900001ca7983 */ /* 0x000ee80000100a00 */
[----:B------:R0:W3:Y:S01]  /*1a210*/  LDG.E.U16 R154, desc[UR8][R4.64] ;  /* 0x00000008049a7981 */ /* 0x0000e2000c1e1500 */
[----:B-1----:R-:W-:-:S03]  /*1a220*/  IMAD.WIDE R28, R2, 0x2, R204 ;  /* 0x00000002021c7825 */ /* 0x002fc600078e02cc */
[----:B------:R-:W3:Y:S01]  /*1a230*/  LDL.64 R204, [R1+0x2f0] ;  /* 0x0002f00001cc7983 */ /* 0x000ee20000100a00 */
[----:B------:R-:W-:-:S03]  /*1a240*/  IMAD.WIDE R26, R2, 0x2, R164 ;  /* 0x00000002021a7825 */ /* 0x000fc600078e02a4 */
[----:B------:R-:W3:Y:S01]  /*1a250*/  LDL.64 R164, [R1+0x330] ;  /* 0x0003300001a47983 */ /* 0x000ee20000100a00 */
[----:B0-----:R-:W-:-:S03]  /*1a260*/  IMAD.WIDE R4, R2, 0x2, R192 ;  /* 0x0000000202047825 */ /* 0x001fc600078e02c0 */
[----:B------:R-:W4:Y:S04]  /*1a270*/  LDL.64 R192, [R1+0x2d0] ;  /* 0x0002d00001c07983 */ /* 0x000f280000100a00 */
[----:B------:R0:W4:Y:S04]  /*1a280*/  LDG.E.U16 R150, desc[UR8][R26.64] ;  /* 0x000000081a967981 */ /* 0x000128000c1e1500 */
[----:B------:R1:W4:Y:S04]  /*1a290*/  LDG.E.U16 R153, desc[UR8][R28.64] ;  /* 0x000000081c997981 */ /* 0x000328000c1e1500 */
[----:B------:R1:W4:Y:S01]  /*1a2a0*/  LDG.E.U16 R158, desc[UR8][R4.64] ;  /* 0x00000008049e7981 */ /* 0x000322000c1e1500 */
[----:B0-----:R-:W-:-:S04]  /*1a2b0*/  IMAD.WIDE R26, R2, 0x2, R172 ;  /* 0x00000002021a7825 */ /* 0x001fc800078e02ac */
[----:B-1----:R-:W-:Y:S02]  /*1a2c0*/  IMAD.WIDE R28, R2, 0x2, R188 ;  /* 0x00000002021c7825 */ /* 0x002fe400078e02bc */
[----:B------:R-:W4:Y:S02]  /*1a2d0*/  LDL.64 R188, [R1+0x2b0] ;  /* 0x0002b00001bc7983 */ /* 0x000f240000100a00 */
[----:B------:R-:W-:Y:S02]  /*1a2e0*/  FADD R172, R156, -R196 ;  /* 0x800000c49cac7221 */ /* 0x000fe40000000000 */
[----:B------:R0:W4:Y:S01]  /*1a2f0*/  LDG.E.U16 R156, desc[UR8][R26.64] ;  /* 0x000000081a9c7981 */ /* 0x000122000c1e1500 */
[----:B------:R-:W-:-:S03]  /*1a300*/  IMAD.WIDE R4, R2, 0x2, R194 ;  /* 0x0000000202047825 */ /* 0x000fc600078e02c2 */
[----:B------:R-:W4:Y:S01]  /*1a310*/  LDG.E.U16 R161, desc[UR8][R28.64] ;  /* 0x000000081ca17981 */ /* 0x000f22000c1e1500 */
[----:B0-----:R-:W-:-:S03]  /*1a320*/  IMAD.WIDE R26, R2, 0x2, R200 ;  /* 0x00000002021a7825 */ /* 0x001fc600078e02c8 */
[----:B------:R-:W4:Y:S04]  /*1a330*/  LDL.64 R194, [R1+0x230] ;  /* 0x0002300001c27983 */ /* 0x000f280000100a00 */
[----:B------:R-:W4:Y:S04]  /*1a340*/  LDL.64 R200, [R1+0x270] ;  /* 0x0002700001c87983 */ /* 0x000f280000100a00 */
[----:B------:R2:W4:Y:S04]  /*1a350*/  LDG.E.U16 R160, desc[UR8][R26.64] ;  /* 0x000000081aa07981 */ /* 0x000528000c1e1500 */
[----:B------:R4:W4:Y:S01]  /*1a360*/  LDG.E.U16 R162, desc[UR8][R4.64] ;  /* 0x0000000804a27981 */ /* 0x000922000c1e1500 */
[----:B------:R-:W-:-:S04]  /*1a370*/  FADD R173, R169, -R196 ;  /* 0x800000c4a9ad7221 */ /* 0x000fc80000000000 */
[----:B------:R-:W-:Y:S01]  /*1a380*/  FMUL R183, R173, 1.4426950216293334961 ;  /* 0x3fb8aa3badb77820 */ /* 0x000fe20000400000 */
[C---:B--2---:R-:W-:Y:S02]  /*1a390*/  IMAD.WIDE R26, R2.reuse, 0x2, R190 ;  /* 0x00000002021a7825 */ /* 0x044fe400078e02be */
[----:B------:R-:W2:Y:S02]  /*1a3a0*/  LDL.64 R190, [R1+0x250] ;  /* 0x0002500001be7983 */ /* 0x000ea40000100a00 */
[C---:B---3--:R-:W-:Y:S02]  /*1a3b0*/  IMAD.WIDE R28, R2.reuse, 0x2, R164 ;  /* 0x00000002021c7825 */ /* 0x048fe400078e02a4 */
[----:B------:R0:W3:Y:S02]  /*1a3c0*/  LDG.E.U16 R164, desc[UR8][R26.64] ;  /* 0x000000081aa47981 */ /* 0x0000e4000c1e1500 */
[C---:B----4-:R-:W-:Y:S02]  /*1a3d0*/  IMAD.WIDE R4, R2.reuse, 0x2, R192 ;  /* 0x0000000202047825 */ /* 0x050fe400078e02c0 */
[----:B------:R-:W4:Y:S04]  /*1a3e0*/  LDL.64 R192, [R1+0x1b0] ;  /* 0x0001b00001c07983 */ /* 0x000f280000100a00 */
[----:B------:R1:W3:Y:S01]  /*1a3f0*/  LDG.E.U16 R165, desc[UR8][R28.64] ;  /* 0x000000081ca57981 */ /* 0x0002e2000c1e1500 */
[----:B0-----:R-:W-:-:S03]  /*1a400*/  IMAD.WIDE R26, R2, 0x2, R206 ;  /* 0x00000002021a7825 */ /* 0x001fc600078e02ce */
[----:B------:R-:W3:Y:S04]  /*1a410*/  LDL.64 R206, [R1+0x190] ;  /* 0x0001900001ce7983 */ /* 0x000ee80000100a00 */
[----:B------:R0:W3:Y:S01]  /*1a420*/  LDG.E.U16 R169, desc[UR8][R26.64] ;  /* 0x000000081aa97981 */ /* 0x0000e2000c1e1500 */
[----:B-1----:R-:W-:-:S03]  /*1a430*/  IMAD.WIDE R28, R2, 0x2, R204 ;  /* 0x00000002021c7825 */ /* 0x002fc600078e02cc */
[----:B------:R1:W3:Y:S04]  /*1a440*/  LDG.E.U16 R173, desc[UR8][R4.64] ;  /* 0x0000000804ad7981 */ /* 0x0002e8000c1e1500 */
[----:B------:R-:W3:Y:S01]  /*1a450*/  LDL.64 R204, [R1+0x170] ;  /* 0x0001700001cc7983 */ /* 0x000ee20000100a00 */
[----:B0-----:R-:W-:-:S04]  /*1a460*/  IMAD.WIDE R26, R2, 0x2, R188 ;  /* 0x00000002021a7825 */ /* 0x001fc800078e02bc */
[C---:B-1----:R-:W-:Y:S02]  /*1a470*/  IMAD.WIDE R4, R2.reuse, 0x2, R202 ;  /* 0x0000000202047825 */ /* 0x042fe400078e02ca */
[----:B------:R-:W3:Y:S02]  /*1a480*/  LDL.64 R202, [R1+0x150] ;  /* 0x0001500001ca7983 */ /* 0x000ee40000100a00 */
[----:B------:R-:W-:Y:S02]  /*1a490*/  FADD R188, R167, -R196 ;  /* 0x800000c4a7bc7221 */ /* 0x000fe40000000000 */
[----:B------:R0:W3:Y:S04]  /*1a4a0*/  LDG.E.U16 R167, desc[UR8][R26.64] ;  /* 0x000000081aa77981 */ /* 0x0000e8000c1e1500 */
[----:B------:R1:W3:Y:S01]  /*1a4b0*/  LDG.E.U16 R177, desc[UR8][R4.64] ;  /* 0x0000000804b17981 */ /* 0x0002e2000c1e1500 */
[----:B0-----:R-:W-:-:S03]  /*1a4c0*/  IMAD.WIDE R26, R2, 0x2, R200 ;  /* 0x00000002021a7825 */ /* 0x001fc600078e02c8 */
[----:B------:R-:W3:Y:S01]  /*1a4d0*/  LDL.64 R200, [R1+0x130] ;  /* 0x0001300001c87983 */ /* 0x000ee20000100a00 */
[----:B-1----:R-:W-:-:S03]  /*1a4e0*/  IMAD.WIDE R4, R2, 0x2, R194 ;  /* 0x0000000202047825 */ /* 0x002fc600078e02c2 */
[----:B------:R-:W3:Y:S01]  /*1a4f0*/  LDL.64 R194, [R1+0x110] ;  /* 0x0001100001c27983 */ /* 0x000ee20000100a00 */
[----:B------:R-:W-:-:S04]  /*1a500*/  FMUL R171, R171, 1.4426950216293334961 ;  /* 0x3fb8aa3babab7820 */ /* 0x000fc80000400000 */
[----:B------:R0:W-:Y:S01]  /*1a510*/  MUFU.EX2 R179, R171 ;  /* 0x000000ab00b37308 */ /* 0x0001e20000000800 */
[----:B------:R-:W-:Y:S02]  /*1a520*/  FADD R189, R157, -R196 ;  /* 0x800000c49dbd7221 */ /* 0x000fe40000000000 */
[----:B------:R1:W3:Y:S04]  /*1a530*/  LDG.E.U16 R157, desc[UR8][R4.64] ;  /* 0x00000008049d7981 */ /* 0x0002e8000c1e1500 */
[----:B0-----:R2:W3:Y:S01]  /*1a540*/  LDG.E.U16 R171, desc[UR8][R28.64] ;  /* 0x000000081cab7981 */ /* 0x0014e2000c1e1500 */
[----:B------:R-:W-:Y:S01]  /*1a550*/  FMUL R189, R189, 1.4426950216293334961 ;  /* 0x3fb8aa3bbdbd7820 */ /* 0x000fe20000400000 */
[----:B-1----:R-:W-:-:S04]  /*1a560*/  IMAD.WIDE R4, R2, 0x2, R208 ;  /* 0x0000000202047825 */ /* 0x002fc800078e02d0 */
[--C-:B------:R-:W-:Y:S01]  /*1a570*/  FADD R220, R144, -R196.reuse ;  /* 0x800000c490dc7221 */ /* 0x100fe20000000000 */
[----:B------:R-:W-:Y:S01]  /*1a580*/  FMUL R138, R138, 1.4426950216293334961 ;  /* 0x3fb8aa3b8a8a7820 */ /* 0x000fe20000400000 */
[----:B------:R-:W-:Y:S01]  /*1a590*/  FMUL R25, R25, 1.4426950216293334961 ;  /* 0x3fb8aa3b19197820 */ /* 0x000fe20000400000 */
[----:B------:R-:W-:-:S04]  /*1a5a0*/  FADD R23, R23, -R196 ;  /* 0x800000c417177221 */ /* 0x000fc80000000000 */
[----:B------:R-:W0:Y:S01]  /*1a5b0*/  MUFU.EX2 R138, R138 ;  /* 0x0000008a008a7308 */ /* 0x000e220000000800 */
[----:B------:R-:W-:-:S07]  /*1a5c0*/  FMUL R23, R23, 1.4426950216293334961 ;  /* 0x3fb8aa3b17177820 */ /* 0x000fce0000400000 */
[----:B------:R-:W1:Y:S01]  /*1a5d0*/  MUFU.EX2 R25, R25 ;  /* 0x0000001900197308 */ /* 0x000e620000000800 */
[----:B------:R-:W-:-:S07]  /*1a5e0*/  FMUL R7, R7, 1.4426950216293334961 ;  /* 0x3fb8aa3b07077820 */ /* 0x000fce0000400000 */
[----:B------:R-:W0:Y:S08]  /*1a5f0*/  MUFU.EX2 R30, R30 ;  /* 0x0000001e001e7308 */ /* 0x000e300000000800 */
[----:B------:R-:W0:Y:S01]  /*1a600*/  MUFU.EX2 R23, R23 ;  /* 0x0000001700177308 */ /* 0x000e220000000800 */
[----:B------:R-:W-:-:S07]  /*1a610*/  FMUL R21, R21, 1.4426950216293334961 ;  /* 0x3fb8aa3b15157820 */ /* 0x000fce0000400000 */
[----:B------:R-:W0:Y:S08]  /*1a620*/  MUFU.EX2 R7, R7 ;  /* 0x0000000700077308 */ /* 0x000e300000000800 */
[----:B------:R-:W0:Y:S08]  /*1a630*/  MUFU.EX2 R22, R22 ;  /* 0x0000001600167308 */ /* 0x000e300000000800 */
[----:B------:R-:W0:Y:S01]  /*1a640*/  MUFU.EX2 R21, R21 ;  /* 0x0000001500157308 */ /* 0x000e220000000800 */
[----:B------:R-:W-:Y:S01]  /*1a650*/  FMUL R11, R11, 1.4426950216293334961 ;  /* 0x3fb8aa3b0b0b7820 */ /* 0x000fe20000400000 */
[----:B------:R-:W-:Y:S01]  /*1a660*/  FMUL R178, R178, 1.4426950216293334961 ;  /* 0x3fb8aa3bb2b27820 */ /* 0x000fe20000400000 */
[----:B--2---:R-:W-:-:S04]  /*1a670*/  IMAD.WIDE R28, R2, 0x2, R190 ;  /* 0x00000002021c7825 */ /* 0x004fc800078e02be */
[----:B------:R-:W-:Y:S02]  /*1a680*/  FADD R190, R166, -R196 ;  /* 0x800000c4a6be7221 */ /* 0x000fe40000000000 */
[----:B------:R2:W3:Y:S04]  /*1a690*/  LDG.E.U16 R166, desc[UR8][R26.64] ;  /* 0x000000081aa67981 */ /* 0x0004e8000c1e1500 */
[----:B------:R0:W3:Y:S01]  /*1a6a0*/  LDG.E.U16 R180, desc[UR8][R28.64] ;  /* 0x000000081cb47981 */ /* 0x0000e2000c1e1500 */
[----:B--2---:R-:W-:-:S04]  /*1a6b0*/  IMAD.WIDE R26, R2, 0x2, R214 ;  /* 0x00000002021a7825 */ /* 0x004fc800078e02d6 */
[C---:B0-----:R-:W-:Y:S01]  /*1a6c0*/  IMAD.WIDE R28, R2.reuse, 0x2, R210 ;  /* 0x00000002021c7825 */ /* 0x041fe200078e02d2 */
[----:B------:R4:W2:Y:S03]  /*1a6d0*/  LDG.E.U16 R184, desc[UR8][R26.64] ;  /* 0x000000081ab87981 */ /* 0x0008a6000c1e1500 */
[----:B------:R-:W-:Y:S01]  /*1a6e0*/  FADD R191, R151, -R196 ;  /* 0x800000c497bf7221 */ /* 0x000fe20000000000 */
[----:B------:R3:W2:Y:S04]  /*1a6f0*/  LDG.E.U16 R186, desc[UR8][R28.64] ;  /* 0x000000081cba7981 */ /* 0x0006a8000c1e1500 */
[----:B------:R0:W2:Y:S01]  /*1a700*/  LDG.E.U16 R151, desc[UR8][R4.64] ;  /* 0x0000000804977981 */ /* 0x0000a2000c1e1500 */
[----:B----4-:R-:W-:-:S02]  /*1a710*/  IMAD.WIDE R26, R2, 0x2, R192 ;  /* 0x00000002021a7825 */ /* 0x010fc400078e02c0 */
[----:B------:R4:W-:Y:S02]  /*1a720*/  MUFU.EX2 R193, R189 ;  /* 0x000000bd00c17308 */ /* 0x0009e40000000800 */
[C---:B---3--:R-:W-:Y:S01]  /*1a730*/  IMAD.WIDE R28, R2.reuse, 0x2, R206 ;  /* 0x00000002021c7825 */ /* 0x048fe200078e02ce */
[----:B----4-:R3:W4:Y:S03]  /*1a740*/  LDG.E.U16 R189, desc[UR8][R26.64] ;  /* 0x000000081abd7981 */ /* 0x010726000c1e1500 */
[----:B0-----:R-:W-:-:S04]  /*1a750*/  IMAD.WIDE R4, R2, 0x2, R204 ;  /* 0x0000000202047825 */ /* 0x001fc800078e02cc */
[----:B---3--:R-:W-:Y:S02]  /*1a760*/  FMUL R26, R191, 1.4426950216293334961 ;  /* 0x3fb8aa3bbf1a7820 */ /* 0x008fe40000400000 */
[----:B------:R0:W3:Y:S02]  /*1a770*/  LDG.E.U16 R191, desc[UR8][R28.64] ;  /* 0x000000081cbf7981 */ /* 0x0000e4000c1e1500 */
[----:B0-----:R0:W-:Y:S01]  /*1a780*/  MUFU.EX2 R28, R26 ;  /* 0x0000001a001c7308 */ /* 0x0011e20000000800 */
[----:B------:R-:W-:Y:S02]  /*1a790*/  FADD R29, R148, -R196 ;  /* 0x800000c4941d7221 */ /* 0x000fe40000000000 */
[----:B------:R1:W2:Y:S01]  /*1a7a0*/  LDG.E.U16 R148, desc[UR8][R4.64] ;  /* 0x0000000804947981 */ /* 0x0002a2000c1e1500 */
[----:B0-----:R-:W-:-:S04]  /*1a7b0*/  IMAD.WIDE R26, R2, 0x2, R202 ;  /* 0x00000002021a7825 */ /* 0x001fc800078e02ca */
[C---:B-1----:R-:W-:Y:S01]  /*1a7c0*/  IMAD.WIDE R4, R2.reuse, 0x2, R200 ;  /* 0x0000000202047825 */ /* 0x042fe200078e02c8 */
[----:B------:R0:W2:Y:S03]  /*1a7d0*/  LDG.E.U16 R192, desc[UR8][R26.64] ;  /* 0x000000081ac07981 */ /* 0x0000a6000c1e1500 */
[----:B------:R-:W-:Y:S02]  /*1a7e0*/  FADD R207, R147, -R196 ;  /* 0x800000c493cf7221 */ /* 0x000fe40000000000 */
[----:B------:R1:W2:Y:S01]  /*1a7f0*/  LDG.E.U16 R147, desc[UR8][R4.64] ;  /* 0x0000000804937981 */ /* 0x0002a2000c1e1500 */
[----:B0-----:R-:W-:-:S04]  /*1a800*/  IMAD.WIDE R26, R2, 0x2, R194 ;  /* 0x00000002021a7825 */ /* 0x001fc800078e02c2 */
[----:B------:R-:W-:Y:S01]  /*1a810*/  FADD R195, R142, -R196 ;  /* 0x800000c48ec37221 */ /* 0x000fe20000000000 */
[C---:B-1----:R-:W-:Y:S01]  /*1a820*/  IMAD.WIDE R4, R2.reuse, 0x2, R248 ;  /* 0x0000000202047825 */ /* 0x042fe200078e02f8 */
[----:B------:R0:W2:Y:S03]  /*1a830*/  LDG.E.U16 R144, desc[UR8][R26.64] ;  /* 0x000000081a907981 */ /* 0x0000a6000c1e1500 */
[----:B------:R-:W-:Y:S01]  /*1a840*/  FMUL R195, R195, 1.4426950216293334961 ;  /* 0x3fb8aa3bc3c37820 */ /* 0x000fe20000400000 */
[----:B------:R1:W2:Y:S01]  /*1a850*/  LDG.E.U16 R194, desc[UR8][R4.64] ;  /* 0x0000000804c27981 */ /* 0x0002a2000c1e1500 */
[----:B0-----:R-:W-:-:S04]  /*1a860*/  IMAD.WIDE R26, R2, 0x2, R240 ;  /* 0x00000002021a7825 */ /* 0x001fc800078e02f0 */
[----:B------:R-:W-:Y:S01]  /*1a870*/  FADD R206, R31, -R196 ;  /* 0x800000c41fce7221 */ /* 0x000fe20000000000 */
[C---:B-1----:R-:W-:Y:S01]  /*1a880*/  IMAD.WIDE R4, R2.reuse, 0x2, R232 ;  /* 0x0000000202047825 */ /* 0x042fe200078e02e8 */
[----:B------:R0:W2:Y:S01]  /*1a890*/  LDG.E.U16 R142, desc[UR8][R26.64] ;  /* 0x000000081a8e7981 */ /* 0x0000a2000c1e1500 */
[----:B------:R1:W-:Y:S02]  /*1a8a0*/  MUFU.EX2 R31, R195 ;  /* 0x000000c3001f7308 */ /* 0x0003e40000000800 */
[----:B0-----:R-:W-:Y:S01]  /*1a8b0*/  IMAD.WIDE R26, R2, 0x2, R224 ;  /* 0x00000002021a7825 */ /* 0x001fe200078e02e0 */
[----:B-1----:R0:W2:Y:S04]  /*1a8c0*/  LDG.E.U16 R195, desc[UR8][R4.64] ;  /* 0x0000000804c37981 */ /* 0x0020a8000c1e1500 */
[----:B------:R1:W2:Y:S01]  /*1a8d0*/  LDG.E.U16 R218, desc[UR8][R26.64] ;  /* 0x000000081ada7981 */ /* 0x0002a2000c1e1500 */
[----:B------:R-:W-:-:S04]  /*1a8e0*/  FADD R210, R137, R138 ;  /* 0x0000008a89d27221 */ /* 0x000fc80000000000 */
[----:B------:R-:W-:-:S04]  /*1a8f0*/  FADD R210, R25, R210 ;  /* 0x000000d219d27221 */ /* 0x000fc80000000000 */
[----:B------:R-:W-:-:S04]  /*1a900*/  FADD R210, R30, R210 ;  /* 0x000000d21ed27221 */ /* 0x000fc80000000000 */
[----:B------:R-:W-:-:S04]  /*1a910*/  FADD R210, R23, R210 ;  /* 0x000000d217d27221 */ /* 0x000fc80000000000 */
[----:B------:R-:W-:-:S04]  /*1a920*/  FADD R210, R6, R210 ;  /* 0x000000d206d27221 */ /* 0x000fc80000000000 */
[----:B------:R-:W-:Y:S01]  /*1a930*/  FADD R210, R7, R210 ;  /* 0x000000d207d27221 */ /* 0x000fe20000000000 */
[----:B------:R-:W0:Y:S03]  /*1a940*/  MUFU.EX2 R10, R10 ;  /* 0x0000000a000a7308 */ /* 0x000e260000000800 */
[----:B------:R-:W-:-:S04]  /*1a950*/  FADD R210, R22, R210 ;  /* 0x000000d216d27221 */ /* 0x000fc80000000000 */
[----:B------:R-:W-:Y:S01]  /*1a960*/  FADD R210, R8, R210 ;  /* 0x000000d208d27221 */ /* 0x000fe20000000000 */
[----:B------:R-:W0:Y:S03]  /*1a970*/  MUFU.EX2 R11, R11 ;  /* 0x0000000b000b7308 */ /* 0x000e260000000800 */
[----:B------:R-:W-:-:S04]  /*1a980*/  FADD R210, R21, R210 ;  /* 0x000000d215d27221 */ /* 0x000fc80000000000 */
[----:B------:R-:W-:Y:S01]  /*1a990*/  FADD R210, R13, R210 ;  /* 0x000000d20dd27221 */ /* 0x000fe20000000000 */
[----:B------:R-:W1:Y:S01]  /*1a9a0*/  MUFU.EX2 R178, R178 ;  /* 0x000000b200b27308 */ /* 0x000e620000000800 */
[----:B------:R-:W-:Y:S02]  /*1a9b0*/  FMUL R181, R181, 1.4426950216293334961 ;  /* 0x3fb8aa3bb5b57820 */ /* 0x000fe40000400000 */
[----:B------:R-:W-:-:S05]  /*1a9c0*/  FADD R210, R14, R210 ;  /* 0x000000d20ed27221 */ /* 0x000fca0000000000 */
[----:B------:R-:W1:Y:S01]  /*1a9d0*/  MUFU.EX2 R174, R174 ;  /* 0x000000ae00ae7308 */ /* 0x000e620000000800 */
[----:B0-----:R-:W-:Y:S01]  /*1a9e0*/  FADD R210, R10, R210 ;  /* 0x000000d20ad27221 */ /* 0x001fe20000000000 */
[----:B------:R-:W-:-:S06]  /*1a9f0*/  FMUL R187, R187, 1.4426950216293334961 ;  /* 0x3fb8aa3bbbbb7820 */ /* 0x000fcc0000400000 */
[----:B------:R-:W0:Y:S01]  /*1aa00*/  MUFU.EX2 R185, R185 ;  /* 0x000000b900b97308 */ /* 0x000e220000000800 */
[----:B------:R-:W-:-:S07]  /*1aa10*/  FADD R210, R11, R210 ;  /* 0x000000d20bd27221 */ /* 0x000fce0000000000 */
[----:B------:R-:W0:Y:S01]  /*1aa20*/  MUFU.EX2 R181, R181 ;  /* 0x000000b500b57308 */ /* 0x000e220000000800 */
[----:B-1----:R-:W-:Y:S01]  /*1aa30*/  FADD R210, R178, R210 ;  /* 0x000000d2b2d27221 */ /* 0x002fe20000000000 */
[----:B------:R-:W-:-:S06]  /*1aa40*/  FMUL R170, R170, 1.4426950216293334961 ;  /* 0x3fb8aa3baaaa7820 */ /* 0x000fcc0000400000 */
[----:B------:R-:W1:Y:S01]  /*1aa50*/  MUFU.EX2 R187, R187 ;  /* 0x000000bb00bb7308 */ /* 0x000e620000000800 */
[----:B------:R-:W-:-:S07]  /*1aa60*/  FADD R210, R174, R210 ;  /* 0x000000d2aed27221 */ /* 0x000fce0000000000 */
[----:B------:R-:W1:Y:S01]  /*1aa70*/  MUFU.EX2 R182, R182 ;  /* 0x000000b600b67308 */ /* 0x000e620000000800 */
[----:B0-----:R-:W-:-:S07]  /*1aa80*/  FADD R210, R185, R210 ;  /* 0x000000d2b9d27221 */ /* 0x001fce0000000000 */
[----:B------:R-:W0:Y:S01]  /*1aa90*/  MUFU.EX2 R176, R176 ;  /* 0x000000b000b07308 */ /* 0x000e220000000800 */
[----:B------:R-:W-:-:S07]  /*1aaa0*/  FADD R210, R181, R210 ;  /* 0x000000d2b5d27221 */ /* 0x000fce0000000000 */
[----:B------:R-:W0:Y:S01]  /*1aab0*/  MUFU.EX2 R170, R170 ;  /* 0x000000aa00aa7308 */ /* 0x000e220000000800 */
[----:B-1----:R-:W-:Y:S01]  /*1aac0*/  FADD R210, R187, R210 ;  /* 0x000000d2bbd27221 */ /* 0x002fe20000000000 */
[----:B------:R-:W-:-:S03]  /*1aad0*/  FMUL R17, R17, 1.4426950216293334961 ;  /* 0x3fb8aa3b11117820 */ /* 0x000fc60000400000 */
[----:B------:R-:W-:Y:S01]  /*1aae0*/  FADD R210, R182, R210 ;  /* 0x000000d2b6d27221 */ /* 0x000fe20000000000 */
[----:B------:R-:W-:Y:S02]  /*1aaf0*/  FMUL R140, R140, 1.4426950216293334961 ;  /* 0x3fb8aa3b8c8c7820 */ /* 0x000fe40000400000 */
[----:B------:R-:W1:Y:S01]  /*1ab00*/  MUFU.EX2 R16, R16 ;  /* 0x0000001000107308 */ /* 0x000e620000000800 */
[----:B0-----:R-:W-:-:S07]  /*1ab10*/  FADD R210, R176, R210 ;  /* 0x000000d2b0d27221 */ /* 0x001fce0000000000 */
[----:B------:R-:W0:Y:S01]  /*1ab20*/  MUFU.EX2 R17, R17 ;  /* 0x0000001100117308 */ /* 0x000e220000000800 */
[----:B------:R-:W-:-:S04]  /*1ab30*/  FADD R210, R170, R210 ;  /* 0x000000d2aad27221 */ /* 0x000fc80000000000 */
[----:B------:R-:W-:-:S03]  /*1ab40*/  FADD R210, R19, R210 ;  /* 0x000000d213d27221 */ /* 0x000fc60000000000 */
[----:B------:R-:W0:Y:S01]  /*1ab50*/  MUFU.EX2 R140, R140 ;  /* 0x0000008c008c7308 */ /* 0x000e220000000800 */
[----:B------:R-:W-:Y:S01]  /*1ab60*/  FADD R210, R20, R210 ;  /* 0x000000d214d27221 */ /* 0x000fe20000000000 */
[----:B------:R-:W-:-:S06]  /*1ab70*/  FMUL R155, R155, 1.4426950216293334961 ;  /* 0x3fb8aa3b9b9b7820 */ /* 0x000fcc0000400000 */
[----:B------:R-:W0:Y:S01]  /*1ab80*/  MUFU.EX2 R146, R146 ;  /* 0x0000009200927308 */ /* 0x000e220000000800 */
[----:B-1----:R-:W-:Y:S01]  /*1ab90*/  FADD R210, R16, R210 ;  /* 0x000000d210d27221 */ /* 0x002fe20000000000 */
[----:B------:R-:W-:-:S03]  /*1aba0*/  FMUL R159, R159, 1.4426950216293334961 ;  /* 0x3fb8aa3b9f9f7820 */ /* 0x000fc60000400000 */
[----:B0-----:R-:W-:-:S03]  /*1abb0*/  FADD R210, R17, R210 ;  /* 0x000000d211d27221 */ /* 0x001fc60000000000 */
[----:B------:R-:W0:Y:S01]  /*1abc0*/  MUFU.EX2 R155, R155 ;  /* 0x0000009b009b7308 */ /* 0x000e220000000800 */
[----:B------:R-:W-:Y:S01]  /*1abd0*/  FADD R210, R140, R210 ;  /* 0x000000d28cd27221 */ /* 0x000fe20000000000 */
[----:B------:R-:W-:-:S06]  /*1abe0*/  FMUL R172, R172, 1.4426950216293334961 ;  /* 0x3fb8aa3bacac7820 */ /* 0x000fcc0000400000 */
[----:B------:R-:W1:Y:S01]  /*1abf0*/  MUFU.EX2 R159, R159 ;  /* 0x0000009f009f7308 */ /* 0x000e620000000800 */
[----:B------:R-:W-:Y:S01]  /*1ac00*/  FADD R210, R146, R210 ;  /* 0x000000d292d27221 */ /* 0x000fe20000000000 */
[----:B------:R-:W-:-:S03]  /*1ac10*/  FMUL R175, R175, 1.4426950216293334961 ;  /* 0x3fb8aa3bafaf7820 */ /* 0x000fc60000400000 */
[----:B------:R-:W-:-:S03]  /*1ac20*/  FADD R210, R152, R210 ;  /* 0x000000d298d27221 */ /* 0x000fc60000000000 */
[----:B------:R-:W1:Y:S01]  /*1ac30*/  MUFU.EX2 R168, R168 ;  /* 0x000000a800a87308 */ /* 0x000e620000000800 */
[----:B0-----:R-:W-:-:S07]  /*1ac40*/  FADD R210, R155, R210 ;  /* 0x000000d29bd27221 */ /* 0x001fce0000000000 */
[----:B------:R-:W0:Y:S01]  /*1ac50*/  MUFU.EX2 R172, R172 ;  /* 0x000000ac00ac7308 */ /* 0x000e220000000800 */
[----:B-1----:R-:W-:Y:S01]  /*1ac60*/  FADD R5, R159, R210 ;  /* 0x000000d29f057221 */ /* 0x002fe20000000000 */
[----:B------:R-:W-:-:S06]  /*1ac70*/  FMUL R188, R188, 1.4426950216293334961 ;  /* 0x3fb8aa3bbcbc7820 */ /* 0x000fcc0000400000 */
[----:B------:R-:W1:Y:S01]  /*1ac80*/  MUFU.EX2 R175, R175 ;  /* 0x000000af00af7308 */ /* 0x000e620000000800 */
[----:B------:R-:W-:Y:S01]  /*1ac90*/  FADD R5, R163, R5 ;  /* 0x00000005a3057221 */ /* 0x000fe20000000000 */
[----:B------:R-:W-:Y:S01]  /*1aca0*/  FMUL R190, R190, 1.4426950216293334961 ;  /* 0x3fb8aa3bbebe7820 */ /* 0x000fe20000400000 */
[----:B------:R-:W-:Y:S02]  /*1acb0*/  FADD R32, R32, -R196 ;  /* 0x800000c420207221 */ /* 0x000fe40000000000 */
[----:B------:R-:W-:-:S03]  /*1acc0*/  FADD R5, R168, R5 ;  /* 0x00000005a8057221 */ /* 0x000fc60000000000 */
[----:B------:R-:W1:Y:S01]  /*1acd0*/  MUFU.EX2 R183, R183 ;  /* 0x000000b700b77308 */ /* 0x000e620000000800 */
[----:B------:R-:W-:Y:S01]  /*1ace0*/  FADD R33, R33, -R196 ;  /* 0x800000c421217221 */ /* 0x000fe20000000000 */
[----:B0-----:R-:W-:Y:S01]  /*1acf0*/  FADD R5, R172, R5 ;  /* 0x00000005ac057221 */ /* 0x001fe20000000000 */
[----:B------:R-:W-:-:S05]  /*1ad00*/  FMUL R27, R32, 1.4426950216293334961 ;  /* 0x3fb8aa3b201b7820 */ /* 0x000fca0000400000 */
[----:B------:R-:W0:Y:S01]  /*1ad10*/  MUFU.EX2 R188, R188 ;  /* 0x000000bc00bc7308 */ /* 0x000e220000000800 */
[----:B------:R-:W-:Y:S01]  /*1ad20*/  FMUL R32, R33, 1.4426950216293334961 ;  /* 0x3fb8aa3b21207820 */ /* 0x000fe20000400000 */
[----:B-1----:R-:W-:-:S06]  /*1ad30*/  FADD R33, R175, R5 ;  /* 0x00000005af217221 */ /* 0x002fcc0000000000 */
[----:B------:R-:W1:Y:S01]  /*1ad40*/  MUFU.EX2 R190, R190 ;  /* 0x000000be00be7308 */ /* 0x000e620000000800 */
[----:B------:R-:W-:Y:S01]  /*1ad50*/  FADD R33, R179, R33 ;  /* 0x00000021b3217221 */ /* 0x000fe20000000000 */
[----:B------:R-:W-:Y:S01]  /*1ad60*/  FMUL R29, R29, 1.4426950216293334961 ;  /* 0x3fb8aa3b1d1d7820 */ /* 0x000fe20000400000 */
[----:B------:R-:W-:Y:S02]  /*1ad70*/  FMUL R207, R207, 1.4426950216293334961 ;  /* 0x3fb8aa3bcfcf7820 */ /* 0x000fe40000400000 */
[----:B------:R-:W-:Y:S01]  /*1ad80*/  FADD R33, R183, R33 ;  /* 0x00000021b7217221 */ /* 0x000fe20000000000 */
[----:B------:R-:W-:Y:S02]  /*1ad90*/  FMUL R220, R220, 1.4426950216293334961 ;  /* 0x3fb8aa3bdcdc7820 */ /* 0x000fe40000400000 */
[----:B------:R-:W4:Y:S01]  /*1ada0*/  MUFU.EX2 R29, R29 ;  /* 0x0000001d001d7308 */ /* 0x000f220000000800 */
[----:B0-----:R-:W-:Y:S01]  /*1adb0*/  FADD R33, R188, R33 ;  /* 0x00000021bc217221 */ /* 0x001fe20000000000 */
[----:B------:R-:W-:-:S06]  /*1adc0*/  FMUL R26, R206, 1.4426950216293334961 ;  /* 0x3fb8aa3bce1a7820 */ /* 0x000fcc0000400000 */
[----:B------:R-:W0:Y:S01]  /*1add0*/  MUFU.EX2 R207, R207 ;  /* 0x000000cf00cf7308 */ /* 0x000e220000000800 */
[----:B-1----:R-:W-:-:S04]  /*1ade0*/  FADD R33, R190, R33 ;  /* 0x00000021be217221 */ /* 0x002fc80000000000 */
[----:B------:R-:W-:-:S03]  /*1adf0*/  FADD R33, R193, R33 ;  /* 0x00000021c1217221 */ /* 0x000fc60000000000 */
[----:B------:R-:W1:Y:S01]  /*1ae00*/  MUFU.EX2 R220, R220 ;  /* 0x000000dc00dc7308 */ /* 0x000e620000000800 */
[----:B------:R-:W-:Y:S01]  /*1ae10*/  FADD R33, R28, R33 ;  /* 0x000000211c217221 */ /* 0x000fe20000000000 */
[----:B------:R-:W-:-:S03]  /*1ae20*/  FADD R34, R34, -R196 ;  /* 0x800000c422227221 */ /* 0x000fc60000000000 */
[----:B----4-:R-:W-:-:S03]  /*1ae30*/  FADD R33, R29, R33 ;  /* 0x000000211d217221 */ /* 0x010fc60000000000 */
[----:B------:R-:W4:Y:S01]  /*1ae40*/  MUFU.EX2 R26, R26 ;  /* 0x0000001a001a7308 */ /* 0x000f220000000800 */
[----:B------:R-:W-:Y:S01]  /*1ae50*/  FADD R128, R128, -R196 ;  /* 0x800000c480807221 */ /* 0x000fe20000000000 */
[----:B0-----:R-:W-:Y:S01]  /*1ae60*/  FADD R33, R207, R33 ;  /* 0x00000021cf217221 */ /* 0x001fe20000000000 */
[----:B------:R-:W0:Y:S01]  /*1ae70*/  S2R R3, SR_TID.X ;  /* 0x0000000000037919 */ /* 0x000e220000002100 */
[----:B------:R-:W-:-:S04]  /*1ae80*/  F2FP.BF16.F32.PACK_AB R8, R21, R8 ;  /* 0x000000081508723e */ /* 0x000fc800000010ff */
[----:B------:R-:W0:Y:S01]  /*1ae90*/  MUFU.EX2 R27, R27 ;  /* 0x0000001b001b7308 */ /* 0x000e220000000800 */
[----:B------:R-:W-:Y:S01]  /*1aea0*/  FMUL R34, R34, 1.4426950216293334961 ;  /* 0x3fb8aa3b22227820 */ /* 0x000fe20000400000 */
[--C-:B------:R-:W-:Y:S01]  /*1aeb0*/  FADD R35, R35, -R196.reuse ;  /* 0x800000c423237221 */ /* 0x100fe20000000000 */
[--C-:B------:R-:W-:Y:S01]  /*1aec0*/  FADD R21, R9, -R196.reuse ;  /* 0x800000c409157221 */ /* 0x100fe20000000000 */
[----:B------:R-:W-:Y:S01]  /*1aed0*/  FMUL R128, R128, 1.4426950216293334961 ;  /* 0x3fb8aa3b80807820 */ /* 0x000fe20000400000 */
[----:B-1----:R-:W-:Y:S01]  /*1aee0*/  FADD R33, R220, R33 ;  /* 0x00000021dc217221 */ /* 0x002fe20000000000 */
[--C-:B------:R-:W-:Y:S02]  /*1aef0*/  FADD R129, R129, -R196.reuse ;  /* 0x800000c481817221 */ /* 0x100fe40000000000 */
[----:B------:R-:W1:Y:S01]  /*1af00*/  MUFU.EX2 R32, R32 ;  /* 0x0000002000207308 */ /* 0x000e620000000800 */
[--C-:B------:R-:W-:Y:S01]  /*1af10*/  FADD R130, R130, -R196.reuse ;  /* 0x800000c482827221 */ /* 0x100fe20000000000 */
[----:B------:R-:W-:Y:S01]  /*1af20*/  FMUL R35, R35, 1.4426950216293334961 ;  /* 0x3fb8aa3b23237820 */ /* 0x000fe20000400000 */
[--C-:B------:R-:W-:Y:S01]  /*1af30*/  FADD R131, R131, -R196.reuse ;  /* 0x800000c483837221 */ /* 0x100fe20000000000 */
[----:B------:R-:W-:Y:S01]  /*1af40*/  FMUL R21, R21, 1.4426950216293334961 ;  /* 0x3fb8aa3b15157820 */ /* 0x000fe20000400000 */
[----:B------:R-:W-:Y:S01]  /*1af50*/  FADD R132, R132, -R196 ;  /* 0x800000c484847221 */ /* 0x000fe20000000000 */
[----:B------:R-:W-:-:S02]  /*1af60*/  FADD R33, R31, R33 ;  /* 0x000000211f217221 */ /* 0x000fc40000000000 */
[----:B------:R-:W0:Y:S01]  /*1af70*/  MUFU.EX2 R221, R34 ;  /* 0x0000002200dd7308 */ /* 0x000e220000000800 */
[----:B------:R-:W-:Y:S01]  /*1af80*/  FADD R133, R133, -R196 ;  /* 0x800000c485857221 */ /* 0x000fe20000000000 */
[----:B----4-:R-:W-:Y:S01]  /*1af90*/  FADD R33, R26, R33 ;  /* 0x000000211a217221 */ /* 0x010fe20000000000 */
[----:B------:R-:W-:-:S05]  /*1afa0*/  F2FP.BF16.F32.PACK_AB R9, R14, R13 ;  /* 0x0000000d0e09723e */ /* 0x000fca00000010ff */
[----:B------:R4:W-:Y:S01]  /*1afb0*/  MUFU.EX2 R223, R128 ;  /* 0x0000008000df7308 */ /* 0x0009e20000000800 */
[--C-:B------:R-:W-:Y:S01]  /*1afc0*/  FADD R134, R134, -R196.reuse ;  /* 0x800000c486867221 */ /* 0x100fe20000000000 */
[----:B------:R-:W-:Y:S01]  /*1afd0*/  FADD R14, R12, -R196 ;  /* 0x800000c40c0e7221 */ /* 0x000fe20000000000 */
[----:B----4-:R-:W-:Y:S01]  /*1afe0*/  FMUL R128, R129, 1.4426950216293334961 ;  /* 0x3fb8aa3b81807820 */ /* 0x010fe20000400000 */
[----:B------:R-:W-:-:S04]  /*1aff0*/  FMUL R129, R130, 1.4426950216293334961 ;  /* 0x3fb8aa3b82817820 */ /* 0x000fc80000400000 */
[----:B------:R-:W4:Y:S01]  /*1b000*/  MUFU.EX2 R222, R35 ;  /* 0x0000002300de7308 */ /* 0x000f220000000800 */
[----:B------:R-:W-:Y:S01]  /*1b010*/  FMUL R130, R131, 1.4426950216293334961 ;  /* 0x3fb8aa3b83827820 */ /* 0x000fe20000400000 */
[----:B------:R-:W-:Y:S01]  /*1b020*/  FMUL R131, R132, 1.4426950216293334961 ;  /* 0x3fb8aa3b84837820 */ /* 0x000fe20000400000 */
[----:B------:R-:W-:Y:S01]  /*1b030*/  FMUL R132, R133, 1.4426950216293334961 ;  /* 0x3fb8aa3b85847820 */ /* 0x000fe20000400000 */
[----:B------:R-:W-:-:S04]  /*1b040*/  FADD R133, R135, -R196 ;  /* 0x800000c487857221 */ /* 0x000fc80000000000 */
[----:B------:R1:W-:Y:S01]  /*1b050*/  MUFU.EX2 R213, R21 ;  /* 0x0000001500d57308 */ /* 0x0003e20000000800 */
[--C-:B------:R-:W-:Y:S01]  /*1b060*/  FADD R136, R136, -R196.reuse ;  /* 0x800000c488887221 */ /* 0x100fe20000000000 */
[--C-:B------:R-:W-:Y:S01]  /*1b070*/  FADD R24, R24, -R196.reuse ;  /* 0x800000c418187221 */ /* 0x100fe20000000000 */
[----:B0-----:R-:W-:Y:S01]  /*1b080*/  FADD R33, R27, R33 ;  /* 0x000000211b217221 */ /* 0x001fe20000000000 */
[----:B------:R-:W-:Y:S01]  /*1b090*/  ISETP.NE.U32.AND P0, PT, R212, RZ, PT ;  /* 0x000000ffd400720c */ /* 0x000fe20003f05070 */
[--C-:B-1----:R-:W-:Y:S01]  /*1b0a0*/  FADD R21, R15, -R196.reuse ;  /* 0x800000c40f157221 */ /* 0x102fe20000000000 */
[----:B------:R-:W-:Y:S01]  /*1b0b0*/  F2FP.BF16.F32.PACK_AB R15, R20, R19 ;  /* 0x00000013140f723e */ /* 0x000fe200000010ff */
[----:B------:R-:W-:Y:S01]  /*1b0c0*/  FADD R20, R18, -R196 ;  /* 0x800000c412147221 */ /* 0x000fe20000000000 */
[----:B------:R-:W-:Y:S01]  /*1b0d0*/  FMUL R134, R134, 1.4426950216293334961 ;  /* 0x3fb8aa3b86867820 */ /* 0x000fe20000400000 */
[----:B------:R-:W-:Y:S01]  /*1b0e0*/  FMUL R133, R133, 1.4426950216293334961 ;  /* 0x3fb8aa3b85857820 */ /* 0x000fe20000400000 */
[----:B------:R-:W-:Y:S01]  /*1b0f0*/  FMUL R212, R14, 1.4426950216293334961 ;  /* 0x3fb8aa3b0ed47820 */ /* 0x000fe20000400000 */
[----:B------:R-:W-:Y:S01]  /*1b100*/  FMUL R206, R20, 1.4426950216293334961 ;  /* 0x3fb8aa3b14ce7820 */ /* 0x000fe20000400000 */
[----:B------:R-:W0:Y:S01]  /*1b110*/  MUFU.EX2 R128, R128 ;  /* 0x0000008000807308 */ /* 0x000e220000000800 */
[----:B------:R-:W-:Y:S01]  /*1b120*/  FMUL R136, R136, 1.4426950216293334961 ;  /* 0x3fb8aa3b88887820 */ /* 0x000fe20000400000 */
[----:B------:R-:W-:Y:S01]  /*1b130*/  FMUL R24, R24, 1.4426950216293334961 ;  /* 0x3fb8aa3b18187820 */ /* 0x000fe20000400000 */
[----:B------:R-:W-:Y:S01]  /*1b140*/  FMUL R21, R21, 1.4426950216293334961 ;  /* 0x3fb8aa3b15157820 */ /* 0x000fe20000400000 */
[----:B------:R-:W-:-:S04]  /*1b150*/  FADD R135, R32, R33 ;  /* 0x0000002120877221 */ /* 0x000fc80000000000 */
[----:B------:R-:W1:Y:S01]  /*1b160*/  MUFU.EX2 R129, R129 ;  /* 0x0000008100817308 */ /* 0x000e620000000800 */
[----:B------:R-:W-:-:S07]  /*1b170*/  FADD R135, R221, R135 ;  /* 0x00000087dd877221 */ /* 0x000fce0000000000 */
[----:B------:R-:W0:Y:S01]  /*1b180*/  MUFU.EX2 R130, R130 ;  /* 0x0000008200827308 */ /* 0x000e220000000800 */
[----:B----4-:R-:W-:-:S07]  /*1b190*/  FADD R135, R222, R135 ;  /* 0x00000087de877221 */ /* 0x010fce0000000000 */
[----:B------:R-:W-:Y:S08]  /*1b1a0*/  MUFU.EX2 R131, R131 ;  /* 0x0000008300837308 */ /* 0x000ff00000000800 */
[----:B------:R-:W4:Y:S08]  /*1b1b0*/  MUFU.EX2 R132, R132 ;  /* 0x0000008400847308 */ /* 0x000f300000000800 */
[----:B------:R-:W-:Y:S08]  /*1b1c0*/  MUFU.EX2 R134, R134 ;  /* 0x0000008600867308 */ /* 0x000ff00000000800 */
[----:B------:R-:W0:Y:S08]  /*1b1d0*/  MUFU.EX2 R133, R133 ;  /* 0x0000008500857308 */ /* 0x000e300000000800 */
[----:B------:R0:W-:Y:S08]  /*1b1e0*/  MUFU.EX2 R215, R136 ;  /* 0x0000008800d77308 */ /* 0x0001f00000000800 */
[----:B------:R0:W0:Y:S08]  /*1b1f0*/  MUFU.EX2 R214, R24 ;  /* 0x0000001800d67308 */ /* 0x0000300000000800 */
[----:B------:R-:W0:Y:S08]  /*1b200*/  MUFU.EX2 R212, R212 ;  /* 0x000000d400d47308 */ /* 0x000e300000000800 */
[----:B------:R0:W-:Y:S08]  /*1b210*/  MUFU.EX2 R210, R21 ;  /* 0x0000001500d27308 */ /* 0x0001f00000000800 */
[----:B------:R-:W2:Y:S01]  /*1b220*/  MUFU.EX2 R206, R206 ;  /* 0x000000ce00ce7308 */ /* 0x000ea20000000800 */
[----:B------:R-:W-:Y:S01]  /*1b230*/  LOP3.LUT R3, R3, 0x3f, RZ, 0xc0, !PT ;  /* 0x0000003f03037812 */ /* 0x000fe200078ec0ff */
[----:B------:R-:W-:Y:S01]  /*1b240*/  FADD R135, R223, R135 ;  /* 0x00000087df877221 */ /* 0x000fe20000000000 */
[----:B0-----:R-:W-:-:S03]  /*1b250*/  SEL R136, RZ, 0x90, !P0 ;  /* 0x00000090ff887807 */ /* 0x001fc60004000000 */
[----:B------:R-:W-:Y:S01]  /*1b260*/  FADD R135, R128, R135 ;  /* 0x0000008780877221 */ /* 0x000fe20000000000 */
[----:B------:R-:W-:Y:S01]  /*1b270*/  IMAD.SHL.U32 R3, R3, 0x2, RZ ;  /* 0x0000000203037824 */ /* 0x000fe200078e00ff */
[----:B------:R-:W-:Y:S02]  /*1b280*/  F2FP.BF16.F32.PACK_AB R5, R30, R25 ;  /* 0x000000191e05723e */ /* 0x000fe400000010ff */
[----:B------:R-:W-:Y:S01]  /*1b290*/  F2FP.BF16.F32.PACK_AB R6, R6, R23 ;  /* 0x000000170606723e */ /* 0x000fe200000010ff */
[----:B-1----:R-:W-:Y:S01]  /*1b2a0*/  FADD R135, R129, R135 ;  /* 0x0000008781877221 */ /* 0x002fe20000000000 */
[----:B------:R-:W-:Y:S02]  /*1b2b0*/  F2FP.BF16.F32.PACK_AB R7, R22, R7 ;  /* 0x000000071607723e */ /* 0x000fe400000010ff */
[----:B------:R-:W-:Y:S02]  /*1b2c0*/  F2FP.BF16.F32.PACK_AB R10, R11, R10 ;  /* 0x0000000a0b0a723e */ /* 0x000fe400000010ff */
[----:B------:R-:W-:-:S02]  /*1b2d0*/  F2FP.BF16.F32.PACK_AB R16, R17, R16 ;  /* 0x000000101110723e */ /* 0x000fc400000010ff */
[----:B------:R-:W-:Y:S02]  /*1b2e0*/  F2FP.BF16.F32.PACK_AB R24, R29, R28 ;  /* 0x0000001c1d18723e */ /* 0x000fe400000010ff */
        /* <DEDUP_REMOVED lines=18> */
[----:B----4-:R-:W-:Y:S02]  /*1b410*/  F2FP.BF16.F32.PACK_AB R31, R132, R131 ;  /* 0x00000083841f723e */ /* 0x010fe400000010ff */
[----:B------:R-:W-:Y:S02]  /*1b420*/  F2FP.BF16.F32.PACK_AB R32, R133, R134 ;  /* 0x000000868520723e */ /* 0x000fe400000010ff */
[----:B------:R-:W-:Y:S02]  /*1b430*/  F2FP.BF16.F32.PACK_AB R33, R214, R215 ;  /* 0x000000d7d621723e */ /* 0x000fe400000010ff */
[----:B------:R-:W-:Y:S02]  /*1b440*/  F2FP.BF16.F32.PACK_AB R34, R212, R213 ;  /* 0x000000d5d422723e */ /* 0x000fe400000010ff */
[----:B--2---:R-:W-:-:S02]  /*1b450*/  F2FP.BF16.F32.PACK_AB R35, R206, R210 ;  /* 0x000000d2ce23723e */ /* 0x004fc400000010ff */
[----:B------:R-:W-:Y:S01]  /*1b460*/  LOP3.LUT R136, R136, R3, RZ, 0x3c, !PT ;  /* 0x0000000388887212 */ /* 0x000fe200078e3cff */
[----:B------:R-:W-:Y:S01]  /*1b470*/  FADD R135, R130, R135 ;  /* 0x0000008782877221 */ /* 0x000fe20000000000 */
[----:B------:R0:W-:Y:S01]  /*1b480*/  STTM.x32 tmem[UR6+0x140], R4 ;  /* 0x00014004000079ed */ /* 0x0001e200082c0006 */
        /* <DEDUP_REMOVED lines=19> */
[----:B0-----:R-:W-:-:S03]  /*1b5c0*/  LOP3.LUT R4, R136, 0x20, RZ, 0x3c, !PT ;  /* 0x0000002088047812 */ /* 0x001fc600078e3cff */
[----:B------:R-:W-:Y:S01]  /*1b5d0*/  STS.U16 [R199+UR4+0x24400], R53 ;  /* 0x02440035c7007988 */ /* 0x000fe20008000404 */
[----:B------:R-:W-:-:S03]  /*1b5e0*/  LOP3.LUT R5, R136, 0x40, RZ, 0x3c, !PT ;  /* 0x0000004088057812 */ /* 0x000fc600078e3cff */
        /* <DEDUP_REMOVED lines=15> */
[----:B------:R-:W-:-:S03]  /*1b6e0*/  FADD R207, R134, R135 ;  /* 0x0000008786cf7221 */ /* 0x000fc60000000000 */
        /* <DEDUP_REMOVED lines=88> */
[----:B---3--:R-:W-:Y:S04]  /*1bc70*/  STS.U16 [R69+UR4+0x25f00], R191 ;  /* 0x025f00bf45007988 */ /* 0x008fe80008000404 */
[----:B------:R-:W-:Y:S04]  /*1bc80*/  STS.U16 [R69+UR4+0x26300], R148 ;  /* 0x0263009445007988 */ /* 0x000fe80008000404 */
[----:B------:R-:W-:Y:S04]  /*1bc90*/  STS.U16 [R69+UR4+0x26700], R192 ;  /* 0x026700c045007988 */ /* 0x000fe80008000404 */
[----:B------:R-:W-:Y:S04]  /*1bca0*/  STS.U16 [R69+UR4+0x26b00], R147 ;  /* 0x026b009345007988 */ /* 0x000fe80008000404 */
[----:B------:R-:W-:Y:S04]  /*1bcb0*/  STS.U16 [R69+UR4+0x26f00], R144 ;  /* 0x026f009045007988 */ /* 0x000fe80008000404 */
[----:B------:R-:W-:Y:S04]  /*1bcc0*/  STS.U16 [R69+UR4+0x27300], R194 ;  /* 0x027300c245007988 */ /* 0x000fe80008000404 */
[----:B------:R-:W-:Y:S04]  /*1bcd0*/  STS.U16 [R69+UR4+0x27700], R142 ;  /* 0x0277008e45007988 */ /* 0x000fe80008000404 */
[----:B------:R1:W-:Y:S04]  /*1bce0*/  STS.U16 [R69+UR4+0x27b00], R195 ;  /* 0x027b00c345007988 */ /* 0x0003e80008000404 */
[----:B------:R2:W-:Y:S01]  /*1bcf0*/  STS.U16 [R69+UR4+0x27f00], R218 ;  /* 0x027f00da45007988 */ /* 0x0005e20008000404 */
[----:B------:R-:W3:Y:S02]  /*1bd00*/  FENCE.VIEW.ASYNC.T ;  /* 0x00000000000073c6 */ /* 0x000ee40000000200 */
[----:B---3--:R-:W-:Y:S06]  /*1bd10*/  BAR.SYNC.DEFER_BLOCKING 0x0 ;  /* 0x0000000000007b1d */ /* 0x008fec0000010000 */
[----:B0-----:R-:W-:Y:S01]  /*1bd20*/  LDTM.x64 R4, tmem[UR6] ;  /* 0x00000006000479ee */ /* 0x001fe20008340000 */
[----:B-1----:R-:W0:Y:S01]  /*1bd30*/  LDTM.x64 R132, tmem[UR6+0x40] ;  /* 0x00004006008479ee */ /* 0x002e220008340000 */
        /* <DEDUP_REMOVED lines=15> */
[----:B0-----:R-:W-:Y:S04]  /*1be30*/  STL.64 [R1+0xa28], R194 ;  /* 0x000a28c201007387 */ /* 0x001fe80000100a00 */
        /* <DEDUP_REMOVED lines=30> */
[----:B------:R0:W-:Y:S01]  /*1c020*/  STL.64 [R1+0x930], R132 ;  /* 0x0009308401007387 */ /* 0x0001e20000100a00 */
[----:B--2---:R-:W-:Y:S01]  /*1c030*/  LDTM.x64 R68, tmem[UR6+0x80] ;  /* 0x00008006004479ee */ /* 0x004fe20008340000 */
[----:B0-----:R-:W0:Y:S01]  /*1c040*/  LDTM.x64 R132, tmem[UR6+0xc0] ;  /* 0x0000c006008479ee */ /* 0x001e220008340000 */
[----:B------:R-:W-:Y:S01]  /*1c050*/  FADD R0, -R196, R0 ;  /* 0x00000000c4007221 */ /* 0x000fe20000000100 */
[----:B------:R-:W-:-:S03]  /*1c060*/  NOP ;  /* 0x0000000000007918 */ /* 0x000fc60000000000 */
[----:B------:R-:W-:-:S06]  /*1c070*/  FMUL R0, R0, 1.4426950216293334961 ;  /* 0x3fb8aa3b00007820 */ /* 0x000fcc0000400000 */
[----:B------:R-:W1:Y:S01]  /*1c080*/  MUFU.EX2 R0, R0 ;  /* 0x0000000000007308 */ /* 0x000e620000000800 */
[----:B0-----:R-:W-:Y:S01]  /*1c090*/  STL.64 [R1], R132 ;  /* 0x0000008401007387 */ /* 0x001fe20000100a00 */
[----:B------:R-:W-:Y:S01]  /*1c0a0*/  IMAD.MOV.U32 R220, RZ, RZ, R194 ;  /* 0x000000ffffdc7224 */ /* 0x000fe200078e00c2 */
[----:B------:R-:W-:Y:S02]  /*1c0b0*/  MOV R218, R195 ;  /* 0x000000c300da7202 */ /* 0x000fe40000000f00 */
[----:B------:R-:W-:Y:S01]  /*1c0c0*/  STL.64 [R1+0x8], R134 ;  /* 0x0000088601007387 */ /* 0x000fe20000100a00 */
[----:B------:R-:W-:-:S03]  /*1c0d0*/  MOV R222, R192 ;  /* 0x000000c000de7202 */ /* 0x000fc60000000f00 */
[----:B------:R-:W-:Y:S01]  /*1c0e0*/  STL.64 [R1+0x10], R136 ;  /* 0x0000108801007387 */ /* 0x000fe20000100a00 */
[----:B------:R-:W-:-:S03]  /*1c0f0*/  MOV R221, R193 ;  /* 0x000000c100dd7202 */ /* 0x000fc60000000f00 */
[----:B------:R0:W-:Y:S01]  /*1c100*/  STL.64 [R1+0x18], R138 ;  /* 0x0000188a01007387 */ /* 0x0001e20000100a00 */
[----:B------:R-:W-:Y:S01]  /*1c110*/  MOV R204, R190 ;  /* 0x000000be00cc7202 */ /* 0x000fe20000000f00 */
[----:B------:R-:W-:Y:S01]  /*1c120*/  IMAD.MOV.U32 R205, RZ, RZ, R189 ;  /* 0x000000ffffcd7224 */ /* 0x000fe200078e00bd */
[----:B------:R-:W-:Y:S01]  /*1c130*/  MOV R223, R191 ;  /* 0x000000bf00df7202 */ /* 0x000fe20000000f00 */
[----:B------:R-:W2:Y:S01]  /*1c140*/  LDL.LU.64 R194, [R1+0xa28] ;  /* 0x000a280001c27983 */ /* 0x000ea20000300a00 */
[----:B------:R-:W-:-:S03]  /*1c150*/  MOV R3, R188 ;  /* 0x000000bc00037202 */ /* 0x000fc60000000f00 */
[----:B------:R-:W3:Y:S01]  /*1c160*/  LDL.LU.64 R192, [R1+0xa20] ;  /* 0x000a200001c07983 */ /* 0x000ee20000300a00 */
[----:B------:R-:W-:Y:S01]  /*1c170*/  MOV R198, R186 ;  /* 0x000000ba00c67202 */ /* 0x000fe20000000f00 */
[----:B------:R-:W-:Y:S01]  /*1c180*/  IMAD.MOV.U32 R201, RZ, RZ, R184 ;  /* 0x000000ffffc97224 */ /* 0x000fe200078e00b8 */
[----:B------:R-:W-:Y:S01]  /*1c190*/  MOV R197, R187 ;  /* 0x000000bb00c57202 */ /* 0x000fe20000000f00 */
[----:B------:R-:W4:Y:S01]  /*1c1a0*/  LDL.LU.64 R190, [R1+0xa18] ;  /* 0x000a180001be7983 */ /* 0x000f220000300a00 */
[----:B------:R-:W-:-:S03]  /*1c1b0*/  MOV R200, R185 ;  /* 0x000000b900c87202 */ /* 0x000fc60000000f00 */
[----:B------:R-:W2:Y:S01]  /*1c1c0*/  LDL.LU.64 R188, [R1+0xa10] ;  /* 0x000a100001bc7983 */ /* 0x000ea20000300a00 */
[----:B------:R-:W-:Y:S02]  /*1c1d0*/  MOV R203, R182 ;  /* 0x000000b600cb7202 */ /* 0x000fe40000000f00 */
[----:B------:R-:W-:Y:S01]  /*1c1e0*/  MOV R202, R183 ;  /* 0x000000b700ca7202 */ /* 0x000fe20000000f00 */
[----:B------:R-:W2:Y:S01]  /*1c1f0*/  LDL.LU.64 R186, [R1+0xa08] ;  /* 0x000a080001ba7983 */ /* 0x000ea20000300a00 */
[----:B------:R-:W-:Y:S01]  /*1c200*/  MOV R216, R180 ;  /* 0x000000b400d87202 */ /* 0x000fe20000000f00 */
[----:B------:R-:W-:Y:S01]  /*1c210*/  IMAD.MOV.U32 R217, RZ, RZ, R179 ;  /* 0x000000ffffd97224 */ /* 0x000fe200078e00b3 */
[----:B------:R-:W-:Y:S01]  /*1c220*/  MOV R211, R181 ;  /* 0x000000b500d37202 */ /* 0x000fe20000000f00 */
[----:B------:R-:W2:Y:S01]  /*1c230*/  LDL.LU.64 R184, [R1+0xa00] ;  /* 0x000a000001b87983 */ /* 0x000ea20000300a00 */
[----:B------:R-:W-:-:S03]  /*1c240*/  MOV R219, R178 ;  /* 0x000000b200db7202 */ /* 0x000fc60000000f00 */
[----:B------:R-:W2:Y:S01]  /*1c250*/  LDL.LU.64 R182, [R1+0x9f8] ;  /* 0x0009f80001b67983 */ /* 0x000ea20000300a00 */
[----:B------:R-:W-:Y:S01]  /*1c260*/  MOV R209, R176 ;  /* 0x000000b000d17202 */ /* 0x000fe20000000f00 */
[----:B------:R-:W-:Y:S01]  /*1c270*/  IMAD.MOV.U32 R247, RZ, RZ, R174 ;  /* 0x000000fffff77224 */ /* 0x000fe200078e00ae */
[----:B------:R-:W-:Y:S01]  /*1c280*/  MOV R252, R177 ;  /* 0x000000b100fc7202 */ /* 0x000fe20000000f00 */
[----:B------:R-:W2:Y:S01]  /*1c290*/  LDL.LU.64 R180, [R1+0x9f0] ;  /* 0x0009f00001b47983 */ /* 0x000ea20000300a00 */
        /* <DEDUP_REMOVED lines=48> */
[C---:B-1----:R-:W-:Y:S01]  /*1c5a0*/  FMUL R60, R0.reuse, R60 ;  /* 0x0000003c003c7220 */ /* 0x042fe20000400000 */
[----:B------:R-:W-:Y:S01]  /*1c5b0*/  MOV R212, R143 ;  /* 0x0000008f00d47202 */ /* 0x000fe20000000f00 */
[----:B------:R-:W2:Y:S01]  /*1c5c0*/  LDL.LU.64 R146, [R1+0x968] ;  /* 0x0009680001927983 */ /* 0x000ea20000300a00 */
[----:B------:R-:W-:Y:S01]  /*1c5d0*/  MOV R210, R140 ;  /* 0x0000008c00d27202 */ /* 0x000fe20000000f00 */
[C---:B------:R-:W-:Y:S01]  /*1c5e0*/  FMUL R4, R0.reuse, R4 ;  /* 0x0000000400047220 */ /* 0x040fe20000400000 */
[----:B------:R-:W-:Y:S01]  /*1c5f0*/  MOV R206, R141 ;  /* 0x0000008d00ce7202 */ /* 0x000fe20000000f00 */
[----:B------:R-:W2:Y:S01]  /*1c600*/  LDL.LU.64 R144, [R1+0x960] ;  /* 0x0009600001907983 */ /* 0x000ea20000300a00 */
[C---:B------:R-:W-:Y:S01]  /*1c610*/  FMUL R5, R0.reuse, R5 ;  /* 0x0000000500057220 */ /* 0x040fe20000400000 */
[C---:B------:R-:W-:Y:S01]  /*1c620*/  FMUL R6, R0.reuse, R6 ;  /* 0x0000000600067220 */ /* 0x040fe20000400000 */
[C---:B------:R-:W-:Y:S01]  /*1c630*/  FMUL R7, R0.reuse, R7 ;  /* 0x0000000700077220 */ /* 0x040fe20000400000 */
[----:B------:R-:W2:Y:S01]  /*1c640*/  LDL.LU.64 R142, [R1+0x958] ;  /* 0x00095800018e7983 */ /* 0x000ea20000300a00 */
        /* <DEDUP_REMOVED lines=59> */
[----:B------:R-:W2:Y:S04]  /*1ca00*/  LDL.LU.64 R140, [R1+0x950] ;  /* 0x00095000018c7983 */ /* 0x000ea80000300a00 */
[----:B0-----:R-:W2:Y:S04]  /*1ca10*/  LDL.LU.64 R138, [R1+0x948] ;  /* 0x00094800018a7983 */ /* 0x001ea80000300a00 */
[----:B------:R-:W2:Y:S04]  /*1ca20*/  LDL.LU.64 R136, [R1+0x940] ;  /* 0x0009400001887983 */ /* 0x000ea80000300a00 */
[----:B------:R-:W2:Y:S04]  /*1ca30*/  LDL.LU.64 R134, [R1+0x938] ;  /* 0x0009380001867983 */ /* 0x000ea80000300a00 */
[----:B------:R-:W2:Y:S01]  /*1ca40*/  LDL.LU.64 R132, [R1+0x930] ;  /* 0x0009300001847983 */ /* 0x000ea20000300a00 */
[----:B------:R0:W-:Y:S03]  /*1ca50*/  STTM.x64 tmem[UR6], R4 ;  /* 0x00000004000079ed */ /* 0x0001e60008340006 */
[----:B0-----:R-:W2:Y:S04]  /*1ca60*/  LDL.LU R60, [R1] ;  /* 0x00000000013c7983 */ /* 0x001ea80000300800 */
[----:B------:R-:W3:Y:S04]  /*1ca70*/  LDL.LU R61, [R1+0x4] ;  /* 0x00000400013d7983 */ /* 0x000ee80000300800 */
[----:B------:R-:W3:Y:S04]  /*1ca80*/  LDL.LU R62, [R1+0x8] ;  /* 0x00000800013e7983 */ /* 0x000ee80000300800 */
[----:B------:R-:W3:Y:S04]  /*1ca90*/  LDL.LU R63, [R1+0xc] ;  /* 0x00000c00013f7983 */ /* 0x000ee80000300800 */
[----:B------:R-:W3:Y:S04]  /*1caa0*/  LDL.LU R64, [R1+0x10] ;  /* 0x0000100001407983 */ /* 0x000ee80000300800 */
[----:B------:R-:W3:Y:S04]  /*1cab0*/  LDL.LU R65, [R1+0x14] ;  /* 0x0000140001417983 */ /* 0x000ee80000300800 */
[----:B------:R-:W3:Y:S04]  /*1cac0*/  LDL.LU R66, [R1+0x18] ;  /* 0x0000180001427983 */ /* 0x000ee80000300800 */
[----:B------:R-:W3:Y:S01]  /*1cad0*/  LDL.LU R67, [R1+0x1c] ;  /* 0x00001c0001437983 */ /* 0x000ee20000300800 */
[C---:B------:R-:W-:Y:S01]  /*1cae0*/  FMUL R12, R0.reuse, R210 ;  /* 0x000000d2000c7220 */ /* 0x040fe20000400000 */
[C---:B------:R-:W-:Y:S01]  /*1caf0*/  FMUL R13, R0.reuse, R206 ;  /* 0x000000ce000d7220 */ /* 0x040fe20000400000 */
[C---:B------:R-:W-:Y:S01]  /*1cb00*/  FMUL R14, R0.reuse, R213 ;  /* 0x000000d5000e7220 */ /* 0x040fe20000400000 */
[----:B------:R-:W3:Y:S01]  /*1cb10*/  LDL.LU R210, [R1+0x92c] ;  /* 0x00092c0001d27983 */ /* 0x000ee20000300800 */
[C---:B------:R-:W-:Y:S01]  /*1cb20*/  FMUL R15, R0.reuse, R212 ;  /* 0x000000d4000f7220 */ /* 0x040fe20000400000 */
[----:B------:R-:W-:-:S02]  /*1cb30*/  FMUL R16, R0, R215 ;  /* 0x000000d700107220 */ /* 0x000fc40000400000 */
[----:B------:R-:W3:Y:S01]  /*1cb40*/  LDL.LU R206, [R1+0x928] ;  /* 0x0009280001ce7983 */ /* 0x000ee20000300800 */
[----:B------:R-:W-:-:S03]  /*1cb50*/  FMUL R17, R0, R214 ;  /* 0x000000d600117220 */ /* 0x000fc60000400000 */
        /* <DEDUP_REMOVED lines=8> */
[----:B------:R0:W5:Y:S01]  /*1cbe0*/  LDL.LU R2, [R1+0x914] ;  /* 0x0009140001027983 */ /* 0x0001620000300800 */
        /* <DEDUP_REMOVED lines=75> */
[----:B------:R0:W5:Y:S04]  /*1d0a0*/  LDL.LU R201, [R1+0x87c] ;  /* 0x00087c0001c97983 */ /* 0x0001680000300800 */
[----:B------:R0:W5:Y:S04]  /*1d0b0*/  LDL.LU R200, [R1+0x878] ;  /* 0x0008780001c87983 */ /* 0x0001680000300800 */
[----:B------:R0:W5:Y:S04]  /*1d0c0*/  LDL.LU R198, [R1+0x874] ;  /* 0x0008740001c67983 */ /* 0x0001680000300800 */
[----:B------:R0:W5:Y:S01]  /*1d0d0*/  LDL.LU R197, [R1+0x870] ;  /* 0x0008700001c57983 */ /* 0x0001620000300800 */
[C---:B--2---:R-:W-:Y:S01]  /*1d0e0*/  FMUL R4, R0.reuse, R60 ;  /* 0x0000003c00047220 */ /* 0x044fe20000400000 */
[----:B------:R-:W-:-:S02]  /*1d0f0*/  FMUL R60, R0, R3 ;  /* 0x00000003003c7220 */ /* 0x000fc40000400000 */
[----:B------:R0:W5:Y:S01]  /*1d100*/  LDL.LU R3, [R1+0x86c] ;  /* 0x00086c0001037983 */ /* 0x0001620000300800 */
        /* <DEDUP_REMOVED lines=58> */
[C---:B----4-:R-:W-:Y:S01]  /*1d4b0*/  FMUL R190, R0.reuse, R190 ;  /* 0x000000be00be7220 */ /* 0x050fe20000400000 */
[C---:B------:R-:W-:Y:S01]  /*1d4c0*/  FMUL R191, R0.reuse, R191 ;  /* 0x000000bf00bf7220 */ /* 0x040fe20000400000 */
[C---:B---3--:R-:W-:Y:S01]  /*1d4d0*/  FMUL R192, R0.reuse, R192 ;  /* 0x000000c000c07220 */ /* 0x048fe20000400000 */
        /* <DEDUP_REMOVED lines=81> */
[----:B------:R-:W-:Y:S01]  /*1d9f0*/  STTM.x64 tmem[UR6+0x40], R132 ;  /* 0x00004084000079ed */ /* 0x000fe20008340006 */
[----:B------:R1:W-:Y:S02]  /*1da00*/  STTM.x64 tmem[UR6+0x80], R68 ;  /* 0x00008044000079ed */ /* 0x0003e40008340006 */
[----:B------:R2:W-:Y:S01]  /*1da10*/  STTM.x64 tmem[UR6+0xc0], R4 ;  /* 0x0000c004000079ed */ /* 0x0005e20008340006 */
[----:B------:R-:W3:Y:S02]  /*1da20*/  FENCE.VIEW.ASYNC.T ;  /* 0x00000000000073c6 */ /* 0x000ee40000000200 */
[----:B---3--:R-:W-:Y:S06]  /*1da30*/  BAR.SYNC.DEFER_BLOCKING 0x0 ;  /* 0x0000000000007b1d */ /* 0x008fec0000010000 */
[----:B------:R-:W3:Y:S01]  /*1da40*/  S2R R205, SR_CTAID.X ;  /* 0x0000000000cd7919 */ /* 0x000ee20000002500 */
[----:B------:R4:W-:Y:S06]  /*1da50*/  MEMBAR.ALL.CTA ;  /* 0x0000000000007992 */ /* 0x0009ec0000008000 */
[----:B----4-:R-:W4:Y:S01]  /*1da60*/  FENCE.VIEW.ASYNC.S ;  /* 0x00000000000073c6 */ /* 0x010f220000000000 */
[----:B------:R-:W-:Y:S01]  /*1da70*/  FADD R207, R215, R207 ;  /* 0x000000cfd7cf7221 */ /* 0x000fe20000000000 */
[----:B------:R-:W0:Y:S03]  /*1da80*/  S2R R204, SR_TID.X ;  /* 0x0000000000cc7919 */ /* 0x000e260000002100 */
[----:B------:R-:W-:-:S04]  /*1da90*/  FADD R207, R214, R207 ;  /* 0x000000cfd6cf7221 */ /* 0x000fc80000000000 */
[----:B------:R-:W-:-:S04]  /*1daa0*/  FADD R207, R213, R207 ;  /* 0x000000cfd5cf7221 */ /* 0x000fc80000000000 */
[----:B------:R-:W-:-:S04]  /*1dab0*/  FADD R207, R212, R207 ;  /* 0x000000cfd4cf7221 */ /* 0x000fc80000000000 */
[----:B------:R-:W-:Y:S01]  /*1dac0*/  FADD R207, R210, R207 ;  /* 0x000000cfd2cf7221 */ /* 0x000fe20000000000 */
[----:B---3--:R-:W-:-:S03]  /*1dad0*/  SHF.L.U32 R205, R205, 0x7, RZ ;  /* 0x00000007cdcd7819 */ /* 0x008fc600000006ff */
[----:B------:R-:W-:Y:S01]  /*1dae0*/  FADD R206, R206, R207 ;  /* 0x000000cfcece7221 */ /* 0x000fe20000000000 */
[----:B-1----:R-:W-:Y:S02]  /*1daf0*/  LEA R68, R208, UR4, 0x3 ;  /* 0x00000004d0447c11 */ /* 0x002fe4000f8e18ff */
[----:B--2---:R-:W-:Y:S02]  /*1db00*/  MOV R6, R209 ;  /* 0x000000d100067202 */ /* 0x004fe40000000f00 */
[----:B------:R-:W-:Y:S01]  /*1db10*/  IADD3 R68, PT, PT, R68, 0x28000, RZ ;  /* 0x0002800044447810 */ /* 0x000fe20007ffe0ff */
[----:B----4-:R-:W-:Y:S06]  /*1db20*/  BAR.SYNC.DEFER_BLOCKING 0x0 ;  /* 0x0000000000007b1d */ /* 0x010fec0000010000 */
[----:B0-----:R-:W-:Y:S05]  /*1db30*/  BRA.U UP2, `(.L_x_20) ;  /* 0x0000000102847547 */ /* 0x001fea000b800000 */
[----:B------:R-:W2:Y:S01]  /*1db40*/  LDL.64 R220, [R1+0x490] ;  /* 0x0004900001dc7983 */ /* 0x000ea20000100a00 */
[----:B-----5:R-:W-:Y:S02]  /*1db50*/  R2UR UR72, R252 ;  /* 0x00000000fc4872ca */ /* 0x020fe400000e0000 */
[----:B------:R-:W-:Y:S02]  /*1db60*/  ELECT P0, URZ, PT ;  /* 0x0000000000ff782f */ /* 0x000fe40003800000 */
[----:B------:R-:W-:Y:S01]  /*1db70*/  MOV.SPILL R7, UR7 ;  /* 0x0000000700077c02 */ /* 0x000fe20009000f00 */
[----:B------:R-:W-:Y:S01]  /*1db80*/  UIADD3 UR77, UPT, UPT, UR5, 0x148, URZ ;  /* 0x00000148054d7890 */ /* 0x000fe2000fffe0ff */
[----:B------:R-:W-:Y:S01]  /*1db90*/  MOV.SPILL R8, UR6 ;  /* 0x0000000600087c02 */ /* 0x000fe20009000f00 */
[----:B------:R-:W-:Y:S01]  /*1dba0*/  UMOV UR74, 0x0 ;  /* 0x00000000004a7882 */ /* 0x000fe20000000000 */
[----:B------:R-:W-:Y:S01]  /*1dbb0*/  UMOV UR75, 0x8400490 ;  /* 0x08400490004b7882 */ /* 0x000fe20000000000 */
[----:B------:R-:W-:-:S02]  /*1dbc0*/  R2UR UR6, R216 ;  /* 0x00000000d80672ca */ /* 0x000fc400000e0000 */
[----:B------:R-:W-:Y:S02]  /*1dbd0*/  R2UR UR7, R217 ;  /* 0x00000000d90772ca */ /* 0x000fe400000e0000 */
[----:B------:R-:W-:Y:S02]  /*1dbe0*/  IMAD.U32 R4, RZ, RZ, UR72 ;  /* 0x00000048ff047e24 */ /* 0x000fe4000f8e00ff */
[----:B------:R-:W-:-:S03]  /*1dbf0*/  @P0 MOV R5, 0x40004040 ;  /* 0x4000404000050802 */ /* 0x000fc60000000f00 */
[----:B------:R-:W-:Y:S02]  /*1dc00*/  @P0 R2UR UR72, R4 ;  /* 0x00000000044802ca */ /* 0x000fe400000e0000 */
[----:B------:R-:W-:Y:S01]  /*1dc10*/  @P0 R2UR UR73, R5 ;  /* 0x00000000054902ca */ /* 0x000fe200000e0000 */
[----:B------:R-:W-:Y:S01]  /*1dc20*/  HFMA2 R5, -RZ, RZ, 0, 0 ;  /* 0x00000000ff057431 */ /* 0x000fe200000001ff */
[----:B------:R-:W-:-:S04]  /*1dc30*/  MOV R4, R68 ;  /* 0x0000004400047202 */ /* 0x000fc80000000f00 */
[----:B------:R-:W-:-:S07]  /*1dc40*/  @P0 MOV R4, R4 ;  /* 0x0000000400040202 */ /* 0x000fce0000000f00 */
[----:B------:R0:W-:Y:S01]  /*1dc50*/  UTCHMMA tmem[UR76], gdesc[UR72], tmem[UR5], tmem[UR74], idesc[UR75], UPT ;  /* 0x00ff4a484c0079ea */ /* 0x0001e2000b800005 */
[----:B------:R1:W-:Y:S01]  /*1dc60*/  UTCHMMA tmem[UR77], gdesc[UR12], tmem[UR5], tmem[UR74], idesc[UR75], UPT ;  /* 0x00ff4a0c4d0079ea */ /* 0x0003e2000b800005 */
[----:B0-----:R-:W-:Y:S01]  /*1dc70*/  UMOV UR72, 0x0 ;  /* 0x0000000000487882 */ /* 0x001fe20000000000 */
[----:B-1----:R-:W-:Y:S01]  /*1dc80*/  UIADD3 UR77, UPT, UPT, UR5, 0x150, URZ ;  /* 0x00000150054d7890 */ /* 0x002fe2000fffe0ff */
[----:B------:R-:W-:Y:S01]  /*1dc90*/  UMOV UR73, 0x8400490 ;  /* 0x0840049000497882 */ /* 0x000fe20000000000 */
[----:B--2---:R-:W-:Y:S02]  /*1dca0*/  R2UR UR74, R220 ;  /* 0x00000000dc4a72ca */ /* 0x004fe400000e0000 */
[----:B------:R-:W-:-:S13]  /*1dcb0*/  R2UR UR75, R221 ;  /* 0x00000000dd4b72ca */ /* 0x000fda00000e0000 */
[----:B------:R0:W-:Y:S02]  /*1dcc0*/  UTCHMMA tmem[UR77], gdesc[UR74], tmem[UR5], tmem[UR72], idesc[UR73], UPT ;  /* 0x00ff484a4d0079ea */ /* 0x0001e4000b800005 */
[----:B0-----:R-:W-:Y:S01]  /*1dcd0*/  @P0 R2UR UR73, R4 ;  /* 0x00000000044902ca */ /* 0x001fe200000e0000 */
[----:B------:R-:W-:Y:S01]  /*1dce0*/  UIADD3 UR72, UPT, UPT, UR5, 0x158, URZ ;  /* 0x0000015805487890 */ /* 0x000fe2000fffe0ff */
[----:B------:R-:W-:Y:S01]  /*1dcf0*/  UMOV UR74, 0x0 ;  /* 0x00000000004a7882 */ /* 0x000fe20000000000 */
[----:B------:R-:W-:-:S07]  /*1dd00*/  UMOV UR75, 0x8400490 ;  /* 0x08400490004b7882 */ /* 0x000fce0000000000 */
[----:B------:R0:W-:Y:S03]  /*1dd10*/  UTCHMMA tmem[UR72], gdesc[UR6], tmem[UR5], tmem[UR74], idesc[UR75], UPT ;  /* 0x00ff4a06480079ea */ /* 0x0001e6000b800005 */
[----:B------:R1:W-:Y:S01]  /*1dd20*/  UTCBAR [UR73], URZ ;  /* 0x000000ff490073e9 */ /* 0x0003e200080000ff */
[----:B0-----:R-:W-:Y:S02]  /*1dd30*/  R2UR.FILL UR7, R7 ;  /* 0x00000000070772ca */ /* 0x001fe400004e0000 */
[----:B------:R-:W-:-:S15]  /*1dd40*/  R2UR.FILL UR6, R8 ;  /* 0x00000000080672ca */ /* 0x000fde00004e0000 */
.L_x_20:
[----:B------:R-:W0:Y:S01]  /*1dd50*/  LDC R4, c[0x0][0x3d4] ;  /* 0x0000f500ff047b82 */ /* 0x000e220000000800 */
[----:B-----5:R-:W-:Y:S01]  /*1dd60*/  IADD3 R197, P0, PT, R197, 0x40, RZ ;  /* 0x00000040c5c57810 */ /* 0x020fe20007f1e0ff */
[----:B------:R-:W-:Y:S01]  /*1dd70*/  FFMA R211, R0, R211, R206 ;  /* 0x000000d300d37223 */ /* 0x000fe200000000ce */
[----:B------:R-:W-:Y:S01]  /*1dd80*/  IADD3 R208, PT, PT, R208, 0x1, RZ ;  /* 0x00000001d0d07810 */ /* 0x000fe20007ffe0ff */
[----:B------:R-:W-:Y:S01]  /*1dd90*/  IMAD.MOV.U32 R69, RZ, RZ, R6 ;  /* 0x000000ffff457224 */ /* 0x000fe200078e0006 */
[----:B------:R-:W-:Y:S02]  /*1dda0*/  IADD3.X R198, PT, PT, RZ, R198, RZ, P0, !PT ;  /* 0x000000c6ffc67210 */ /* 0x000fe400007fe4ff */
[----:B------:R-:W-:Y:S01]  /*1ddb0*/  ISETP.GE.U32.AND P0, PT, R197, R205, PT ;  /* 0x000000cdc500720c */ /* 0x000fe20003f06070 */
[----:B------:R-:W2:Y:S01]  /*1ddc0*/  LDC R5, c[0x0][0x3c4] ;  /* 0x0000f100ff057b82 */ /* 0x000ea20000000800 */
[----:B------:R-:W-:Y:S02]  /*1ddd0*/  ISETP.GT.AND P1, PT, R208, 0x1, PT ;  /* 0x00000001d000780c */ /* 0x000fe40003f24270 */
[----:B------:R-:W-:-:S02]  /*1dde0*/  ISETP.GE.U32.AND.EX P0, PT, R198, RZ, PT, P0 ;  /* 0x000000ffc600720c */ /* 0x000fc40003f06100 */
[----:B------:R-:W-:Y:S02]  /*1ddf0*/  SEL R208, R208, RZ, !P1 ;  /* 0x000000ffd0d07207 */ /* 0x000fe40004800000 */
[----:B0-----:R-:W-:-:S05]  /*1de00*/  SHF.L.U32 R0, R4, 0x6, RZ ;  /* 0x0000000604007819 */ /* 0x001fca00000006ff */
[----:B------:R-:W-:Y:S01]  /*1de10*/  IMAD.IADD R2, R0, 0x1, R2 ;  /* 0x0000000100027824 */ /* 0x000fe200078e0202 */
[----:B--2---:R-:W-:-:S04]  /*1de20*/  SHF.L.U32 R0, R5, 0x6, RZ ;  /* 0x0000000605007819 */ /* 0x004fc800000006ff */
[----:B------:R-:W-:Y:S02]  /*1de30*/  IADD3 R3, PT, PT, R0, R3, RZ ;  /* 0x0000000300037210 */ /* 0x000fe40007ffe0ff */
[----:B------:R-:W-:-:S04]  /*1de40*/  SEL R0, RZ, 0x1, !P1 ;  /* 0x00000001ff007807 */ /* 0x000fc80004800000 */
[----:B------:R-:W-:Y:S02]  /*1de50*/  LOP3.LUT R209, R209, R0, RZ, 0x3c, !PT ;  /* 0x00000000d1d17212 */ /* 0x000fe400078e3cff */
[----:B------:R-:W-:Y:S01]  /*1de60*/  MOV R0, R196 ;  /* 0x000000c400007202 */ /* 0x000fe20000000f00 */
[----:B------:R-:W-:Y:S06]  /*1de70*/  @!P0 BRA `(.L_x_21) ;  /* 0xffffff5c00cc8947 */ /* 0x000fec000383ffff */
[----:B------:R-:W0:Y:S01]  /*1de80*/  S2R R5, SR_CTAID.X ;  /* 0x0000000000057919 */ /* 0x000e220000002500 */
[----:B------:R-:W-:Y:S02]  /*1de90*/  MOV R0, R196 ;  /* 0x000000c400007202 */ /* 0x000fe40000000f00 */
[----:B0-----:R-:W-:-:S04]  /*1dea0*/  SHF.L.U32 R5, R5, 0x7, RZ ;  /* 0x0000000705057819 */ /* 0x001fc800000006ff */
[----:B------:R-:W-:-:S04]  /*1deb0*/  IADD3 R5, PT, PT, R5, 0x80, RZ ;  /* 0x0000008005057810 */ /* 0x000fc80007ffe0ff */
[----:B------:R-:W-:-:S13]  /*1dec0*/  ISETP.GE.AND P0, PT, R5, 0x1, PT ;  /* 0x000000010500780c */ /* 0x000fda0003f06270 */
[----:B------:R-:W-:Y:S05]  /*1ded0*/  @!P0 BRA `(.L_x_16) ;  /* 0x0000000000108947 */ /* 0x000fea0003800000 */
[----:B------:R-:W-:-:S04]  /*1dee0*/  IMAD.U32 R3, R6, -0x80000000, RZ ;  /* 0x8000000006037824 */ /* 0x000fc800078e00ff */
[----:B------:R-:W0:Y:S02]  /*1def0*/  SYNCS.PHASECHK.TRANS64.TRYWAIT P0, [R68+URZ], R3 ;  /* 0x00000003440075a7 */ /* 0x000e2400080011ff */
[----:B0-----:R-:W-:Y:S05]  /*1df00*/  @!P0 BRA `(.L_x_22) ;  /* 0x0000009800548947 */ /* 0x001fea0003800000 */
.L_x_28:
[----:B------:R-:W-:-:S07]  /*1df10*/  MOV R0, R196 ;  /* 0x000000c400007202 */ /* 0x000fce0000000f00 */
.L_x_16:
[C---:B------:R-:W-:Y:S01]  /*1df20*/  FMUL R3, R211.reuse, 8388608 ;  /* 0x4b000000d3037820 */ /* 0x040fe20000400000 */
[----:B------:R-:W-:Y:S01]  /*1df30*/  BAR.SYNC.DEFER_BLOCKING 0x0 ;  /* 0x0000000000007b1d */ /* 0x000fe20000010000 */
[----:B------:R-:W-:Y:S01]  /*1df40*/  FSETP.GEU.AND P1, PT, R211, 1.175494350822287508e-38, PT ;  /* 0x00800000d300780b */ /* 0x000fe20003f2e000 */
[----:B-1----:R-:W-:Y:S01]  /*1df50*/  HFMA2 R5, -RZ, RZ, 1.443359375, -0.2030029296875 ;  /* 0x3dc6b27fff057431 */ /* 0x002fe200000001ff */
[----:B------:R-:W-:Y:S02]  /*1df60*/  LOP3.LUT P4, RZ, R204, 0x7f, RZ, 0xc0, !PT ;  /* 0x0000007fccff7812 */ /* 0x000fe4000788c0ff */
[----:B------:R-:W-:Y:S02]  /*1df70*/  FSEL R3, R3, R211, !P1 ;  /* 0x000000d303037208 */ /* 0x000fe40004800000 */
[----:B------:R-:W-:Y:S02]  /*1df80*/  FSETP.GT.AND P0, PT, |R211|, 8.50705917302346158658e+37, PT ;  /* 0x7e800000d300780b */ /* 0x000fe40003f04200 */
[----:B------:R-:W-:-:S02]  /*1df90*/  IADD3 R2, PT, PT, R3, -0x3f3504f3, RZ ;  /* 0xc0cafb0d03027810 */ /* 0x000fc40007ffe0ff */
[----:B------:R-:W-:Y:S02]  /*1dfa0*/  FSETP.GEU.AND P3, PT, |R211|, 1.175494350822287508e-38, PT ;  /* 0x00800000d300780b */ /* 0x000fe40003f6e200 */
[----:B0-----:R-:W-:Y:S02]  /*1dfb0*/  LOP3.LUT R68, R2, 0xff800000, RZ, 0xc0, !PT ;  /* 0xff80000002447812 */ /* 0x001fe400078ec0ff */
[C---:B------:R-:W-:Y:S02]  /*1dfc0*/  FSETP.NEU.AND P2, PT, R3.reuse, RZ, PT ;  /* 0x000000ff0300720b */ /* 0x040fe40003f4d000 */
[----:B------:R-:W-:-:S03]  /*1dfd0*/  IADD3 R2, PT, PT, R3, -R68, RZ ;  /* 0x8000004403027210 */ /* 0x000fc60007ffe0ff */
[----:B------:R-:W-:Y:S02]  /*1dfe0*/  @P0 FMUL R211, R211, 0.25 ;  /* 0x3e800000d3d30820 */ /* 0x000fe40000400000 */
[----:B------:R-:W-:Y:S01]  /*1dff0*/  FADD R70, R2, -1 ;  /* 0xbf80000002467421 */ /* 0x000fe20000000000 */
[----:B------:R-:W-:Y:S01]  /*1e000*/  FSEL R2, RZ, -23, P1 ;  /* 0xc1b80000ff027808 */ /* 0x000fe20000800000 */
[----:B------:R-:W0:Y:S02]  /*1e010*/  @!P4 SYNCS.CCTL.IV [UR4+0x28000] ;  /* 0x02800000ff00c9b1 */ /* 0x000e240008000004 */
[----:B0-----:R-:W-:Y:S01]  /*1e020*/  BAR.SYNC.DEFER_BLOCKING 0x0 ;  /* 0x0000000000007b1d */ /* 0x001fe20000010000 */
[C---:B------:R-:W-:Y:S01]  /*1e030*/  FFMA.FTZ R5, R70.reuse, R5, -0.16845393180847167969 ;  /* 0xbe2c7f3046057423 */ /* 0x040fe20000010005 */
[----:B------:R-:W-:Y:S01]  /*1e040*/  @!P3 FMUL R211, R211, 16777216 ;  /* 0x4b800000d3d3b820 */ /* 0x000fe20000400000 */
[----:B------:R-:W-:Y:S02]  /*1e050*/  ISETP.GE.U32.AND P1, PT, R3, 0x7f800000, PT ;  /* 0x7f8000000300780c */ /* 0x000fe40003f26070 */
[----:B------:R-:W-:-:S04]  /*1e060*/  FFMA.FTZ R5, R70, R5, 0.1716887056827545166 ;  /* 0x3e2fcf2a46057423 */ /* 0x000fc80000010005 */
[----:B------:R-:W-:-:S04]  /*1e070*/  FFMA.FTZ R5, R70, R5, -0.17900948226451873779 ;  /* 0xbe374e4346057423 */ /* 0x000fc80000010005 */
[----:B------:R-:W-:-:S04]  /*1e080*/  FFMA.FTZ R5, R70, R5, 0.20512372255325317383 ;  /* 0x3e520bf446057423 */ /* 0x000fc80000010005 */
[----:B------:R-:W-:-:S04]  /*1e090*/  FFMA.FTZ R5, R70, R5, -0.24046532809734344482 ;  /* 0xbe763c8b46057423 */ /* 0x000fc80000010005 */
[C---:B------:R-:W-:Y:S02]  /*1e0a0*/  FFMA.FTZ R69, R70.reuse, R5, 0.28857114911079406738 ;  /* 0x3e93bf9946457423 */ /* 0x040fe40000010005 */
[----:B------:R-:W0:Y:S01]  /*1e0b0*/  LDTM.x64 R4, tmem[UR6] ;  /* 0x00000006000479ee */ /* 0x000e220008340000 */
[----:B------:R-:W1:Y:S01]  /*1e0c0*/  S2UR UR10, SR_CTAID.Y ;  /* 0x00000000000a79c3 */ /* 0x000e620000002600 */
[----:B------:R-:W-:-:S04]  /*1e0d0*/  FFMA.FTZ R69, R70, R69, -0.36067417263984680176 ;  /* 0xbeb8aa4946457423 */ /* 0x000fc80000010045 */
[C---:B------:R-:W-:Y:S01]  /*1e0e0*/  FFMA.FTZ R69, R70.reuse, R69, 0.48089820146560668945 ;  /* 0x3ef6384a46457423 */ /* 0x040fe20000010045 */
[----:B------:R-:W2:Y:S03]  /*1e0f0*/  @!P4 SYNCS.CCTL.IV [UR4+0x28008] ;  /* 0x02800800ff00c9b1 */ /* 0x000ea60008000004 */
[----:B------:R-:W-:-:S04]  /*1e100*/  FFMA.FTZ R69, R70, R69, -0.72134751081466674805 ;  /* 0xbf38aa3b46457423 */ /* 0x000fc80000010045 */
[----:B------:R-:W-:Y:S01]  /*1e110*/  FMUL R71, R70, R69 ;  /* 0x0000004546477220 */ /* 0x000fe20000400000 */
[----:B------:R-:W-:-:S03]  /*1e120*/  I2FP.F32.S32 R69, R68 ;  /* 0x0000004400457245 */ /* 0x000fc60000201400 */
[C---:B------:R-:W-:Y:S02]  /*1e130*/  FMUL R71, R70.reuse, R71 ;  /* 0x0000004746477220 */ /* 0x040fe40000400000 */
[----:B------:R-:W-:Y:S02]  /*1e140*/  FFMA.FTZ R142, R69, 1.1920928955078125e-07, R2 ;  /* 0x34000000458e7823 */ /* 0x000fe40000010002 */
[----:B------:R-:W3:Y:S01]  /*1e150*/  MUFU.RCP R2, R211 ;  /* 0x000000d300027308 */ /* 0x000ee20000001000 */
[----:B------:R-:W-:Y:S01]  /*1e160*/  FFMA.FTZ R143, R70, 1.4426950216293334961, R71 ;  /* 0x3fb8aa3b468f7823 */ /* 0x000fe20000010047 */
[----:B0-----:R-:W-:Y:S01]  /*1e170*/  @P0 FMUL R6, R6, 0.25 ;  /* 0x3e80000006060820 */ /* 0x001fe20000400000 */
[----:B------:R-:W-:Y:S01]  /*1e180*/  @P0 FMUL R4, R4, 0.25 ;  /* 0x3e80000004040820 */ /* 0x000fe20000400000 */
[----:B------:R-:W-:Y:S01]  /*1e190*/  @P0 FMUL R20, R20, 0.25 ;  /* 0x3e80000014140820 */ /* 0x000fe20000400000 */
[----:B------:R-:W-:Y:S01]  /*1e1a0*/  @P0 FMUL R21, R21, 0.25 ;  /* 0x3e80000015150820 */ /* 0x000fe20000400000 */
[----:B------:R-:W-:Y:S01]  /*1e1b0*/  @!P3 FMUL R6, R6, 16777216 ;  /* 0x4b8000000606b820 */ /* 0x000fe20000400000 */
[----:B------:R-:W-:Y:S01]  /*1e1c0*/  @!P3 FMUL R4, R4, 16777216 ;  /* 0x4b8000000404b820 */ /* 0x000fe20000400000 */
[----:B------:R-:W-:Y:S01]  /*1e1d0*/  @!P3 FMUL R20, R20, 16777216 ;  /* 0x4b8000001414b820 */ /* 0x000fe20000400000 */
[----:B------:R-:W-:Y:S01]  /*1e1e0*/  @P0 FMUL R5, R5, 0.25 ;  /* 0x3e80000005050820 */ /* 0x000fe20000400000 */
[----:B------:R-:W-:Y:S01]  /*1e1f0*/  @!P3 FMUL R21, R21, 16777216 ;  /* 0x4b8000001515b820 */ /* 0x000fe20000400000 */
[----:B------:R-:W-:Y:S01]  /*1e200*/  @P0 FMUL R22, R22, 0.25 ;  /* 0x3e80000016160820 */ /* 0x000fe20000400000 */
[----:B------:R-:W-:Y:S01]  /*1e210*/  @P0 FMUL R24, R24, 0.25 ;  /* 0x3e80000018180820 */ /* 0x000fe20000400000 */
[----:B------:R-:W-:Y:S01]  /*1e220*/  @!P3 FMUL R5, R5, 16777216 ;  /* 0x4b8000000505b820 */ /* 0x000fe20000400000 */
[----:B------:R-:W-:Y:S01]  /*1e230*/  @P0 FMUL R28, R28, 0.25 ;  /* 0x3e8000001c1c0820 */ /* 0x000fe20000400000 */
[----:B------:R-:W-:Y:S01]  /*1e240*/  @!P3 FMUL R22, R22, 16777216 ;  /* 0x4b8000001616b820 */ /* 0x000fe20000400000 */
[----:B------:R-:W-:Y:S01]  /*1e250*/  @!P3 FMUL R24, R24, 16777216 ;  /* 0x4b8000001818b820 */ /* 0x000fe20000400000 */
[C---:B---3--:R-:W-:Y:S01]  /*1e260*/  FMUL R134, R2.reuse, R6 ;  /* 0x0000000602867220 */ /* 0x048fe20000400000 */
[C---:B------:R-:W-:Y:S01]  /*1e270*/  FMUL R132, R2.reuse, R4 ;  /* 0x0000000402847220 */ /* 0x040fe20000400000 */
[C---:B------:R-:W-:Y:S01]  /*1e280*/  FMUL R6, R2.reuse, R20 ;  /* 0x0000001402067220 */ /* 0x040fe20000400000 */
[C---:B------:R-:W-:Y:S01]  /*1e290*/  FMUL R4, R2.reuse, R21 ;  /* 0x0000001502047220 */ /* 0x040fe20000400000 */
[C---:B------:R-:W-:Y:S01]  /*1e2a0*/  FMUL R133, R2.reuse, R5 ;  /* 0x0000000502857220 */ /* 0x040fe20000400000 */
[----:B------:R-:W-:Y:S01]  /*1e2b0*/  FMUL R5, R2, R22 ;  /* 0x0000001602057220 */ /* 0x000fe20000400000 */
[----:B------:R-:W-:Y:S01]  /*1e2c0*/  @P0 FMUL R30, R30, 0.25 ;  /* 0x3e8000001e1e0820 */ /* 0x000fe20000400000 */
[----:B------:R-:W-:Y:S01]  /*1e2d0*/  STL [R1+0x24], R6 ;  /* 0x0000240601007387 */ /* 0x000fe20000100800 */
[----:B------:R-:W-:Y:S01]  /*1e2e0*/  @!P3 FMUL R28, R28, 16777216 ;  /* 0x4b8000001c1cb820 */ /* 0x000fe20000400000 */
[----:B------:R-:W-:Y:S01]  /*1e2f0*/  @P0 FMUL R31, R31, 0.25 ;  /* 0x3e8000001f1f0820 */ /* 0x000fe20000400000 */
[----:B------:R-:W-:Y:S01]  /*1e300*/  @P0 FMUL R32, R32, 0.25 ;  /* 0x3e80000020200820 */ /* 0x000fe20000400000 */
[----:B------:R0:W-:Y:S01]  /*1e310*/  STL [R1+0x20], R4 ;  /* 0x0000200401007387 */ /* 0x0001e20000100800 */
[----:B------:R-:W-:Y:S01]  /*1e320*/  @!P3 FMUL R30, R30, 16777216 ;  /* 0x4b8000001e1eb820 */ /* 0x000fe20000400000 */
[----:B------:R-:W-:Y:S01]  /*1e330*/  @!P3 FMUL R31, R31, 16777216 ;  /* 0x4b8000001f1fb820 */ /* 0x000fe20000400000 */
[----:B------:R-:W-:Y:S01]  /*1e340*/  @P0 FMUL R7, R7, 0.25 ;  /* 0x3e80000007070820 */ /* 0x000fe20000400000 */
[----:B------:R-:W-:Y:S01]  /*1e350*/  STL [R1+0x1c], R5 ;  /* 0x00001c0501007387 */ /* 0x000fe20000100800 */
[----:B------:R-:W-:Y:S01]  /*1e360*/  @P0 FMUL R8, R8, 0.25 ;  /* 0x3e80000008080820 */ /* 0x000fe20000400000 */
[----:B------:R-:W-:Y:S01]  /*1e370*/  @P0 FMUL R9, R9, 0.25 ;  /* 0x3e80000009090820 */ /* 0x000fe20000400000 */
[----:B------:R-:W-:Y:S01]  /*1e380*/  @P0 FMUL R10, R10, 0.25 ;  /* 0x3e8000000a0a0820 */ /* 0x000fe20000400000 */
[----:B------:R-:W-:Y:S01]  /*1e390*/  @P0 FMUL R11, R11, 0.25 ;  /* 0x3e8000000b0b0820 */ /* 0x000fe20000400000 */
[----:B------:R-:W-:Y:S01]  /*1e3a0*/  @P0 FMUL R12, R12, 0.25 ;  /* 0x3e8000000c0c0820 */ /* 0x000fe20000400000 */
[----:B0-----:R-:W-:Y:S01]  /*1e3b0*/  FMUL R4, R2, R24 ;  /* 0x0000001802047220 */ /* 0x001fe20000400000 */
[----:B------:R-:W-:Y:S01]  /*1e3c0*/  @P0 FMUL R13, R13, 0.25 ;  /* 0x3e8000000d0d0820 */ /* 0x000fe20000400000 */
[----:B------:R-:W-:Y:S01]  /*1e3d0*/  @P0 FMUL R14, R14, 0.25 ;  /* 0x3e8000000e0e0820 */ /* 0x000fe20000400000 */
[----:B------:R-:W-:Y:S01]  /*1e3e0*/  @P0 FMUL R15, R15, 0.25 ;  /* 0x3e8000000f0f0820 */ /* 0x000fe20000400000 */
[----:B------:R-:W-:Y:S01]  /*1e3f0*/  @P0 FMUL R16, R16, 0.25 ;  /* 0x3e80000010100820 */ /* 0x000fe20000400000 */
[----:B------:R0:W-:Y:S01]  /*1e400*/  STL [R1+0xc], R4 ;  /* 0x00000c0401007387 */ /* 0x0001e20000100800 */
[----:B------:R-:W-:Y:S01]  /*1e410*/  @P0 FMUL R17, R17, 0.25 ;  /* 0x3e80000011110820 */ /* 0x000fe20000400000 */
        /* <DEDUP_REMOVED lines=43> */
[----:B------:R-:W-:Y:S01]  /*1e6d0*/  @!P3 FMUL R32, R32, 16777216 ;  /* 0x4b8000002020b820 */ /* 0x000fe20000400000 */
[C---:B------:R-:W-:Y:S01]  /*1e6e0*/  FMUL R6, R2.reuse, R30 ;  /* 0x0000001e02067220 */ /* 0x040fe20000400000 */
[----:B------:R0:W-:Y:S01]  /*1e6f0*/  STL [R1+0x8], R4 ;  /* 0x0000080401007387 */ /* 0x0001e20000100800 */
[----:B------:R-:W-:Y:S01]  /*1e700*/  FMUL R5, R2, R31 ;  /* 0x0000001f02057220 */ /* 0x000fe20000400000 */
[----:B------:R-:W-:Y:S01]  /*1e710*/  @!P3 FMUL R7, R7, 16777216 ;  /* 0x4b8000000707b820 */ /* 0x000fe20000400000 */
        /* <DEDUP_REMOVED lines=52> */
[C---:B0-----:R-:W-:Y:S01]  /*1ea60*/  FMUL R4, R2.reuse, R32 ;  /* 0x0000002002047220 */ /* 0x041fe20000400000 */
[----:B------:R-:W-:Y:S01]  /*1ea70*/  STL [R1+0x18], R6 ;  /* 0x0000180601007387 */ /* 0x000fe20000100800 */
[C---:B------:R-:W-:Y:S01]  /*1ea80*/  FMUL R135, R2.reuse, R7 ;  /* 0x0000000702877220 */ /* 0x040fe20000400000 */
[C---:B------:R-:W-:Y:S01]  /*1ea90*/  FMUL R136, R2.reuse, R8 ;  /* 0x0000000802887220 */ /* 0x040fe20000400000 */
[C---:B------:R-:W-:Y:S01]  /*1eaa0*/  FMUL R137, R2.reuse, R9 ;  /* 0x0000000902897220 */ /* 0x040fe20000400000 */
[----:B------:R-:W-:Y:S01]  /*1eab0*/  STL [R1+0x4], R5 ;  /* 0x0000040501007387 */ /* 0x000fe20000100800 */
[C---:B------:R-:W-:Y:S01]  /*1eac0*/  FMUL R138, R2.reuse, R10 ;  /* 0x0000000a028a7220 */ /* 0x040fe20000400000 */
[C---:B------:R-:W-:Y:S01]  /*1ead0*/  FMUL R139, R2.reuse, R11 ;  /* 0x0000000b028b7220 */ /* 0x040fe20000400000 */
[C---:B------:R-:W-:Y:S01]  /*1eae0*/  FMUL R140, R2.reuse, R12 ;  /* 0x0000000c028c7220 */ /* 0x040fe20000400000 */
[----:B------:R-:W0:Y:S01]  /*1eaf0*/  LDTM.x64 R68, tmem[UR6+0x40] ;  /* 0x00004006004479ee */ /* 0x000e220008340000 */
        /* <DEDUP_REMOVED lines=14> */
[----:B------:R3:W-:Y:S01]  /*1ebe0*/  STL [R1], R4 ;  /* 0x0000000401007387 */ /* 0x0007e20000100800 */
        /* <DEDUP_REMOVED lines=33> */
[----:B------:R-:W-:Y:S01]  /*1ee00*/  FADD R142, R142, R143 ;  /* 0x0000008f8e8e7221 */ /* 0x000fe20000000000 */
[----:B---3--:R-:W3:Y:S01]  /*1ee10*/  LDTM.x64 R4, tmem[UR6+0x80] ;  /* 0x00008006000479ee */ /* 0x008ee20008340000 */
[----:B0-----:R-:W-:Y:S01]  /*1ee20*/  @P0 FMUL R68, R68, 0.25 ;  /* 0x3e80000044440820 */ /* 0x001fe20000400000 */
[----:B------:R-:W-:Y:S01]  /*1ee30*/  @P0 FMUL R69, R69, 0.25 ;  /* 0x3e80000045450820 */ /* 0x000fe20000400000 */
[----:B------:R-:W-:-:S02]  /*1ee40*/  @P1 IMAD.MOV.U32 R143, RZ, RZ, 0x7f800000 ;  /* 0x7f800000ff8f1424 */ /* 0x000fc400078e00ff */
[----:B------:R-:W-:Y:S01]  /*1ee50*/  @P0 FMUL R70, R70, 0.25 ;  /* 0x3e80000046460820 */ /* 0x000fe20000400000 */
[----:B------:R-:W-:Y:S01]  /*1ee60*/  @!P3 FMUL R68, R68, 16777216 ;  /* 0x4b8000004444b820 */ /* 0x000fe20000400000 */
[----:B------:R-:W-:Y:S01]  /*1ee70*/  @!P3 FMUL R69, R69, 16777216 ;  /* 0x4b8000004545b820 */ /* 0x000fe20000400000 */
[----:B------:R-:W-:Y:S01]  /*1ee80*/  @P1 FFMA.FTZ R142, R3, R143, +INF ;  /* 0x7f800000038e1423 */ /* 0x000fe2000001008f */
        /* <DEDUP_REMOVED lines=11> */
[C---:B------:R-:W-:Y:S01]  /*1ef40*/  FMUL R233, R2.reuse, R68 ;  /* 0x0000004402e97220 */ /* 0x040fe20000400000 */
[----:B------:R-:W-:Y:S01]  /*1ef50*/  FMUL R229, R2, R69 ;  /* 0x0000004502e57220 */ /* 0x000fe20000400000 */
[----:B------:R-:W-:Y:S01]  /*1ef60*/  @!P3 FMUL R70, R70, 16777216 ;  /* 0x4b8000004646b820 */ /* 0x000fe20000400000 */
[----:B------:R-:W-:Y:S01]  /*1ef70*/  @!P3 FMUL R71, R71, 16777216 ;  /* 0x4b8000004747b820 */ /* 0x000fe20000400000 */
[----:B------:R-:W-:Y:S01]  /*1ef80*/  @!P3 FMUL R72, R72, 16777216 ;  /* 0x4b8000004848b820 */ /* 0x000fe20000400000 */
[----:B---3--:R-:W-:Y:S01]  /*1ef90*/  @P0 FMUL R4, R4, 0.25 ;  /* 0x3e80000004040820 */ /* 0x008fe20000400000 */
[----:B------:R-:W-:Y:S01]  /*1efa0*/  @P0 FMUL R5, R5, 0.25 ;  /* 0x3e80000005050820 */ /* 0x000fe20000400000 */
[----:B------:R-:W-:Y:S01]  /*1efb0*/  @P0 FMUL R6, R6, 0.25 ;  /* 0x3e80000006060820 */ /* 0x000fe20000400000 */
[----:B------:R-:W-:Y:S01]  /*1efc0*/  @P0 FMUL R7, R7, 0.25 ;  /* 0x3e80000007070820 */ /* 0x000fe20000400000 */
[----:B------:R-:W-:Y:S01]  /*1efd0*/  @!P3 FMUL R4, R4, 16777216 ;  /* 0x4b8000000404b820 */ /* 0x000fe20000400000 */
[----:B------:R-:W-:Y:S01]  /*1efe0*/  @!P3 FMUL R5, R5, 16777216 ;  /* 0x4b8000000505b820 */ /* 0x000fe20000400000 */
[----:B------:R-:W-:Y:S01]  /*1eff0*/  @!P3 FMUL R6, R6, 16777216 ;  /* 0x4b8000000606b820 */ /* 0x000fe20000400000 */
        /* <DEDUP_REMOVED lines=61> */
[C---:B------:R-:W-:Y:S01]  /*1f3d0*/  FMUL R68, R2.reuse, R5 ;  /* 0x0000000502447220 */ /* 0x040fe20000400000 */
        /* <DEDUP_REMOVED lines=71> */
[----:B------:R-:W-:Y:S01]  /*1f850*/  MOV R4, R145 ;  /* 0x0000009100047202 */ /* 0x000fe20000000f00 */
[C---:B------:R-:W-:Y:S01]  /*1f860*/  FMUL R235, R2.reuse, R70 ;  /* 0x0000004602eb7220 */ /* 0x040fe20000400000 */
[----:B------:R-:W-:Y:S01]  /*1f870*/  MOV R6, R144 ;  /* 0x0000009000067202 */ /* 0x000fe20000000f00 */
[----:B------:R-:W-:Y:S01]  /*1f880*/  FMUL R232, R2, R71 ;  /* 0x0000004702e87220 */ /* 0x000fe20000400000 */
[----:B------:R-:W-:Y:S01]  /*1f890*/  FSEL R5, R142, -INF , P2 ;  /* 0xff8000008e057808 */ /* 0x000fe20001000000 */
        /* <DEDUP_REMOVED lines=10> */
[----:B------:R-:W-:Y:S01]  /*1f940*/  F2FP.BF16.F32.PACK_AB R192, R135, R134 ;  /* 0x0000008687c0723e */ /* 0x000fe200000010ff */
[C---:B------:R-:W-:Y:S01]  /*1f950*/  FMUL R70, R2.reuse, R7 ;  /* 0x0000000702467220 */ /* 0x040fe20000400000 */
[----:B------:R-:W-:Y:S01]  /*1f960*/  F2FP.BF16.F32.PACK_AB R191, R137, R136 ;  /* 0x0000008889bf723e */ /* 0x000fe200000010ff */
        /* <DEDUP_REMOVED lines=60> */
[----:B------:R-:W-:Y:S01]  /*1fd30*/  FFMA R0, R5, 0.69314718246459960938, R0 ;  /* 0x3f31721805007823 */ /* 0x000fe20000000000 */
[----:B------:R-:W-:Y:S01]  /*1fd40*/  MOV R135, R6 ;  /* 0x0000000600877202 */ /* 0x000fe20000000f00 */
[----:B------:R-:W-:Y:S01]  /*1fd50*/  @P0 FMUL R81, R81, 0.25 ;  /* 0x3e80000051510820 */ /* 0x000fe20000400000 */
[----:B------:R-:W-:Y:S01]  /*1fd60*/  MOV R137, R4 ;  /* 0x0000000400897202 */ /* 0x000fe20000000f00 */
[----:B------:R-:W-:Y:S01]  /*1fd70*/  @P0 FMUL R82, R82, 0.25 ;  /* 0x3e80000052520820 */ /* 0x000fe20000400000 */
[----:B------:R-:W0:Y:S01]  /*1fd80*/  LDTM.x64 R4, tmem[UR6+0xc0] ;  /* 0x0000c006000479ee */ /* 0x000e220008340000 */
[----:B------:R-:W-:Y:S01]  /*1fd90*/  F2FP.BF16.F32.PACK_AB R193, R133, R132 ;  /* 0x0000008485c1723e */ /* 0x000fe200000010ff */
[----:B------:R-:W1:Y:S01]  /*1fda0*/  LDCU.64 UR6, c[0x0][0x3e0] ;  /* 0x00007c00ff0677ac */ /* 0x000e620008000a00 */
        /* <DEDUP_REMOVED lines=21> */
[----:B0-----:R-:W-:Y:S01]  /*1ff00*/  @P0 FMUL R8, R8, 0.25 ;  /* 0x3e80000008080820 */ /* 0x001fe20000400000 */
[----:B------:R-:W-:Y:S01]  /*1ff10*/  @P0 FMUL R9, R9, 0.25 ;  /* 0x3e80000009090820 */ /* 0x000fe20000400000 */
[----:B------:R-:W-:Y:S01]  /*1ff20*/  @P0 FMUL R10, R10, 0.25 ;  /* 0x3e8000000a0a0820 */ /* 0x000fe20000400000 */
[----:B------:R-:W-:Y:S01]  /*1ff30*/  @P0 FMUL R11, R11, 0.25 ;  /* 0x3e8000000b0b0820 */ /* 0x000fe20000400000 */
[----:B------:R-:W-:Y:S01]  /*1ff40*/  @!P3 FMUL R8, R8, 16777216 ;  /* 0x4b8000000808b820 */ /* 0x000fe20000400000 */
[----:B------:R-:W-:Y:S01]  /*1ff50*/  @!P3 FMUL R9, R9, 16777216 ;  /* 0x4b8000000909b820 */ /* 0x000fe20000400000 */
[----:B------:R-:W-:Y:S01]  /*1ff60*/  @!P3 FMUL R10, R10, 16777216 ;  /* 0x4b8000000a0ab820 */ /* 0x000fe20000400000 */
[----:B-1----:R-:W-:Y:S01]  /*1ff70*/  UIMAD UR6, UR10, UR6, URZ ;  /* 0x000000060a0672a4 */ /* 0x002fe2000f8e02ff */
[C---:B------:R-:W-:Y:S01]  /*1ff80*/  FMUL R132, R2.reuse, R8 ;  /* 0x0000000802847220 */ /* 0x040fe20000400000 */
[----:B------:R-:W-:Y:S01]  /*1ff90*/  MOV R8, R135 ;  /* 0x0000008700087202 */ /* 0x000fe20000000f00 */
[C---:B------:R-:W-:Y:S01]  /*1ffa0*/  FMUL R133, R2.reuse, R9 ;  /* 0x0000000902857220 */ /* 0x040fe20000400000 */
[----:B------:R-:W-:Y:S01]  /*1ffb0*/  FMUL R134, R2, R10 ;  /* 0x0000000a02867220 */ /* 0x000fe20000400000 */
[----:B------:R-:W-:Y:S01]  /*1ffc0*/  IMAD.MOV.U32 R10, RZ, RZ, R137 ;  /* 0x000000ffff0a7224 */ /* 0x000fe200078e0089 */
[----:B------:R-:W-:Y:S01]  /*1ffd0*/  F2FP.BF16.F32.PACK_AB R222, R222, R8 ;  /* 0x00000008dede723e */ /* 0x000fe200000010ff */
[----:B------:R-:W-:Y:S01]  /*1ffe0*/  @!P3 FMUL R11, R11, 16777216 ;  /* 0x4b8000000b0bb820 */ /* 0x000fe20000400000 */
[----:B------:R-:W0:Y:S01]  /*1fff0*/  LDC.64 R8, c[0x0][0x398] ;  /* 0x0000e600ff087b82 */ /* 0x000e220000000a00 */
[----:B------:R-:W-:Y:S01]  /*20000*/  @P0 FMUL R13, R13, 0.25 ;  /* 0x3e8000000d0d0820 */ /* 0x000fe20000400000 */
[----:B------:R-:W-:Y:S01]  /*20010*/  F2FP.BF16.F32.PACK_AB R223, R223, R10 ;  /* 0x0000000adfdf723e */ /* 0x000fe200000010ff */
[----:B------:R-:W-:Y:S01]  /*20020*/  IMAD R10, R219, UR7, RZ ;  /* 0x00000007db0a7c24 */ /* 0x000fe2000f8e02ff */
[----:B------:R-:W-:Y:S01]  /*20030*/  USHF.L.U32 UR7, UR6, 0x1, URZ ;  /* 0x0000000106077899 */ /* 0x000fe200080006ff */
        /* <DEDUP_REMOVED lines=86> */
[----:B------:R-:W-:Y:S01]  /*205a0*/  FMUL R135, R2, R11 ;  /* 0x0000000b02877220 */ /* 0x000fe20000400000 */
[----:B------:R-:W-:Y:S01]  /*205b0*/  SHF.L.U32 R11, R10, 0x1, RZ ;  /* 0x000000010a0b7819 */ /* 0x000fe200000006ff */
        /* <DEDUP_REMOVED lines=110> */
[----:B0-----:R-:W-:Y:S01]  /*20ca0*/  IADD3 R8, P0, P1, R11, UR7, R8 ;  /* 0x000000070b087c10 */ /* 0x001fe2000f91e008 */
[----:B------:R-:W-:Y:S01]  /*20cb0*/  UIMAD.WIDE UR6, UR6, 0x2, URZ ;  /* 0x00000002060678a5 */ /* 0x000fe2000f8e02ff */
[----:B------:R-:W-:Y:S01]  /*20cc0*/  F2FP.BF16.F32.PACK_AB R138, R139, R138 ;  /* 0x0000008a8b8a723e */ /* 0x000fe200000010ff */
[----:B------:R-:W-:Y:S01]  /*20cd0*/  IMAD.HI R10, R10, 0x2, RZ ;  /* 0x000000020a0a7827 */ /* 0x000fe200078e02ff */
[----:B------:R-:W-:-:S03]  /*20ce0*/  F2FP.BF16.F32.PACK_AB R140, R141, R140 ;  /* 0x0000008c8d8c723e */ /* 0x000fc600000010ff */
        /* <DEDUP_REMOVED lines=109> */
[----:B------:R-:W3:Y:S01]  /*213c0*/  LDL.LU R13, [R1+0xc] ;  /* 0x00000c00010d7983 */ /* 0x000ee20000300800 */
[----:B------:R-:W-:Y:S01]  /*213d0*/  FMUL R2, R2, R67 ;  /* 0x0000004302027220 */ /* 0x000fe20000400000 */
[----:B------:R-:W-:Y:S01]  /*213e0*/  IADD3.X R9, PT, PT, R10, UR7, R9, P0, P1 ;  /* 0x000000070a097c10 */ /* 0x000fe200087e2409 */
[----:B------:R-:W-:Y:S01]  /*213f0*/  NOP ;  /* 0x0000000000007918 */ /* 0x000fe20000000000 */
[----:B------:R-:W4:Y:S01]  /*21400*/  LDL.LU R67, [R1+0x20] ;  /* 0x0000200001437983 */ /* 0x000f220000300800 */
[----:B------:R-:W-:Y:S01]  /*21410*/  F2FP.BF16.F32.PACK_AB R216, R216, R203 ;  /* 0x000000cbd8d8723e */ /* 0x000fe200000010ff */
[----:B------:R-:W0:Y:S02]  /*21420*/  LDCU UR6, c[0x0][0x3ec] ;  /* 0x00007d80ff0677ac */ /* 0x000e240008000800 */
[----:B------:R-:W5:Y:S04]  /*21430*/  LDL.LU R15, [R1] ;  /* 0x00000000010f7983 */ /* 0x000f680000300800 */
[----:B------:R-:W2:Y:S04]  /*21440*/  LDL.LU R11, [R1+0x1c] ;  /* 0x00001c00010b7983 */ /* 0x000ea80000300800 */
[----:B------:R-:W4:Y:S01]  /*21450*/  LDL.LU R10, [R1+0x24] ;  /* 0x00002400010a7983 */ /* 0x000f220000300800 */
[----:B------:R-:W-:-:S02]  /*21460*/  PRMT R12, R193, 0x7632, R12 ;  /* 0x00007632c10c7816 */ /* 0x000fc4000000000c */
[----:B------:R-:W-:Y:S01]  /*21470*/  F2FP.BF16.F32.PACK_AB R194, R194, R250 ;  /* 0x000000fac2c2723e */ /* 0x000fe200000010ff */
[----:B------:R-:W-:Y:S04]  /*21480*/  STG.E.U16 desc[UR8][R8.64], R193 ;  /* 0x000000c108007986 */ /* 0x000fe8000c101508 */
[----:B------:R-:W5:Y:S01]  /*21490*/  LDL.LU R250, [R1+0x18] ;  /* 0x0000180001fa7983 */ /* 0x000f620000300800 */
[----:B---3--:R-:W-:Y:S02]  /*214a0*/  F2FP.BF16.F32.PACK_AB R198, R198, R13 ;  /* 0x0000000dc6c6723e */ /* 0x008fe400000010ff */
[----:B--2---:R-:W-:Y:S02]  /*214b0*/  F2FP.BF16.F32.PACK_AB R204, R204, R11 ;  /* 0x0000000bcccc723e */ /* 0x004fe400000010ff */
[----:B----4-:R-:W-:-:S02]  /*214c0*/  F2FP.BF16.F32.PACK_AB R203, R67, R10 ;  /* 0x0000000a43cb723e */ /* 0x010fc400000010ff */
[----:B------:R-:W1:Y:S02]  /*214d0*/  LDC R67, c[0x0][0x3e8] ;  /* 0x0000fa00ff437b82 */ /* 0x000e640000000800 */
[----:B-1----:R-:W-:-:S04]  /*214e0*/  SHF.L.U32 R13, R67, 0x1, RZ ;  /* 0x00000001430d7819 */ /* 0x002fc800000006ff */
[----:B------:R-:W-:-:S04]  /*214f0*/  IADD3 R10, P0, PT, R13, R8, RZ ;  /* 0x000000080d0a7210 */ /* 0x000fc80007f1e0ff */
[----:B------:R-:W-:-:S05]  /*21500*/  LEA.HI.X.SX32 R11, R67, R9, 0x1, P0 ;  /* 0x00000009430b7211 */ /* 0x000fca00000f0eff */
[----:B------:R1:W-:Y:S04]  /*21510*/  STG.E.U16 desc[UR8][R10.64], R12 ;  /* 0x0000000c0a007986 */ /* 0x0003e8000c101508 */
[----:B-1----:R-:W2:Y:S04]  /*21520*/  LDL.LU R11, [R1+0x8] ;  /* 0x00000800010b7983 */ /* 0x002ea80000300800 */
[----:B------:R-:W3:Y:S01]  /*21530*/  LDL.LU R12, [R1+0x4] ;  /* 0x00000400010c7983 */ /* 0x000ee20000300800 */
[----:B------:R-:W-:Y:S02]  /*21540*/  LEA R10, P0, R67, R8, 0x2 ;  /* 0x00000008430a7211 */ /* 0x000fe400078010ff */
[----:B------:R-:W-:-:S02]  /*21550*/  PRMT R14, R192, 0x7632, R14 ;  /* 0x00007632c00e7816 */ /* 0x000fc4000000000e */
[----:B-----5:R-:W-:Y:S01]  /*21560*/  F2FP.BF16.F32.PACK_AB R196, R196, R15 ;  /* 0x0000000fc4c4723e */ /* 0x020fe200000010ff */
[C---:B------:R-:W-:Y:S01]  /*21570*/  IMAD R15, R67.reuse, 0xa, RZ ;  /* 0x0000000a430f7824 */ /* 0x040fe200078e02ff */
[----:B------:R-:W-:Y:S01]  /*21580*/  F2FP.BF16.F32.PACK_AB R202, R202, R243 ;  /* 0x000000f3caca723e */ /* 0x000fe200000010ff */
[----:B------:R-:W-:Y:S01]  /*21590*/  IMAD R243, R67, 0xc, RZ ;  /* 0x0000000c43f37824 */ /* 0x000fe200078e02ff */
[----:B------:R-:W-:Y:S01]  /*215a0*/  F2FP.BF16.F32.PACK_AB R211, R211, R230 ;  /* 0x000000e6d3d3723e */ /* 0x000fe200000010ff */
[C---:B------:R-:W-:Y:S01]  /*215b0*/  IMAD R230, R67.reuse, 0x12, RZ ;  /* 0x0000001243e67824 */ /* 0x040fe200078e02ff */
[----:B------:R-:W-:Y:S01]  /*215c0*/  F2FP.BF16.F32.PACK_AB R210, R210, R234 ;  /* 0x000000ead2d2723e */ /* 0x000fe200000010ff */
[----:B------:R-:W-:Y:S01]  /*215d0*/  IMAD R234, R67, 0x14, RZ ;  /* 0x0000001443ea7824 */ /* 0x000fe200078e02ff */
[----:B------:R-:W-:Y:S02]  /*215e0*/  F2FP.BF16.F32.PACK_AB R213, R213, R214 ;  /* 0x000000d6d5d5723e */ /* 0x000fe400000010ff */
[----:B------:R-:W-:-:S02]  /*215f0*/  F2FP.BF16.F32.PACK_AB R214, R229, R233 ;  /* 0x000000e9e5d6723e */ /* 0x000fc400000010ff */
[C---:B------:R-:W-:Y:S02]  /*21600*/  PRMT R229, R140.reuse, 0x7610, R229 ;  /* 0x000076108ce57816 */ /* 0x040fe400000000e5 */
[----:B------:R-:W-:Y:S02]  /*21610*/  PRMT R233, R140, 0x7632, R233 ;  /* 0x000076328ce97816 */ /* 0x000fe400000000e9 */
[----:B------:R-:W-:Y:S01]  /*21620*/  F2FP.BF16.F32.PACK_AB R140, R224, R225 ;  /* 0x000000e1e08c723e */ /* 0x000fe200000010ff */
[----:B------:R-:W-:Y:S01]  /*21630*/  IMAD R225, R67, 0x16, RZ ;  /* 0x0000001643e17824 */ /* 0x000fe200078e02ff */
        /* <DEDUP_REMOVED lines=8> */
[----:B------:R-:W-:-:S02]  /*216c0*/  PRMT R224, R223, 0x7632, R224 ;  /* 0x00007632dfe07816 */ /* 0x000fc400000000e0 */
[----:B------:R-:W-:Y:S01]  /*216d0*/  F2FP.BF16.F32.PACK_AB R92, R93, R92 ;  /* 0x0000005c5d5c723e */ /* 0x000fe200000010ff */
[----:B------:R-:W-:Y:S01]  /*216e0*/  IMAD R93, R67, 0x22, RZ ;  /* 0x00000022435d7824 */ /* 0x000fe200078e02ff */
[----:B------:R-:W-:Y:S02]  /*216f0*/  F2FP.BF16.F32.PACK_AB R94, R95, R94 ;  /* 0x0000005e5f5e723e */ /* 0x000fe400000010ff */
[----:B------:R-:W-:Y:S01]  /*21700*/  F2FP.BF16.F32.PACK_AB R90, R91, R90 ;  /* 0x0000005a5b5a723e */ /* 0x000fe200000010ff */
[----:B------:R-:W-:Y:S01]  /*21710*/  IMAD R91, R67, 0x24, RZ ;  /* 0x00000024435b7824 */ /* 0x000fe200078e02ff */
[----:B------:R-:W-:Y:S02]  /*21720*/  PRMT R95, R216, 0x7632, R95 ;  /* 0x00007632d85f7816 */ /* 0x000fe4000000005f */
[----:B------:R-:W-:Y:S02]  /*21730*/  F2FP.BF16.F32.PACK_AB R100, R101, R100 ;  /* 0x000000646564723e */ /* 0x000fe400000010ff */
[----:B------:R-:W-:-:S02]  /*21740*/  PRMT R101, R203, 0x7632, R101 ;  /* 0x00007632cb657816 */ /* 0x000fc40000000065 */
[----:B------:R-:W-:Y:S01]  /*21750*/  F2FP.BF16.F32.PACK_AB R98, R99, R98 ;  /* 0x000000626362723e */ /* 0x000fe200000010ff */
[----:B------:R-:W-:Y:S01]  /*21760*/  IMAD R99, R67, 0x28, RZ ;  /* 0x0000002843637824 */ /* 0x000fe200078e02ff */
[----:B------:R-:W-:Y:S01]  /*21770*/  F2FP.BF16.F32.PACK_AB R96, R97, R96 ;  /* 0x000000606160723e */ /* 0x000fe200000010ff */
[----:B------:R-:W-:Y:S01]  /*21780*/  IMAD R97, R67, 0x2a, RZ ;  /* 0x0000002a43617824 */ /* 0x000fe200078e02ff */
[----:B------:R-:W-:Y:S02]  /*21790*/  F2FP.BF16.F32.PACK_AB R102, R103, R102 ;  /* 0x000000666766723e */ /* 0x000fe400000010ff */
[----:B------:R-:W-:Y:S02]  /*217a0*/  PRMT R103, R204, 0x7632, R103 ;  /* 0x00007632cc677816 */ /* 0x000fe40000000067 */
[----:B------:R-:W-:Y:S02]  /*217b0*/  F2FP.BF16.F32.PACK_AB R106, R107, R106 ;  /* 0x0000006a6b6a723e */ /* 0x000fe400000010ff */
        /* <DEDUP_REMOVED lines=8> */
[----:B------:R-:W-:Y:S01]  /*21840*/  F2FP.BF16.F32.PACK_AB R108, R109, R108 ;  /* 0x0000006c6d6c723e */ /* 0x000fe200000010ff */
[----:B------:R-:W-:Y:S01]  /*21850*/  IMAD R109, R67, 0x36, RZ ;  /* 0x00000036436d7824 */ /* 0x000fe200078e02ff */
[----:B------:R-:W-:Y:S01]  /*21860*/  F2FP.BF16.F32.PACK_AB R112, R113, R112 ;  /* 0x000000707170723e */ /* 0x000fe200000010ff */
[----:B------:R-:W-:Y:S01]  /*21870*/  IMAD R113, R67, 0x38, RZ ;  /* 0x0000003843717824 */ /* 0x000fe200078e02ff */
[----:B------:R-:W-:-:S02]  /*21880*/  F2FP.BF16.F32.PACK_AB R122, R123, R122 ;  /* 0x0000007a7b7a723e */ /* 0x000fc400000010ff */
[----:B------:R-:W1:Y:S01]  /*21890*/  LDC R123, c[0x0][0x3e8] ;  /* 0x0000fa00ff7b7b82 */ /* 0x000e620000000800 */
[----:B------:R-:W-:Y:S01]  /*218a0*/  F2FP.BF16.F32.PACK_AB R114, R115, R114 ;  /* 0x000000727372723e */ /* 0x000fe200000010ff */
[----:B------:R-:W-:Y:S01]  /*218b0*/  IMAD R115, R67, 0x3a, RZ ;  /* 0x0000003a43737824 */ /* 0x000fe200078e02ff */
[----:B------:R-:W-:Y:S02]  /*218c0*/  F2FP.BF16.F32.PACK_AB R197, R197, R249 ;  /* 0x000000f9c5c5723e */ /* 0x000fe400000010ff */
[----:B------:R-:W-:Y:S01]  /*218d0*/  F2FP.BF16.F32.PACK_AB R116, R117, R116 ;  /* 0x000000747574723e */ /* 0x000fe200000010ff */
[----:B------:R-:W-:Y:S01]  /*218e0*/  IMAD R117, R67, 0x44, RZ ;  /* 0x0000004443757824 */ /* 0x000fe200078e02ff */
[----:B------:R-:W-:Y:S02]  /*218f0*/  F2FP.BF16.F32.PACK_AB R118, R119, R118 ;  /* 0x000000767776723e */ /* 0x000fe400000010ff */
[----:B------:R-:W-:Y:S01]  /*21900*/  F2FP.BF16.F32.PACK_AB R120, R121, R120 ;  /* 0x000000787978723e */ /* 0x000fe200000010ff */
[C---:B------:R-:W-:Y:S01]  /*21910*/  IMAD R121, R67.reuse, 0x21, RZ ;  /* 0x0000002143797824 */ /* 0x040fe200078e02ff */
[----:B------:R-:W-:-:S02]  /*21920*/  SHF.L.U32 R119, R67, 0x5, RZ ;  /* 0x0000000543777819 */ /* 0x000fc400000006ff */
[----:B------:R-:W-:Y:S02]  /*21930*/  F2FP.BF16.F32.PACK_AB R199, R199, R252 ;  /* 0x000000fcc7c7723e */ /* 0x000fe400000010ff */
[----:B------:R-:W-:Y:S01]  /*21940*/  F2FP.BF16.F32.PACK_AB R20, R21, R20 ;  /* 0x000000141514723e */ /* 0x000fe200000010ff */
[----:B------:R-:W-:Y:S01]  /*21950*/  IMAD R21, R67, 0x4c, RZ ;  /* 0x0000004c43157824 */ /* 0x000fe200078e02ff */
[----:B------:R-:W-:Y:S01]  /*21960*/  F2FP.BF16.F32.PACK_AB R18, R19, R18 ;  /* 0x000000121312723e */ /* 0x000fe200000010ff */
[----:B------:R-:W-:Y:S01]  /*21970*/  IMAD R19, R67, 0x4e, RZ ;  /* 0x0000004e43137824 */ /* 0x000fe200078e02ff */
[----:B------:R-:W-:Y:S01]  /*21980*/  F2FP.BF16.F32.PACK_AB R22, R23, R22 ;  /* 0x000000161716723e */ /* 0x000fe200000010ff */
[----:B------:R-:W-:Y:S01]  /*21990*/  IMAD R23, R67, 0x50, RZ ;  /* 0x0000005043177824 */ /* 0x000fe200078e02ff */
[----:B------:R-:W-:Y:S02]  /*219a0*/  F2FP.BF16.F32.PACK_AB R200, R200, R246 ;  /* 0x000000f6c8c8723e */ /* 0x000fe400000010ff */
[----:B------:R-:W-:Y:S01]  /*219b0*/  F2FP.BF16.F32.PACK_AB R24, R25, R24 ;  /* 0x000000181918723e */ /* 0x000fe200000010ff */
[----:B------:R-:W-:Y:S01]  /*219c0*/  IMAD R25, R67, 0x52, RZ ;  /* 0x0000005243197824 */ /* 0x000fe200078e02ff */
[----:B------:R-:W-:Y:S01]  /*219d0*/  F2FP.BF16.F32.PACK_AB R26, R27, R26 ;  /* 0x0000001a1b1a723e */ /* 0x000fe200000010ff */
[----:B------:R-:W-:Y:S01]  /*219e0*/  IMAD R27, R67, 0x54, RZ ;  /* 0x00000054431b7824 */ /* 0x000fe200078e02ff */
[----:B------:R-:W-:Y:S01]  /*219f0*/  F2FP.BF16.F32.PACK_AB R28, R29, R28 ;  /* 0x0000001c1d1c723e */ /* 0x000fe200000010ff */
[----:B------:R-:W-:Y:S01]  /*21a00*/  IMAD R29, R67, 0x56, RZ ;  /* 0x00000056431d7824 */ /* 0x000fe200078e02ff */
[----:B------:R-:W-:-:S02]  /*21a10*/  F2FP.BF16.F32.PACK_AB R205, R205, R245 ;  /* 0x000000f5cdcd723e */ /* 0x000fc400000010ff */
[----:B------:R-:W-:Y:S01]  /*21a20*/  F2FP.BF16.F32.PACK_AB R34, R35, R34 ;  /* 0x000000222322723e */ /* 0x000fe200000010ff */
[----:B------:R-:W-:Y:S01]  /*21a30*/  IMAD R35, R67, 0x58, RZ ;  /* 0x0000005843237824 */ /* 0x000fe200078e02ff */
[----:B------:R-:W-:Y:S01]  /*21a40*/  F2FP.BF16.F32.PACK_AB R30, R31, R30 ;  /* 0x0000001e1f1e723e */ /* 0x000fe200000010ff */
[----:B------:R-:W-:Y:S01]  /*21a50*/  IMAD R31, R67, 0x5a, RZ ;  /* 0x0000005a431f7824 */ /* 0x000fe200078e02ff */
[----:B--2---:R-:W-:Y:S02]  /*21a60*/  F2FP.BF16.F32.PACK_AB R193, R195, R11 ;  /* 0x0000000bc3c1723e */ /* 0x004fe400000010ff */
[----:B------:R-:W-:Y:S02]  /*21a70*/  LEA.HI.X.SX32 R11, R13, R9, 0x1, P0 ;  /* 0x000000090d0b7211 */ /* 0x000fe400000f0eff */
[----:B---3--:R-:W-:Y:S01]  /*21a80*/  F2FP.BF16.F32.PACK_AB R195, R12, R250 ;  /* 0x000000fa0cc3723e */ /* 0x008fe200000010ff */
[C---:B------:R-:W-:Y:S02]  /*21a90*/  IMAD R12, R67.reuse, 0x6, RZ ;  /* 0x00000006430c7824 */ /* 0x040fe400078e02ff */
[----:B------:R2:W-:Y:S01]  /*21aa0*/  STG.E.U16 desc[UR8][R10.64], R192 ;  /* 0x000000c00a007986 */ /* 0x0005e2000c101508 */
[----:B------:R-:W-:-:S02]  /*21ab0*/  IMAD R13, R67, 0x3, RZ ;  /* 0x00000003430d7824 */ /* 0x000fc400078e02ff */
[----:B--2---:R-:W-:-:S04]  /*21ac0*/  IADD3 R10, P0, PT, R12, R8, RZ ;  /* 0x000000080c0a7210 */ /* 0x004fc80007f1e0ff */
[----:B------:R-:W-:Y:S02]  /*21ad0*/  LEA.HI.X.SX32 R11, R13, R9, 0x1, P0 ;  /* 0x000000090d0b7211 */ /* 0x000fe400000f0eff */
[----:B------:R-:W-:-:S03]  /*21ae0*/  SHF.L.U32 R13, R67, 0x2, RZ ;  /* 0x00000002430d7819 */ /* 0x000fc600000006ff */
[----:B------:R2:W-:Y:S02]  /*21af0*/  STG.E.U16 desc[UR8][R10.64], R14 ;  /* 0x0000000e0a007986 */ /* 0x0005e4000c101508 */
[----:B--2---:R-:W-:-:S04]  /*21b00*/  LEA R10, P0, R67, R8, 0x3 ;  /* 0x00000008430a7211 */ /* 0x004fc800078018ff */
[----:B------:R-:W-:Y:S01]  /*21b10*/  LEA.HI.X.SX32 R11, R13, R9, 0x1, P0 ;  /* 0x000000090d0b7211 */ /* 0x000fe200000f0eff */
[----:B------:R-:W-:-:S04]  /*21b20*/  IMAD R13, R67, 0x5, RZ ;  /* 0x00000005430d7824 */ /* 0x000fc800078e02ff */
[----:B------:R2:W-:Y:S02]  /*21b30*/  STG.E.U16 desc[UR8][R10.64], R191 ;  /* 0x000000bf0a007986 */ /* 0x0005e4000c101508 */
[----:B--2---:R-:W-:-:S04]  /*21b40*/  IADD3 R10, P0, PT, R15, R8, RZ ;  /* 0x000000080f0a7210 */ /* 0x004fc80007f1e0ff */
[----:B------:R-:W-:Y:S02]  /*21b50*/  LEA.HI.X.SX32 R11, R13, R9, 0x1, P0 ;  /* 0x000000090d0b7211 */ /* 0x000fe400000f0eff */
[----:B------:R-:W-:-:S05]  /*21b60*/  PRMT R13, R191, 0x7632, R13 ;  /* 0x00007632bf0d7816 */ /* 0x000fca000000000d */
[----:B------:R2:W-:Y:S01]  /*21b70*/  STG.E.U16 desc[UR8][R10.64], R13 ;  /* 0x0000000d0a007986 */ /* 0x0005e2000c101508 */
[----:B------:R-:W-:Y:S02]  /*21b80*/  F2FP.BF16.F32.PACK_AB R191, R206, R242 ;  /* 0x000000f2cebf723e */ /* 0x000fe400000010ff */
[----:B------:R-:W-:Y:S01]  /*21b90*/  F2FP.BF16.F32.PACK_AB R206, R241, R244 ;  /* 0x000000f4f1ce723e */ /* 0x000fe200000010ff */
[----:B------:R-:W-:Y:S01]  /*21ba0*/  IMAD R241, R67, 0xe, RZ ;  /* 0x0000000e43f17824 */ /* 0x000fe200078e02ff */
[----:B--2---:R-:W-:-:S04]  /*21bb0*/  IADD3 R10, P0, PT, R243, R8, RZ ;  /* 0x00000008f30a7210 */ /* 0x004fc80007f1e0ff */
[----:B------:R-:W-:Y:S02]  /*21bc0*/  LEA.HI.X.SX32 R11, R12, R9, 0x1, P0 ;  /* 0x000000090c0b7211 */ /* 0x000fe400000f0eff */
[----:B------:R-:W-:Y:S01]  /*21bd0*/  PRMT R12, R138, 0x7610, R12 ;  /* 0x000076108a0c7816 */ /* 0x000fe2000000000c */
[----:B------:R-:W-:-:S04]  /*21be0*/  IMAD R13, R67, 0x7, RZ ;  /* 0x00000007430d7824 */ /* 0x000fc800078e02ff */
[----:B------:R2:W-:Y:S01]  /*21bf0*/  STG.E.U16 desc[UR8][R10.64], R12 ;  /* 0x0000000c0a007986 */ /* 0x0005e2000c101508 */
[----:B------:R-:W-:Y:S02]  /*21c00*/  PRMT R14, R138, 0x7632, R14 ;  /* 0x000076328a0e7816 */ /* 0x000fe4000000000e */
[----:B--2---:R-:W-:-:S04]  /*21c10*/  IADD3 R10, P0, PT, R241, R8, RZ ;  /* 0x00000008f10a7210 */ /* 0x004fc80007f1e0ff */
[----:B------:R-:W-:Y:S01]  /*21c20*/  LEA.HI.X.SX32 R11, R13, R9, 0x1, P0 ;  /* 0x000000090d0b7211 */ /* 0x000fe200000f0eff */
[----:B------:R-:W-:Y:S01]  /*21c30*/  IMAD.SHL.U32 R13, R67, 0x8, RZ ;  /* 0x00000008430d7824 */ /* 0x000fe200078e00ff */
[----:B------:R-:W-:Y:S01]  /*21c40*/  F2FP.BF16.F32.PACK_AB R138, R237, R239 ;  /* 0x000000efed8a723e */ /* 0x000fe200000010ff */
[C---:B------:R-:W-:Y:S02]  /*21c50*/  IMAD R237, R67.reuse, 0x9, RZ ;  /* 0x0000000943ed7824 */ /* 0x040fe400078e02ff */
[----:B------:R2:W-:Y:S01]  /*21c60*/  STG.E.U16 desc[UR8][R10.64], R14 ;  /* 0x0000000e0a007986 */ /* 0x0005e2000c101508 */
[-C--:B------:R-:W-:Y:S02]  /*21c70*/  IADD3 R12, P1, PT, R230, R8.reuse, RZ ;  /* 0x00000008e60c7210 */ /* 0x080fe40007f3e0ff */
[-C--:B--2---:R-:W-:Y:S02]  /*21c80*/  LEA R10, P0, R67, R8.reuse, 0x4 ;  /* 0x00000008430a7211 */ /* 0x084fe400078020ff */
[----:B------:R-:W-:-:S02]  /*21c90*/  IADD3 R14, P2, PT, R234, R8, RZ ;  /* 0x00000008ea0e7210 */ /* 0x000fc40007f5e0ff */
[-C--:B------:R-:W-:Y:S02]  /*21ca0*/  LEA.HI.X.SX32 R11, R13, R9.reuse, 0x1, P0 ;  /* 0x000000090d0b7211 */ /* 0x080fe400000f0eff */
[-C--:B------:R-:W-:Y:S02]  /*21cb0*/  LEA.HI.X.SX32 R13, R237, R9.reuse, 0x1, P1 ;  /* 0x00000009ed0d7211 */ /* 0x080fe400008f0eff */
[----:B------:R-:W-:Y:S01]  /*21cc0*/  LEA.HI.X.SX32 R15, R15, R9, 0x1, P2 ;  /* 0x000000090f0f7211 */ /* 0x000fe200010f0eff */
[----:B------:R2:W-:Y:S04]  /*21cd0*/  STG.E.U16 desc[UR8][R10.64], R229 ;  /* 0x000000e50a007986 */ /* 0x0005e8000c101508 */
[----:B------:R3:W-:Y:S04]  /*21ce0*/  STG.E.U16 desc[UR8][R12.64], R233 ;  /* 0x000000e90c007986 */ /* 0x0007e8000c101508 */
[----:B------:R4:W-:Y:S01]  /*21cf0*/  STG.E.U16 desc[UR8][R14.64], R222 ;  /* 0x000000de0e007986 */ /* 0x0009e2000c101508 */
[----:B--2---:R-:W-:Y:S01]  /*21d00*/  IMAD R11, R67, 0xb, RZ ;  /* 0x0000000b430b7824 */ /* 0x004fe200078e02ff */
[----:B------:R-:W-:-:S02]  /*21d10*/  IADD3 R10, P0, PT, R225, R8, RZ ;  /* 0x00000008e10a7210 */ /* 0x000fc40007f1e0ff */
[-C--:B---3--:R-:W-:Y:S02]  /*21d20*/  IADD3 R12, P1, PT, R215, R8.reuse, RZ ;  /* 0x00000008d70c7210 */ /* 0x088fe40007f3e0ff */
[-C--:B------:R-:W-:Y:S02]  /*21d30*/  LEA.HI.X.SX32 R11, R11, R9.reuse, 0x1, P0 ;  /* 0x000000090b0b7211 */ /* 0x080fe400000f0eff */
[----:B----4-:R-:W-:Y:S01]  /*21d40*/  PRMT R222, R222, 0x7632, R222 ;  /* 0x00007632dede7816 */ /* 0x010fe200000000de */
[----:B------:R-:W-:Y:S01]  /*21d50*/  IMAD R15, R67, 0xd, RZ ;  /* 0x0000000d430f7824 */ /* 0x000fe200078e02ff */
[-C--:B------:R-:W-:Y:S02]  /*21d60*/  LEA.HI.X.SX32 R13, R243, R9.reuse, 0x1, P1 ;  /* 0x00000009f30d7211 */ /* 0x080fe400008f0eff */
[-C--:B------:R-:W-:Y:S01]  /*21d70*/  IADD3 R14, P2, PT, R83, R8.reuse, RZ ;  /* 0x00000008530e7210 */ /* 0x080fe20007f5e0ff */
[----:B------:R2:W-:Y:S03]  /*21d80*/  STG.E.U16 desc[UR8][R10.64], R222 ;  /* 0x000000de0a007986 */ /* 0x0005e6000c101508 */
[-C--:B------:R-:W-:Y:S01]  /*21d90*/  LEA.HI.X.SX32 R15, R15, R9.reuse, 0x1, P2 ;  /* 0x000000090f0f7211 */ /* 0x080fe200010f0eff */
[----:B------:R3:W-:Y:S01]  /*21da0*/  STG.E.U16 desc[UR8][R12.64], R223 ;  /* 0x000000df0c007986 */ /* 0x0007e2000c101508 */
[-C--:B--2---:R-:W-:Y:S01]  /*21db0*/  IADD3 R10, P0, PT, R89, R8.reuse, RZ ;  /* 0x00000008590a7210 */ /* 0x084fe20007f1e0ff */
[----:B---3--:R-:W-:Y:S01]  /*21dc0*/  IMAD R13, R67, 0xf, RZ ;  /* 0x0000000f430d7824 */ /* 0x008fe200078e02ff */
[----:B------:R-:W-:Y:S01]  /*21dd0*/  IADD3 R12, P1, PT, R85, R8, RZ ;  /* 0x00000008550c7210 */ /* 0x000fe20007f3e0ff */
[----:B------:R2:W-:Y:S01]  /*21de0*/  STG.E.U16 desc[UR8][R14.64], R224 ;  /* 0x000000e00e007986 */ /* 0x0005e2000c101508 */
[----:B------:R-:W-:-:S02]  /*21df0*/  LEA.HI.X.SX32 R11, R241, R9, 0x1, P0 ;  /* 0x00000009f10b7211 */ /* 0x000fc400000f0eff */
[----:B------:R-:W-:-:S03]  /*21e00*/  LEA.HI.X.SX32 R13, R13, R9, 0x1, P1 ;  /* 0x000000090d0d7211 */ /* 0x000fc600008f0eff */
[----:B------:R3:W-:Y:S01]  /*21e10*/  STG.E.U16 desc[UR8][R10.64], R216 ;  /* 0x000000d80a007986 */ /* 0x0007e2000c101508 */
[C---:B--2---:R-:W-:Y:S02]  /*21e20*/  SHF.L.U32 R15, R67.reuse, 0x4, RZ ;  /* 0x00000004430f7819 */ /* 0x044fe400000006ff */
[-C--:B------:R-:W-:Y:S01]  /*21e30*/  LEA R14, P2, R67, R8.reuse, 0x5 ;  /* 0x00000008430e7211 */ /* 0x080fe200078428ff */
[----:B------:R2:W-:Y:S03]  /*21e40*/  STG.E.U16 desc[UR8][R12.64], R95 ;  /* 0x0000005f0c007986 */ /* 0x0005e6000c101508 */
[----:B------:R-:W-:Y:S01]  /*21e50*/  LEA.HI.X.SX32 R15, R15, R9, 0x1, P2 ;  /* 0x000000090f0f7211 */ /* 0x000fe200010f0eff */
[----:B---3--:R-:W-:Y:S01]  /*21e60*/  IMAD R11, R67, 0x11, RZ ;  /* 0x00000011430b7824 */ /* 0x008fe200078e02ff */
[----:B------:R-:W-:-:S03]  /*21e70*/  IADD3 R10, P0, PT, R93, R8, RZ ;  /* 0x000000085d0a7210 */ /* 0x000fc60007f1e0ff */
[----:B------:R3:W-:Y:S01]  /*21e80*/  STG.E.U16 desc[UR8][R14.64], R203 ;  /* 0x000000cb0e007986 */ /* 0x0007e2000c101508 */
[----:B------:R-:W-:Y:S01]  /*21e90*/  LEA.HI.X.SX32 R11, R11, R9, 0x1, P0 ;  /* 0x000000090b0b7211 */ /* 0x000fe200000f0eff */
[----:B--2---:R-:W-:Y:S01]  /*21ea0*/  IMAD R95, R67, 0x26, RZ ;  /* 0x00000026435f7824 */ /* 0x004fe200078e02ff */
[----:B------:R-:W-:-:S04]  /*21eb0*/  IADD3 R12, P1, PT, R91, R8, RZ ;  /* 0x000000085b0c7210 */ /* 0x000fc80007f3e0ff */
[-C--:B------:R-:W-:Y:S01]  /*21ec0*/  LEA.HI.X.SX32 R13, R230, R9.reuse, 0x1, P1 ;  /* 0x00000009e60d7211 */ /* 0x080fe200008f0eff */
[----:B---3--:R-:W-:Y:S01]  /*21ed0*/  IMAD R15, R67, 0x13, RZ ;  /* 0x00000013430f7824 */ /* 0x008fe200078e02ff */
[-C--:B------:R-:W-:Y:S01]  /*21ee0*/  IADD3 R14, P2, PT, R95, R8.reuse, RZ ;  /* 0x000000085f0e7210 */ /* 0x080fe20007f5e0ff */
[----:B------:R2:W-:Y:S03]  /*21ef0*/  STG.E.U16 desc[UR8][R10.64], R101 ;  /* 0x000000650a007986 */ /* 0x0005e6000c101508 */
[----:B------:R-:W-:Y:S01]  /*21f00*/  LEA.HI.X.SX32 R15, R15, R9, 0x1, P2 ;  /* 0x000000090f0f7211 */ /* 0x000fe200010f0eff */
[----:B------:R3:W-:Y:S04]  /*21f10*/  STG.E.U16 desc[UR8][R12.64], R204 ;  /* 0x000000cc0c007986 */ /* 0x0007e8000c101508 */
[----:B------:R4:W-:Y:S01]  /*21f20*/  STG.E.U16 desc[UR8][R14.64], R103 ;  /* 0x000000670e007986 */ /* 0x0009e2000c101508 */
[----:B--2---:R-:W-:Y:S01]  /*21f30*/  IMAD R101, R67, 0x2c, RZ ;  /* 0x0000002c43657824 */ /* 0x004fe200078e02ff */
[-C--:B------:R-:W-:Y:S01]  /*21f40*/  IADD3 R10, P0, PT, R99, R8.reuse, RZ ;  /* 0x00000008630a7210 */ /* 0x080fe20007f1e0ff */
[----:B---3--:R-:W-:Y:S01]  /*21f50*/  IMAD R13, R67, 0x15, RZ ;  /* 0x00000015430d7824 */ /* 0x008fe200078e02ff */
[----:B------:R-:W-:-:S02]  /*21f60*/  IADD3 R12, P1, PT, R97, R8, RZ ;  /* 0x00000008610c7210 */ /* 0x000fc40007f3e0ff */
[-C--:B------:R-:W-:Y:S02]  /*21f70*/  LEA.HI.X.SX32 R11, R234, R9.reuse, 0x1, P0 ;  /* 0x00000009ea0b7211 */ /* 0x080fe400000f0eff */
[-C--:B----4-:R-:W-:Y:S02]  /*21f80*/  IADD3 R14, P2, PT, R101, R8.reuse, RZ ;  /* 0x00000008650e7210 */ /* 0x090fe40007f5e0ff */
[-C--:B------:R-:W-:Y:S01]  /*21f90*/  LEA.HI.X.SX32 R13, R13, R9.reuse, 0x1, P1 ;  /* 0x000000090d0d7211 */ /* 0x080fe200008f0eff */
[----:B------:R2:W-:Y:S01]  /*21fa0*/  STG.E.U16 desc[UR8][R10.64], R198 ;  /* 0x000000c60a007986 */ /* 0x0005e2000c101508 */
[----:B------:R-:W-:Y:S01]  /*21fb0*/  LEA.HI.X.SX32 R15, R225, R9, 0x1, P2 ;  /* 0x00000009e10f7211 */ /* 0x000fe200010f0eff */
[C---:B------:R-:W-:Y:S02]  /*21fc0*/  IMAD R103, R67.reuse, 0x30, RZ ;  /* 0x0000003043677824 */ /* 0x040fe400078e02ff */
[----:B------:R3:W-:Y:S04]  /*21fd0*/  STG.E.U16 desc[UR8][R12.64], R107 ;  /* 0x0000006b0c007986 */ /* 0x0007e8000c101508 */
[----:B------:R4:W-:Y:S01]  /*21fe0*/  STG.E.U16 desc[UR8][R14.64], R194 ;  /* 0x000000c20e007986 */ /* 0x0009e2000c101508 */
[----:B--2---:R-:W-:Y:S01]  /*21ff0*/  IMAD R11, R67, 0x17, RZ ;  /* 0x00000017430b7824 */ /* 0x004fe200078e02ff */
[-C--:B------:R-:W-:Y:S01]  /*22000*/  IADD3 R10, P0, PT, R105, R8.reuse, RZ ;  /* 0x00000008690a7210 */ /* 0x080fe20007f1e0ff */
[----:B---3--:R-:W-:Y:S01]  /*22010*/  IMAD R107, R67, 0x32, RZ ;  /* 0x00000032436b7824 */ /* 0x008fe200078e02ff */
[----:B------:R-:W-:Y:S01]  /*22020*/  IADD3 R12, P1, PT, R103, R8, RZ ;  /* 0x00000008670c7210 */ /* 0x000fe20007f3e0ff */
[----:B----4-:R-:W-:-:S03]  /*22030*/  IMAD R15, R67, 0x19, RZ ;  /* 0x00000019430f7824 */ /* 0x010fc600078e02ff */
[-C--:B------:R-:W-:Y:S02]  /*22040*/  IADD3 R14, P2, PT, R107, R8.reuse, RZ ;  /* 0x000000086b0e7210 */ /* 0x080fe40007f5e0ff */
[-C--:B------:R-:W-:Y:S02]  /*22050*/  LEA.HI.X.SX32 R11, R11, R9.reuse, 0x1, P0 ;  /* 0x000000090b0b7211 */ /* 0x080fe400000f0eff */
[-C--:B------:R-:W-:Y:S02]  /*22060*/  LEA.HI.X.SX32 R13, R215, R9.reuse, 0x1, P1 ;  /* 0x00000009d70d7211 */ /* 0x080fe400008f0eff */
[----:B------:R-:W-:Y:S02]  /*22070*/  LEA.HI.X.SX32 R15, R15, R9, 0x1, P2 ;  /* 0x000000090f0f7211 */ /* 0x000fe400010f0eff */
[----:B------:R-:W-:Y:S01]  /*22080*/  PRMT R70, R193, 0x7632, R70 ;  /* 0x00007632c1467816 */ /* 0x000fe20000000046 */
[----:B------:R2:W-:Y:S04]  /*22090*/  STG.E.U16 desc[UR8][R10.64], R68 ;  /* 0x000000440a007986 */ /* 0x0005e8000c101508 */
[----:B------:R3:W-:Y:S04]  /*220a0*/  STG.E.U16 desc[UR8][R12.64], R193 ;  /* 0x000000c10c007986 */ /* 0x0007e8000c101508 */
[----:B------:R4:W-:Y:S01]  /*220b0*/  STG.E.U16 desc[UR8][R14.64], R70 ;  /* 0x000000460e007986 */ /* 0x0009e2000c101508 */
[-C--:B--2---:R-:W-:Y:S01]  /*220c0*/  IADD3 R10, P0, PT, R111, R8.reuse, RZ ;  /* 0x000000086f0a7210 */ /* 0x084fe20007f1e0ff */
[----:B---3--:R-:W-:Y:S01]  /*220d0*/  IMAD R13, R67, 0x1b, RZ ;  /* 0x0000001b430d7824 */ /* 0x008fe200078e02ff */
[----:B------:R-:W-:-:S02]  /*220e0*/  IADD3 R12, P1, PT, R109, R8, RZ ;  /* 0x000000086d0c7210 */ /* 0x000fc40007f3e0ff */
[----:B----4-:R-:W-:Y:S02]  /*220f0*/  IADD3 R14, P2, PT, R113, R8, RZ ;  /* 0x00000008710e7210 */ /* 0x010fe40007f5e0ff */
[-C--:B------:R-:W-:Y:S02]  /*22100*/  LEA.HI.X.SX32 R11, R83, R9.reuse, 0x1, P0 ;  /* 0x00000009530b7211 */ /* 0x080fe400000f0eff */
[-C--:B------:R-:W-:Y:S02]  /*22110*/  LEA.HI.X.SX32 R13, R13, R9.reuse, 0x1, P1 ;  /* 0x000000090d0d7211 */ /* 0x080fe400008f0eff */
[----:B------:R-:W-:Y:S01]  /*22120*/  LEA.HI.X.SX32 R15, R89, R9, 0x1, P2 ;  /* 0x00000009590f7211 */ /* 0x000fe200010f0eff */
[----:B------:R-:W-:Y:S01]  /*22130*/  IMAD R89, R67, 0x3c, RZ ;  /* 0x0000003c43597824 */ /* 0x000fe200078e02ff */
[----:B------:R-:W-:Y:S01]  /*22140*/  PRMT R68, R195, 0x7632, R68 ;  /* 0x00007632c3447816 */ /* 0x000fe20000000044 */
[----:B------:R2:W-:Y:S01]  /*22150*/  STG.E.U16 desc[UR8][R10.64], R195 ;  /* 0x000000c30a007986 */ /* 0x0005e2000c101508 */
[----:B------:R-:W-:-:S03]  /*22160*/  IMAD R83, R67, 0x3e, RZ ;  /* 0x0000003e43537824 */ /* 0x000fc600078e02ff */
[----:B------:R3:W-:Y:S04]  /*22170*/  STG.E.U16 desc[UR8][R12.64], R68 ;  /* 0x000000440c007986 */ /* 0x0007e8000c101508 */
[----:B------:R4:W-:Y:S01]  /*22180*/  STG.E.U16 desc[UR8][R14.64], R196 ;  /* 0x000000c40e007986 */ /* 0x0009e2000c101508 */
[----:B--2---:R-:W-:Y:S01]  /*22190*/  IMAD R11, R67, 0x1d, RZ ;  /* 0x0000001d430b7824 */ /* 0x004fe200078e02ff */
[-C--:B------:R-:W-:Y:S02]  /*221a0*/  IADD3 R10, P0, PT, R115, R8.reuse, RZ ;  /* 0x00000008730a7210 */ /* 0x080fe40007f1e0ff */
[-C--:B---3--:R-:W-:Y:S02]  /*221b0*/  IADD3 R12, P1, PT, R89, R8.reuse, RZ ;  /* 0x00000008590c7210 */ /* 0x088fe40007f3e0ff */
[----:B------:R-:W-:Y:S01]  /*221c0*/  LEA.HI.X.SX32 R11, R11, R9, 0x1, P0 ;  /* 0x000000090b0b7211 */ /* 0x000fe200000f0eff */
[----:B----4-:R-:W-:Y:S01]  /*221d0*/  IMAD R15, R67, 0x1f, RZ ;  /* 0x0000001f430f7824 */ /* 0x010fe200078e02ff */
[----:B------:R-:W-:-:S02]  /*221e0*/  IADD3 R14, P2, PT, R83, R8, RZ ;  /* 0x00000008530e7210 */ /* 0x000fc40007f5e0ff */
[----:B------:R-:W-:Y:S02]  /*221f0*/  PRMT R68, R196, 0x7632, R68 ;  /* 0x00007632c4447816 */ /* 0x000fe40000000044 */
[-C--:B------:R-:W-:Y:S01]  /*22200*/  LEA.HI.X.SX32 R13, R85, R9.reuse, 0x1, P1 ;  /* 0x00000009550d7211 */ /* 0x080fe200008f0eff */
[----:B------:R-:W-:Y:S01]  /*22210*/  IMAD R85, R67, 0x42, RZ ;  /* 0x0000004243557824 */ /* 0x000fe200078e02ff */
[----:B------:R-:W-:Y:S02]  /*22220*/  LEA.HI.X.SX32 R15, R15, R9, 0x1, P2 ;  /* 0x000000090f0f7211 */ /* 0x000fe400010f0eff */
[----:B------:R-:W-:Y:S01]  /*22230*/  PRMT R70, R197, 0x7632, R70 ;  /* 0x00007632c5467816 */ /* 0x000fe20000000046 */
[----:B------:R1:W-:Y:S04]  /*22240*/  STG.E.U16 desc[UR8][R10.64], R68 ;  /* 0x000000440a007986 */ /* 0x0003e8000c101508 */
[----:B------:R2:W-:Y:S04]  /*22250*/  STG.E.U16 desc[UR8][R12.64], R197 ;  /* 0x000000c50c007986 */ /* 0x0005e8000c101508 */
[----:B------:R3:W-:Y:S01]  /*22260*/  STG.E.U16 desc[UR8][R14.64], R70 ;  /* 0x000000460e007986 */ /* 0x0007e2000c101508 */
[----:B-1----:R-:W-:-:S02]  /*22270*/  LEA R10, P0, R123, R8, 0x6 ;  /* 0x000000087b0a7211 */ /* 0x002fc400078030ff */
[-C--:B--2---:R-:W-:Y:S02]  /*22280*/  IADD3 R12, P1, PT, R85, R8.reuse, RZ ;  /* 0x00000008550c7210 */ /* 0x084fe40007f3e0ff */
[-C--:B------:R-:W-:Y:S02]  /*22290*/  LEA.HI.X.SX32 R11, R119, R9.reuse, 0x1, P0 ;  /* 0x00000009770b7211 */ /* 0x080fe400000f0eff */
[----:B---3--:R-:W-:Y:S01]  /*222a0*/  IADD3 R14, P2, PT, R117, R8, RZ ;  /* 0x00000008750e7210 */ /* 0x008fe20007f5e0ff */
[----:B------:R-:W1:Y:S01]  /*222b0*/  LDC R70, c[0x0][0x3e8] ;  /* 0x0000fa00ff467b82 */ /* 0x000e620000000800 */
[----:B------:R-:W-:Y:S02]  /*222c0*/  LEA.HI.X.SX32 R13, R121, R9, 0x1, P1 ;  /* 0x00000009790d7211 */ /* 0x000fe400008f0eff */
[----:B------:R-:W-:Y:S02]  /*222d0*/  PRMT R68, R199, 0x7632, R68 ;  /* 0x00007632c7447816 */ /* 0x000fe40000000044 */
[----:B------:R-:W-:-:S02]  /*222e0*/  F2FP.BF16.F32.PACK_AB R192, R201, R248 ;  /* 0x000000f8c9c0723e */ /* 0x000fc400000010ff */
[----:B------:R-:W-:Y:S01]  /*222f0*/  LEA.HI.X.SX32 R15, R93, R9, 0x1, P2 ;  /* 0x000000095d0f7211 */ /* 0x000fe200010f0eff */
[C---:B------:R-:W-:Y:S01]  /*22300*/  IMAD R93, R67.reuse, 0x46, RZ ;  /* 0x00000046435d7824 */ /* 0x040fe200078e02ff */
[----:B------:R-:W-:Y:S01]  /*22310*/  STG.E.U16 desc[UR8][R10.64], R199 ;  /* 0x000000c70a007986 */ /* 0x000fe2000c101508 */
[----:B------:R-:W-:-:S03]  /*22320*/  IMAD R119, R67, 0x48, RZ ;  /* 0x0000004843777824 */ /* 0x000fc600078e02ff */
[----:B------:R2:W-:Y:S01]  /*22330*/  STG.E.U16 desc[UR8][R12.64], R68 ;  /* 0x000000440c007986 */ /* 0x0005e2000c101508 */
[----:B------:R-:W-:-:S03]  /*22340*/  IMAD R121, R67, 0x4a, RZ ;  /* 0x0000004a43797824 */ /* 0x000fc600078e02ff */
[----:B------:R3:W-:Y:S01]  /*22350*/  STG.E.U16 desc[UR8][R14.64], R192 ;  /* 0x000000c00e007986 */ /* 0x0007e2000c101508 */
[----:B------:R-:W-:Y:S02]  /*22360*/  F2FP.BF16.F32.PACK_AB R201, R247, R251 ;  /* 0x000000fbf7c9723e */ /* 0x000fe400000010ff */
[----:B--2---:R-:W-:Y:S01]  /*22370*/  F2FP.BF16.F32.PACK_AB R13, R5, R4 ;  /* 0x00000004050d723e */ /* 0x004fe200000010ff */
[----:B------:R-:W-:Y:S01]  /*22380*/  IMAD R5, R67, 0x23, RZ ;  /* 0x0000002343057824 */ /* 0x000fe200078e02ff */
[----:B------:R-:W-:Y:S02]  /*22390*/  IADD3 R4, P0, PT, R93, R8, RZ ;  /* 0x000000085d047210 */ /* 0x000fe40007f1e0ff */
[----:B---3--:R-:W-:Y:S02]  /*223a0*/  F2FP.BF16.F32.PACK_AB R15, R7, R6 ;  /* 0x00000006070f723e */ /* 0x008fe400000010ff */
[----:B------:R-:W-:Y:S01]  /*223b0*/  IADD3 R6, P1, PT, R119, R8, RZ ;  /* 0x0000000877067210 */ /* 0x000fe20007f3e0ff */
[----:B------:R-:W-:Y:S01]  /*223c0*/  IMAD R11, R67, 0x25, RZ ;  /* 0x00000025430b7824 */ /* 0x000fe200078e02ff */
[----:B------:R-:W-:-:S02]  /*223d0*/  LEA.HI.X.SX32 R5, R5, R9, 0x1, P0 ;  /* 0x0000000905057211 */ /* 0x000fc400000f0eff */
[----:B------:R-:W-:Y:S02]  /*223e0*/  PRMT R14, R192, 0x7632, R14 ;  /* 0x00007632c00e7816 */ /* 0x000fe4000000000e */
[-C--:B------:R-:W-:Y:S02]  /*223f0*/  LEA.HI.X.SX32 R7, R91, R9.reuse, 0x1, P1 ;  /* 0x000000095b077211 */ /* 0x080fe400008f0eff */
[-C--:B------:R-:W-:Y:S01]  /*22400*/  IADD3 R10, P2, PT, R121, R8.reuse, RZ ;  /* 0x00000008790a7210 */ /* 0x080fe20007f5e0ff */
[----:B------:R2:W-:Y:S01]  /*22410*/  STG.E.U16 desc[UR8][R4.64], R14 ;  /* 0x0000000e04007986 */ /* 0x0005e2000c101508 */
[----:B------:R-:W-:Y:S02]  /*22420*/  PRMT R68, R201, 0x7632, R68 ;  /* 0x00007632c9447816 */ /* 0x000fe40000000044 */
[-C--:B------:R-:W-:Y:S01]  /*22430*/  LEA.HI.X.SX32 R11, R11, R9.reuse, 0x1, P2 ;  /* 0x000000090b0b7211 */ /* 0x080fe200010f0eff */
[----:B------:R3:W-:Y:S01]  /*22440*/  STG.E.U16 desc[UR8][R6.64], R201 ;  /* 0x000000c906007986 */ /* 0x0007e2000c101508 */
[-C--:B--2---:R-:W-:Y:S01]  /*22450*/  IADD3 R4, P0, PT, R21, R8.reuse, RZ ;  /* 0x0000000815047210 */ /* 0x084fe20007f1e0ff */
[----:B---3--:R-:W-:Y:S01]  /*22460*/  IMAD R7, R67, 0x27, RZ ;  /* 0x0000002743077824 */ /* 0x008fe200078e02ff */
[----:B------:R-:W-:Y:S01]  /*22470*/  IADD3 R6, P1, PT, R19, R8, RZ ;  /* 0x0000000813067210 */ /* 0x000fe20007f3e0ff */
[----:B------:R2:W-:Y:S01]  /*22480*/  STG.E.U16 desc[UR8][R10.64], R68 ;  /* 0x000000440a007986 */ /* 0x0005e2000c101508 */
[----:B------:R-:W-:-:S02]  /*22490*/  LEA.HI.X.SX32 R5, R95, R9, 0x1, P0 ;  /* 0x000000095f057211 */ /* 0x000fc400000f0eff */
[----:B------:R-:W-:Y:S02]  /*224a0*/  LEA.HI.X.SX32 R7, R7, R9, 0x1, P1 ;  /* 0x0000000907077211 */ /* 0x000fe400008f0eff */
[----:B------:R-:W-:Y:S01]  /*224b0*/  PRMT R14, R200, 0x7632, R14 ;  /* 0x00007632c80e7816 */ /* 0x000fe2000000000e */
[----:B------:R3:W-:Y:S01]  /*224c0*/  STG.E.U16 desc[UR8][R4.64], R200 ;  /* 0x000000c804007986 */ /* 0x0007e2000c101508 */
[----:B--2---:R-:W-:-:S03]  /*224d0*/  IADD3 R10, P2, PT, R23, R8, RZ ;  /* 0x00000008170a7210 */ /* 0x004fc60007f5e0ff */
[----:B------:R2:W-:Y:S01]  /*224e0*/  STG.E.U16 desc[UR8][R6.64], R14 ;  /* 0x0000000e06007986 */ /* 0x0005e2000c101508 */
[-C--:B------:R-:W-:Y:S01]  /*224f0*/  LEA.HI.X.SX32 R11, R99, R9.reuse, 0x1, P2 ;  /* 0x00000009630b7211 */ /* 0x080fe200010f0eff */
[----:B---3--:R-:W-:Y:S01]  /*22500*/  IMAD R5, R67, 0x29, RZ ;  /* 0x0000002943057824 */ /* 0x008fe200078e02ff */
[----:B------:R-:W-:Y:S02]  /*22510*/  IADD3 R4, P0, PT, R25, R8, RZ ;  /* 0x0000000819047210 */ /* 0x000fe40007f1e0ff */
[----:B------:R-:W-:Y:S01]  /*22520*/  F2FP.BF16.F32.PACK_AB R12, R17, R16 ;  /* 0x00000010110c723e */ /* 0x000fe200000010ff */
[----:B------:R3:W-:Y:S01]  /*22530*/  STG.E.U16 desc[UR8][R10.64], R202 ;  /* 0x000000ca0a007986 */ /* 0x0007e2000c101508 */
[----:B--2---:R-:W-:Y:S02]  /*22540*/  IADD3 R6, P1, PT, R27, R8, RZ ;  /* 0x000000081b067210 */ /* 0x004fe40007f3e0ff */
[----:B------:R-:W-:Y:S02]  /*22550*/  LEA.HI.X.SX32 R5, R5, R9, 0x1, P0 ;  /* 0x0000000905057211 */ /* 0x000fe400000f0eff */
[----:B------:R-:W-:-:S02]  /*22560*/  PRMT R16, R202, 0x7632, R16 ;  /* 0x00007632ca107816 */ /* 0x000fc40000000010 */
[-C--:B------:R-:W-:Y:S02]  /*22570*/  LEA.HI.X.SX32 R7, R97, R9.reuse, 0x1, P1 ;  /* 0x0000000961077211 */ /* 0x080fe400008f0eff */
[----:B------:R-:W-:Y:S01]  /*22580*/  F2FP.BF16.F32.PACK_AB R32, R33, R32 ;  /* 0x000000202120723e */ /* 0x000fe200000010ff */
[----:B---3--:R-:W-:Y:S01]  /*22590*/  IMAD R11, R67, 0x2b, RZ ;  /* 0x0000002b430b7824 */ /* 0x008fe200078e02ff */
[----:B------:R-:W-:Y:S01]  /*225a0*/  IADD3 R10, P2, PT, R29, R8, RZ ;  /* 0x000000081d0a7210 */ /* 0x000fe20007f5e0ff */
[----:B------:R2:W-:Y:S01]  /*225b0*/  STG.E.U16 desc[UR8][R4.64], R16 ;  /* 0x0000001004007986 */ /* 0x0005e2000c101508 */
[----:B------:R-:W-:Y:S01]  /*225c0*/  PRMT R17, R205, 0x7632, R17 ;  /* 0x00007632cd117816 */ /* 0x000fe20000000011 */
[----:B------:R-:W-:Y:S01]  /*225d0*/  IMAD R33, R67, 0x5c, RZ ;  /* 0x0000005c43217824 */ /* 0x000fe200078e02ff */
[----:B------:R-:W-:Y:S01]  /*225e0*/  LEA.HI.X.SX32 R11, R11, R9, 0x1, P2 ;  /* 0x000000090b0b7211 */ /* 0x000fe200010f0eff */
[----:B------:R3:W-:Y:S01]  /*225f0*/  STG.E.U16 desc[UR8][R6.64], R205 ;  /* 0x000000cd06007986 */ /* 0x0007e2000c101508 */
[----:B------:R-:W-:Y:S01]  /*22600*/  F2FP.BF16.F32.PACK_AB R36, R37, R36 ;  /* 0x000000242524723e */ /* 0x000fe200000010ff */
[----:B------:R-:W4:Y:S01]  /*22610*/  LDC R97, c[0x0][0x3e8] ;  /* 0x0000fa00ff617b82 */ /* 0x000f220000000800 */
[----:B------:R-:W-:Y:S01]  /*22620*/  F2FP.BF16.F32.PACK_AB R40, R41, R40 ;  /* 0x000000282928723e */ /* 0x000fe200000010ff */
[----:B------:R5:W-:Y:S01]  /*22630*/  STG.E.U16 desc[UR8][R10.64], R17 ;  /* 0x000000110a007986 */ /* 0x000be2000c101508 */
[-C--:B--2---:R-:W-:Y:S01]  /*22640*/  IADD3 R4, P0, PT, R35, R8.reuse, RZ ;  /* 0x0000000823047210 */ /* 0x084fe20007f1e0ff */
[----:B---3--:R-:W-:Y:S01]  /*22650*/  IMAD R7, R67, 0x2d, RZ ;  /* 0x0000002d43077824 */ /* 0x008fe200078e02ff */
[----:B------:R-:W-:-:S02]  /*22660*/  IADD3 R6, P1, PT, R31, R8, RZ ;  /* 0x000000081f067210 */ /* 0x000fc40007f3e0ff */
[-C--:B------:R-:W-:Y:S01]  /*22670*/  LEA.HI.X.SX32 R5, R101, R9.reuse, 0x1, P0 ;  /* 0x0000000965057211 */ /* 0x080fe200000f0eff */
[----:B------:R-:W-:Y:S01]  /*22680*/  IMAD R41, R67, 0x5e, RZ ;  /* 0x0000005e43297824 */ /* 0x000fe200078e02ff */
[----:B-----5:R-:W-:Y:S02]  /*22690*/  IADD3 R10, P2, PT, R33, R8, RZ ;  /* 0x00000008210a7210 */ /* 0x020fe40007f5e0ff */
[-C--:B------:R-:W-:Y:S02]  /*226a0*/  LEA.HI.X.SX32 R7, R7, R9.reuse, 0x1, P1 ;  /* 0x0000000907077211 */ /* 0x080fe400008f0eff */
[----:B------:R-:W-:Y:S01]  /*226b0*/  PRMT R37, R191, 0x7632, R37 ;  /* 0x00007632bf257816 */ /* 0x000fe20000000025 */
[----:B------:R-:W-:Y:S01]  /*226c0*/  STG.E.U16 desc[UR8][R4.64], R191 ;  /* 0x000000bf04007986 */ /* 0x000fe2000c101508 */
[----:B------:R-:W-:Y:S01]  /*226d0*/  F2FP.BF16.F32.PACK_AB R42, R43, R42 ;  /* 0x0000002a2b2a723e */ /* 0x000fe200000010ff */
[----:B------:R-:W-:Y:S01]  /*226e0*/  IMAD R43, R67, 0x60, RZ ;  /* 0x00000060432b7824 */ /* 0x000fe200078e02ff */
[----:B------:R-:W-:Y:S01]  /*226f0*/  LEA.HI.X.SX32 R11, R105, R9, 0x1, P2 ;  /* 0x00000009690b7211 */ /* 0x000fe200010f0eff */
[----:B------:R2:W-:Y:S01]  /*22700*/  STG.E.U16 desc[UR8][R6.64], R37 ;  /* 0x0000002506007986 */ /* 0x0005e2000c101508 */
[----:B------:R-:W-:Y:S01]  /*22710*/  IMAD R17, R67, 0x2f, RZ ;  /* 0x0000002f43117824 */ /* 0x000fe200078e02ff */
[----:B------:R-:W-:-:S02]  /*22720*/  IADD3 R16, P0, PT, R41, R8, RZ ;  /* 0x0000000829107210 */ /* 0x000fc40007f1e0ff */
[----:B------:R3:W-:Y:S01]  /*22730*/  STG.E.U16 desc[UR8][R10.64], R206 ;  /* 0x000000ce0a007986 */ /* 0x0007e2000c101508 */
[----:B------:R-:W-:Y:S01]  /*22740*/  F2FP.BF16.F32.PACK_AB R38, R39, R38 ;  /* 0x000000262726723e */ /* 0x000fe200000010ff */
[----:B------:R-:W-:Y:S01]  /*22750*/  IMAD R39, R67, 0x64, RZ ;  /* 0x0000006443277824 */ /* 0x000fe200078e02ff */
[----:B------:R-:W-:Y:S01]  /*22760*/  LEA.HI.X.SX32 R17, R17, R9, 0x1, P0 ;  /* 0x0000000911117211 */ /* 0x000fe200000f0eff */
[----:B--2---:R-:W-:Y:S01]  /*22770*/  IMAD R37, R67, 0x62, RZ ;  /* 0x0000006243257824 */ /* 0x004fe200078e02ff */
[----:B------:R-:W-:Y:S01]  /*22780*/  IADD3 R4, P1, PT, R43, R8, RZ ;  /* 0x000000082b047210 */ /* 0x000fe20007f3e0ff */
[----:B------:R-:W-:Y:S01]  /*22790*/  IMAD R7, R67, 0x31, RZ ;  /* 0x0000003143077824 */ /* 0x000fe200078e02ff */
[----:B------:R-:W-:Y:S02]  /*227a0*/  F2FP.BF16.F32.PACK_AB R207, R207, R240 ;  /* 0x000000f0cfcf723e */ /* 0x000fe400000010ff */
[----:B---3--:R-:W-:Y:S02]  /*227b0*/  PRMT R11, R206, 0x7632, R11 ;  /* 0x00007632ce0b7816 */ /* 0x008fe4000000000b */
[----:B------:R-:W-:Y:S01]  /*227c0*/  F2FP.BF16.F32.PACK_AB R46, R47, R46 ;  /* 0x0000002e2f2e723e */ /* 0x000fe200000010ff */
[----:B------:R-:W-:Y:S01]  /*227d0*/  IMAD R47, R67, 0x66, RZ ;  /* 0x00000066432f7824 */ /* 0x000fe200078e02ff */
[----:B------:R-:W-:Y:S01]  /*227e0*/  IADD3 R6, P0, PT, R37, R8, RZ ;  /* 0x0000000825067210 */ /* 0x000fe20007f1e0ff */
[----:B------:R2:W-:Y:S01]  /*227f0*/  STG.E.U16 desc[UR8][R16.64], R11 ;  /* 0x0000000b10007986 */ /* 0x0005e2000c101508 */
[----:B------:R-:W-:-:S02]  /*22800*/  F2FP.BF16.F32.PACK_AB R14, R45, R44 ;  /* 0x0000002c2d0e723e */ /* 0x000fc400000010ff */
[-C--:B------:R-:W-:Y:S02]  /*22810*/  LEA.HI.X.SX32 R5, R103, R9.reuse, 0x1, P1 ;  /* 0x0000000967057211 */ /* 0x080fe400008f0eff */
[----:B------:R-:W-:Y:S01]  /*22820*/  F2FP.BF16.F32.PACK_AB R50, R51, R50 ;  /* 0x000000323332723e */ /* 0x000fe200000010ff */
[----:B------:R-:W-:Y:S01]  /*22830*/  IMAD R51, R67, 0x68, RZ ;  /* 0x0000006843337824 */ /* 0x000fe200078e02ff */
[----:B------:R-:W-:Y:S02]  /*22840*/  LEA.HI.X.SX32 R7, R7, R9, 0x1, P0 ;  /* 0x0000000907077211 */ /* 0x000fe400000f0eff */
[----:B------:R-:W-:Y:S02]  /*22850*/  PRMT R44, R207, 0x7632, R44 ;  /* 0x00007632cf2c7816 */ /* 0x000fe4000000002c */
[----:B------:R-:W-:Y:S01]  /*22860*/  IADD3 R10, P1, PT, R39, R8, RZ ;  /* 0x00000008270a7210 */ /* 0x000fe20007f3e0ff */
[----:B--2---:R-:W-:Y:S01]  /*22870*/  IMAD R17, R67, 0x33, RZ ;  /* 0x0000003343117824 */ /* 0x004fe200078e02ff */
[----:B------:R-:W-:-:S02]  /*22880*/  F2FP.BF16.F32.PACK_AB R208, R208, R238 ;  /* 0x000000eed0d0723e */ /* 0x000fc400000010ff */
[----:B------:R-:W-:Y:S01]  /*22890*/  F2FP.BF16.F32.PACK_AB R48, R49, R48 ;  /* 0x000000303130723e */ /* 0x000fe200000010ff */
[----:B------:R-:W-:Y:S01]  /*228a0*/  IMAD R49, R67, 0x6a, RZ ;  /* 0x0000006a43317824 */ /* 0x000fe200078e02ff */
[----:B------:R-:W-:Y:S01]  /*228b0*/  IADD3 R16, P0, PT, R47, R8, RZ ;  /* 0x000000082f107210 */ /* 0x000fe20007f1e0ff */
[----:B------:R2:W-:Y:S01]  /*228c0*/  STG.E.U16 desc[UR8][R4.64], R207 ;  /* 0x000000cf04007986 */ /* 0x0005e2000c101508 */
[----:B------:R-:W-:Y:S01]  /*228d0*/  F2FP.BF16.F32.PACK_AB R52, R53, R52 ;  /* 0x000000343534723e */ /* 0x000fe200000010ff */
[----:B------:R-:W-:Y:S01]  /*228e0*/  IMAD R53, R67, 0x6c, RZ ;  /* 0x0000006c43357824 */ /* 0x000fe200078e02ff */
[-C--:B------:R-:W-:Y:S01]  /*228f0*/  LEA.HI.X.SX32 R11, R107, R9.reuse, 0x1, P1 ;  /* 0x000000096b0b7211 */ /* 0x080fe200008f0eff */
[----:B------:R3:W-:Y:S01]  /*22900*/  STG.E.U16 desc[UR8][R6.64], R44 ;  /* 0x0000002c06007986 */ /* 0x0007e2000c101508 */
[----:B------:R-:W-:Y:S01]  /*22910*/  LEA.HI.X.SX32 R17, R17, R9, 0x1, P0 ;  /* 0x0000000911117211 */ /* 0x000fe200000f0eff */
[----:B------:R-:W-:Y:S01]  /*22920*/  IMAD R45, R67, 0x35, RZ ;  /* 0x00000035432d7824 */ /* 0x000fe200078e02ff */
[----:B------:R-:W-:Y:S01]  /*22930*/  F2FP.BF16.F32.PACK_AB R54, R55, R54 ;  /* 0x000000363736723e */ /* 0x000fe200000010ff */
[----:B------:R-:W-:Y:S01]  /*22940*/  IMAD R55, R67, 0x6e, RZ ;  /* 0x0000006e43377824 */ /* 0x000fe200078e02ff */
[----:B--2---:R-:W-:-:S02]  /*22950*/  IADD3 R4, P1, PT, R51, R8, RZ ;  /* 0x0000000833047210 */ /* 0x004fc40007f3e0ff */
[----:B---3--:R-:W-:Y:S02]  /*22960*/  PRMT R7, R208, 0x7632, R7 ;  /* 0x00007632d0077816 */ /* 0x008fe40000000007 */
[----:B------:R-:W-:Y:S01]  /*22970*/  IADD3 R6, P0, PT, R49, R8, RZ ;  /* 0x0000000831067210 */ /* 0x000fe20007f1e0ff */
[----:B------:R2:W-:Y:S01]  /*22980*/  STG.E.U16 desc[UR8][R10.64], R208 ;  /* 0x000000d00a007986 */ /* 0x0005e2000c101508 */
[----:B------:R-:W-:Y:S01]  /*22990*/  F2FP.BF16.F32.PACK_AB R58, R59, R58 ;  /* 0x0000003a3b3a723e */ /* 0x000fe200000010ff */
[----:B------:R-:W-:Y:S01]  /*229a0*/  IMAD R59, R67, 0x70, RZ ;  /* 0x00000070433b7824 */ /* 0x000fe200078e02ff */
[----:B------:R-:W-:Y:S01]  /*229b0*/  LEA.HI.X.SX32 R5, R111, R9, 0x1, P1 ;  /* 0x000000096f057211 */ /* 0x000fe200008f0eff */
[----:B------:R3:W-:Y:S01]  /*229c0*/  STG.E.U16 desc[UR8][R16.64], R7 ;  /* 0x0000000710007986 */ /* 0x0007e2000c101508 */
[----:B------:R-:W-:Y:S02]  /*229d0*/  PRMT R44, R138, 0x7632, R44 ;  /* 0x000076328a2c7816 */ /* 0x000fe4000000002c */
[----:B------:R-:W-:Y:S01]  /*229e0*/  F2FP.BF16.F32.PACK_AB R209, R209, R236 ;  /* 0x000000ecd1d1723e */ /* 0x000fe200000010ff */
[----:B------:R5:W-:Y:S01]  /*229f0*/  STG.E.U16 desc[UR8][R4.64], R138 ;  /* 0x0000008a04007986 */ /* 0x000be2000c101508 */
[----:B------:R-:W-:-:S02]  /*22a00*/  F2FP.BF16.F32.PACK_AB R56, R57, R56 ;  /* 0x000000383938723e */ /* 0x000fc400000010ff */
[-C--:B--2---:R-:W-:Y:S01]  /*22a10*/  IADD3 R10, P1, PT, R53, R8.reuse, RZ ;  /* 0x00000008350a7210 */ /* 0x084fe20007f3e0ff */
[----:B------:R-:W-:Y:S01]  /*22a20*/  IMAD R57, R67, 0x72, RZ ;  /* 0x0000007243397824 */ /* 0x000fe200078e02ff */
[-C--:B---3--:R-:W-:Y:S01]  /*22a30*/  LEA.HI.X.SX32 R7, R45, R9.reuse, 0x1, P0 ;  /* 0x000000092d077211 */ /* 0x088fe200000f0eff */
[----:B------:R-:W-:Y:S01]  /*22a40*/  IMAD R17, R67, 0x37, RZ ;  /* 0x0000003743117824 */ /* 0x000fe200078e02ff */
[----:B------:R-:W-:Y:S02]  /*22a50*/  IADD3 R16, P0, PT, R55, R8, RZ ;  /* 0x0000000837107210 */ /* 0x000fe40007f1e0ff */
[----:B------:R-:W-:Y:S01]  /*22a60*/  F2FP.BF16.F32.PACK_AB R60, R61, R60 ;  /* 0x0000003c3d3c723e */ /* 0x000fe200000010ff */
[----:B------:R-:W-:Y:S01]  /*22a70*/  IMAD R61, R67, 0x74, RZ ;  /* 0x00000074433d7824 */ /* 0x000fe200078e02ff */
[-C--:B------:R-:W-:Y:S01]  /*22a80*/  LEA.HI.X.SX32 R11, R109, R9.reuse, 0x1, P1 ;  /* 0x000000096d0b7211 */ /* 0x080fe200008f0eff */
[----:B------:R2:W-:Y:S01]  /*22a90*/  STG.E.U16 desc[UR8][R6.64], R44 ;  /* 0x0000002c06007986 */ /* 0x0005e2000c101508 */
[----:B-----5:R-:W-:Y:S01]  /*22aa0*/  IADD3 R4, P1, PT, R59, R8, RZ ;  /* 0x000000083b047210 */ /* 0x020fe20007f3e0ff */
[----:B------:R-:W-:Y:S01]  /*22ab0*/  IMAD R45, R67, 0x39, RZ ;  /* 0x00000039432d7824 */ /* 0x000fe200078e02ff */
[-C--:B------:R-:W-:Y:S01]  /*22ac0*/  LEA.HI.X.SX32 R17, R17, R9.reuse, 0x1, P0 ;  /* 0x0000000911117211 */ /* 0x080fe200000f0eff */
[----:B------:R3:W-:Y:S01]  /*22ad0*/  STG.E.U16 desc[UR8][R10.64], R209 ;  /* 0x000000d10a007986 */ /* 0x0007e2000c101508 */
[----:B------:R-:W-:Y:S01]  /*22ae0*/  F2FP.BF16.F32.PACK_AB R62, R63, R62 ;  /* 0x0000003e3f3e723e */ /* 0x000fe200000010ff */
[----:B------:R-:W-:Y:S01]  /*22af0*/  IMAD R63, R67, 0x76, RZ ;  /* 0x00000076433f7824 */ /* 0x000fe200078e02ff */
[----:B------:R-:W-:Y:S01]  /*22b00*/  LEA.HI.X.SX32 R5, R113, R9, 0x1, P1 ;  /* 0x0000000971057211 */ /* 0x000fe200008f0eff */
[----:B------:R-:W-:Y:S01]  /*22b10*/  IMAD R91, R67, 0x78, RZ ;  /* 0x00000078435b7824 */ /* 0x000fe200078e02ff */
[----:B--2---:R-:W-:-:S02]  /*22b20*/  PRMT R7, R209, 0x7632, R7 ;  /* 0x00007632d1077816 */ /* 0x004fc40000000007 */
[-C--:B------:R-:W-:Y:S02]  /*22b30*/  IADD3 R6, P0, PT, R57, R8.reuse, RZ ;  /* 0x0000000839067210 */ /* 0x080fe40007f1e0ff */
[----:B---3--:R-:W-:Y:S01]  /*22b40*/  IADD3 R10, P1, PT, R61, R8, RZ ;  /* 0x000000083d0a7210 */ /* 0x008fe20007f3e0ff */
[----:B------:R2:W-:Y:S01]  /*22b50*/  STG.E.U16 desc[UR8][R16.64], R7 ;  /* 0x0000000710007986 */ /* 0x0005e2000c101508 */
[----:B------:R-:W-:Y:S02]  /*22b60*/  PRMT R44, R210, 0x7632, R44 ;  /* 0x00007632d22c7816 */ /* 0x000fe4000000002c */
[----:B------:R-:W-:Y:S01]  /*22b70*/  F2FP.BF16.F32.PACK_AB R64, R65, R64 ;  /* 0x000000404140723e */ /* 0x000fe200000010ff */
[----:B------:R3:W-:Y:S01]  /*22b80*/  STG.E.U16 desc[UR8][R4.64], R210 ;  /* 0x000000d204007986 */ /* 0x0007e2000c101508 */
[-C--:B------:R-:W-:Y:S01]  /*22b90*/  LEA.HI.X.SX32 R11, R115, R9.reuse, 0x1, P1 ;  /* 0x00000009730b7211 */ /* 0x080fe200008f0eff */
[----:B------:R-:W-:Y:S01]  /*22ba0*/  IMAD R65, R67, 0x7a, RZ ;  /* 0x0000007a43417824 */ /* 0x000fe200078e02ff */
[----:B--2---:R-:W-:Y:S01]  /*22bb0*/  LEA.HI.X.SX32 R7, R45, R9, 0x1, P0 ;  /* 0x000000092d077211 */ /* 0x004fe200000f0eff */
[----:B------:R-:W-:Y:S01]  /*22bc0*/  IMAD R17, R67, 0x3b, RZ ;  /* 0x0000003b43117824 */ /* 0x000fe200078e02ff */
[----:B------:R-:W-:-:S02]  /*22bd0*/  IADD3 R16, P0, PT, R63, R8, RZ ;  /* 0x000000083f107210 */ /* 0x000fc40007f1e0ff */
[----:B---3--:R-:W-:Y:S01]  /*22be0*/  IADD3 R4, P1, PT, R91, R8, RZ ;  /* 0x000000085b047210 */ /* 0x008fe20007f3e0ff */
[----:B------:R2:W-:Y:S01]  /*22bf0*/  STG.E.U16 desc[UR8][R6.64], R44 ;  /* 0x0000002c06007986 */ /* 0x0005e2000c101508 */
[-C--:B------:R-:W-:Y:S02]  /*22c00*/  LEA.HI.X.SX32 R17, R17, R9.reuse, 0x1, P0 ;  /* 0x0000000911117211 */ /* 0x080fe400000f0eff */
[----:B------:R-:W-:Y:S01]  /*22c10*/  LEA.HI.X.SX32 R5, R89, R9, 0x1, P1 ;  /* 0x0000000959057211 */ /* 0x000fe200008f0eff */
[C---:B------:R-:W-:Y:S01]  /*22c20*/  IMAD R89, R67.reuse, 0x7c, RZ ;  /* 0x0000007c43597824 */ /* 0x040fe200078e02ff */
[----:B------:R3:W-:Y:S01]  /*22c30*/  STG.E.U16 desc[UR8][R10.64], R211 ;  /* 0x000000d30a007986 */ /* 0x0007e2000c101508 */
[----:B------:R-:W-:Y:S01]  /*22c40*/  F2FP.BF16.F32.PACK_AB R212, R212, R218 ;  /* 0x000000dad4d4723e */ /* 0x000fe200000010ff */
[C---:B------:R-:W-:Y:S02]  /*22c50*/  IMAD R95, R67.reuse, 0x7e, RZ ;  /* 0x0000007e435f7824 */ /* 0x040fe400078e02ff */
[----:B--2---:R-:W-:Y:S01]  /*22c60*/  IMAD R7, R67, 0x3d, RZ ;  /* 0x0000003d43077824 */ /* 0x004fe200078e02ff */
[----:B------:R-:W-:-:S02]  /*22c70*/  IADD3 R6, P0, PT, R65, R8, RZ ;  /* 0x0000000841067210 */ /* 0x000fc40007f1e0ff */
[----:B---3--:R-:W-:Y:S02]  /*22c80*/  PRMT R11, R211, 0x7632, R11 ;  /* 0x00007632d30b7816 */ /* 0x008fe4000000000b */
[-C--:B------:R-:W-:Y:S02]  /*22c90*/  LEA.HI.X.SX32 R7, R7, R9.reuse, 0x1, P0 ;  /* 0x0000000907077211 */ /* 0x080fe400000f0eff */
[----:B------:R-:W-:Y:S02]  /*22ca0*/  IADD3 R10, P0, PT, R89, R8, RZ ;  /* 0x00000008590a7210 */ /* 0x000fe40007f1e0ff */
[----:B------:R-:W-:Y:S01]  /*22cb0*/  F2FP.BF16.F32.PACK_AB R2, R2, R66 ;  /* 0x000000420202723e */ /* 0x000fe200000010ff */
[----:B------:R2:W-:Y:S01]  /*22cc0*/  STG.E.U16 desc[UR8][R16.64], R11 ;  /* 0x0000000b10007986 */ /* 0x0005e2000c101508 */
[----:B------:R-:W-:Y:S01]  /*22cd0*/  PRMT R66, R212, 0x7632, R66 ;  /* 0x00007632d4427816 */ /* 0x000fe20000000042 */
[----:B------:R-:W-:Y:S01]  /*22ce0*/  IMAD R45, R67, 0x3f, RZ ;  /* 0x0000003f432d7824 */ /* 0x000fe200078e02ff */
[----:B------:R-:W-:Y:S01]  /*22cf0*/  IADD3 R44, P1, PT, R95, R8, RZ ;  /* 0x000000085f2c7210 */ /* 0x000fe20007f3e0ff */
[----:B------:R3:W-:Y:S03]  /*22d00*/  STG.E.U16 desc[UR8][R4.64], R212 ;  /* 0x000000d404007986 */ /* 0x0007e6000c101508 */
[-C--:B------:R-:W-:Y:S01]  /*22d10*/  LEA.HI.X.SX32 R45, R45, R9.reuse, 0x1, P1 ;  /* 0x000000092d2d7211 */ /* 0x080fe200008f0eff */
[----:B------:R5:W-:Y:S01]  /*22d20*/  STG.E.U16 desc[UR8][R6.64], R66 ;  /* 0x0000004206007986 */ /* 0x000be2000c101508 */
[----:B--2---:R-:W-:Y:S01]  /*22d30*/  LEA.HI.X.SX32 R11, R83, R9, 0x1, P0 ;  /* 0x00000009530b7211 */ /* 0x004fe200000f0eff */
[C---:B------:R-:W-:Y:S01]  /*22d40*/  IMAD R83, R67.reuse, 0x82, RZ ;  /* 0x0000008243537824 */ /* 0x040fe200078e02ff */
[----:B------:R-:W-:-:S02]  /*22d50*/  SHF.L.U32 R17, R67, 0x6, RZ ;  /* 0x0000000643117819 */ /* 0x000fc400000006ff */
[-C--:B----4-:R-:W-:Y:S01]  /*22d60*/  LEA R16, P0, R97, R8.reuse, 0x7 ;  /* 0x0000000861107211 */ /* 0x090fe200078038ff */
[C---:B------:R-:W-:Y:S02]  /*22d70*/  IMAD R97, R67.reuse, 0x84, RZ ;  /* 0x0000008443617824 */ /* 0x040fe400078e02ff */
[----:B---3--:R-:W-:Y:S01]  /*22d80*/  IMAD R5, R67, 0x41, RZ ;  /* 0x0000004143057824 */ /* 0x008fe200078e02ff */
[----:B-----5:R-:W-:Y:S01]  /*22d90*/  PRMT R7, R213, 0x7632, R7 ;  /* 0x00007632d5077816 */ /* 0x020fe20000000007 */
[----:B------:R-:W-:Y:S01]  /*22da0*/  IMAD R99, R67, 0x86, RZ ;  /* 0x0000008643637824 */ /* 0x000fe200078e02ff */
[----:B------:R-:W-:Y:S01]  /*22db0*/  LEA.HI.X.SX32 R17, R17, R9, 0x1, P0 ;  /* 0x0000000911117211 */ /* 0x000fe200000f0eff */
[----:B------:R-:W-:Y:S01]  /*22dc0*/  IMAD R101, R67, 0x43, RZ ;  /* 0x0000004343657824 */ /* 0x000fe200078e02ff */
[-C--:B------:R-:W-:Y:S01]  /*22dd0*/  IADD3 R6, P0, PT, R83, R8.reuse, RZ ;  /* 0x0000000853067210 */ /* 0x080fe20007f1e0ff */
[----:B------:R2:W-:Y:S01]  /*22de0*/  STG.E.U16 desc[UR8][R10.64], R213 ;  /* 0x000000d50a007986 */ /* 0x0005e2000c101508 */
[----:B------:R-:W-:Y:S01]  /*22df0*/  IADD3 R4, P1, PT, R97, R8, RZ ;  /* 0x0000000861047210 */ /* 0x000fe20007f3e0ff */
[----:B------:R-:W-:Y:S01]  /*22e00*/  IMAD R105, R67, 0x8c, RZ ;  /* 0x0000008c43697824 */ /* 0x000fe200078e02ff */
[----:B------:R-:W-:Y:S01]  /*22e10*/  F2FP.BF16.F32.PACK_AB R218, R232, R235 ;  /* 0x000000ebe8da723e */ /* 0x000fe200000010ff */
[----:B------:R3:W-:Y:S01]  /*22e20*/  STG.E.U16 desc[UR8][R44.64], R7 ;  /* 0x000000072c007986 */ /* 0x0007e2000c101508 */
[----:B------:R-:W-:Y:S01]  /*22e30*/  F2FP.BF16.F32.PACK_AB R221, R221, R231 ;  /* 0x000000e7dddd723e */ /* 0x000fe200000010ff */
[----:B------:R-:W-:Y:S01]  /*22e40*/  IMAD R103, R67, 0x90, RZ ;  /* 0x0000009043677824 */ /* 0x000fe200078e02ff */
[----:B------:R-:W-:Y:S01]  /*22e50*/  F2FP.BF16.F32.PACK_AB R217, R217, R228 ;  /* 0x000000e4d9d9723e */ /* 0x000fe200000010ff */
[----:B------:R4:W-:Y:S01]  /*22e60*/  STG.E.U16 desc[UR8][R16.64], R214 ;  /* 0x000000d610007986 */ /* 0x0009e2000c101508 */
[C---:B------:R-:W-:Y:S01]  /*22e70*/  IMAD R107, R67.reuse, 0x47, RZ ;  /* 0x00000047436b7824 */ /* 0x040fe200078e02ff */
[----:B------:R-:W-:Y:S01]  /*22e80*/  F2FP.BF16.F32.PACK_AB R220, R220, R227 ;  /* 0x000000e3dcdc723e */ /* 0x000fe200000010ff */
[C---:B------:R-:W-:Y:S01]  /*22e90*/  IMAD R111, R67.reuse, 0x94, RZ ;  /* 0x00000094436f7824 */ /* 0x040fe200078e02ff */
[----:B--2---:R-:W-:Y:S01]  /*22ea0*/  PRMT R11, R214, 0x7632, R11 ;  /* 0x00007632d60b7816 */ /* 0x004fe2000000000b */
[----:B------:R-:W-:Y:S01]  /*22eb0*/  IMAD R109, R67, 0x98, RZ ;  /* 0x00000098436d7824 */ /* 0x000fe200078e02ff */
[----:B------:R-:W-:Y:S01]  /*22ec0*/  F2FP.BF16.F32.PACK_AB R87, R87, R226 ;  /* 0x000000e25757723e */ /* 0x000fe200000010ff */
[----:B------:R-:W-:Y:S01]  /*22ed0*/  IMAD R113, R67, 0x4b, RZ ;  /* 0x0000004b43717824 */ /* 0x000fe200078e02ff */
[-C--:B---3--:R-:W-:Y:S01]  /*22ee0*/  LEA.HI.X.SX32 R7, R5, R9.reuse, 0x1, P0 ;  /* 0x0000000905077211 */ /* 0x088fe200000f0eff */
[----:B------:R-:W-:Y:S01]  /*22ef0*/  IMAD R45, R67, 0x88, RZ ;  /* 0x00000088432d7824 */ /* 0x000fe200078e02ff */
[-C--:B------:R-:W-:Y:S01]  /*22f00*/  IADD3 R10, P0, PT, R99, R8.reuse, RZ ;  /* 0x00000008630a7210 */ /* 0x080fe20007f1e0ff */
[----:B------:R-:W-:Y:S01]  /*22f10*/  IMAD R115, R67, 0x9e, RZ ;  /* 0x0000009e43737824 */ /* 0x000fe200078e02ff */
[-C--:B------:R-:W-:Y:S01]  /*22f20*/  LEA.HI.X.SX32 R5, R85, R9.reuse, 0x1, P1 ;  /* 0x0000000955057211 */ /* 0x080fe200008f0eff */
[----:B------:R-:W-:Y:S01]  /*22f30*/  IMAD R85, R67, 0x8a, RZ ;  /* 0x0000008a43557824 */ /* 0x000fe200078e02ff */
[----:B------:R2:W-:Y:S01]  /*22f40*/  STG.E.U16 desc[UR8][R6.64], R11 ;  /* 0x0000000b06007986 */ /* 0x0005e2000c101508 */
[-C--:B----4-:R-:W-:Y:S01]  /*22f50*/  IADD3 R16, P1, PT, R45, R8.reuse, RZ ;  /* 0x000000082d107210 */ /* 0x090fe20007f3e0ff */
[----:B------:R-:W-:Y:S01]  /*22f60*/  IMAD R123, R67, 0x57, RZ ;  /* 0x00000057437b7824 */ /* 0x000fe200078e02ff */
[----:B------:R-:W-:Y:S01]  /*22f70*/  PRMT R44, R218, 0x7632, R44 ;  /* 0x00007632da2c7816 */ /* 0x000fe2000000002c */
[----:B------:R3:W-:Y:S01]  /*22f80*/  STG.E.U16 desc[UR8][R4.64], R218 ;  /* 0x000000da04007986 */ /* 0x0007e2000c101508 */
[-C--:B------:R-:W-:Y:S01]  /*22f90*/  LEA.HI.X.SX32 R17, R117, R9.reuse, 0x1, P1 ;  /* 0x0000000975117211 */ /* 0x080fe200008f0eff */
[----:B------:R-:W4:Y:S01]  /*22fa0*/  LDC R66, c[0x0][0x3e8] ;  /* 0x0000fa00ff427b82 */ /* 0x000f220000000800 */
[-C--:B--2---:R-:W-:Y:S01]  /*22fb0*/  LEA.HI.X.SX32 R11, R101, R9.reuse, 0x1, P0 ;  /* 0x00000009650b7211 */ /* 0x084fe200000f0eff */
[----:B------:R-:W-:Y:S01]  /*22fc0*/  IMAD R7, R67, 0x45, RZ ;  /* 0x0000004543077824 */ /* 0x000fe200078e02ff */
[-C--:B------:R-:W-:Y:S01]  /*22fd0*/  IADD3 R6, P0, PT, R85, R8.reuse, RZ ;  /* 0x0000000855067210 */ /* 0x080fe20007f1e0ff */
[----:B------:R-:W-:Y:S01]  /*22fe0*/  IMAD R101, R67, 0x8e, RZ ;  /* 0x0000008e43657824 */ /* 0x000fe200078e02ff */
[----:B---3--:R-:W-:Y:S01]  /*22ff0*/  IADD3 R4, P1, PT, R105, R8, RZ ;  /* 0x0000000869047210 */ /* 0x008fe20007f3e0ff */
[----:B------:R2:W-:Y:S01]  /*23000*/  STG.E.U16 desc[UR8][R10.64], R44 ;  /* 0x0000002c0a007986 */ /* 0x0005e2000c101508 */
[----:B------:R-:W-:-:S02]  /*23010*/  LEA.HI.X.SX32 R7, R7, R9, 0x1, P0 ;  /* 0x0000000907077211 */ /* 0x000fc400000f0eff */
[-C--:B------:R-:W-:Y:S01]  /*23020*/  LEA.HI.X.SX32 R5, R93, R9.reuse, 0x1, P1 ;  /* 0x000000095d057211 */ /* 0x080fe200008f0eff */
[----:B------:R3:W-:Y:S01]  /*23030*/  STG.E.U16 desc[UR8][R16.64], R221 ;  /* 0x000000dd10007986 */ /* 0x0007e2000c101508 */
[----:B------:R-:W-:Y:S01]  /*23040*/  IMAD R93, R67, 0x92, RZ ;  /* 0x00000092435d7824 */ /* 0x000fe200078e02ff */
[----:B--2---:R-:W-:Y:S02]  /*23050*/  PRMT R11, R221, 0x7632, R11 ;  /* 0x00007632dd0b7816 */ /* 0x004fe4000000000b */
[-C--:B------:R-:W-:Y:S02]  /*23060*/  IADD3 R10, P0, PT, R101, R8.reuse, RZ ;  /* 0x00000008650a7210 */ /* 0x080fe40007f1e0ff */
[-C--:B---3--:R-:W-:Y:S01]  /*23070*/  IADD3 R16, P1, PT, R103, R8.reuse, RZ ;  /* 0x0000000867107210 */ /* 0x088fe20007f3e0ff */
[----:B------:R2:W-:Y:S01]  /*23080*/  STG.E.U16 desc[UR8][R6.64], R11 ;  /* 0x0000000b06007986 */ /* 0x0005e2000c101508 */
[----:B------:R-:W-:Y:S02]  /*23090*/  PRMT R44, R217, 0x7632, R44 ;  /* 0x00007632d92c7816 */ /* 0x000fe4000000002c */
[-C--:B------:R-:W-:Y:S01]  /*230a0*/  LEA.HI.X.SX32 R17, R119, R9.reuse, 0x1, P1 ;  /* 0x0000000977117211 */ /* 0x080fe200008f0eff */
[----:B------:R3:W-:Y:S01]  /*230b0*/  STG.E.U16 desc[UR8][R4.64], R217 ;  /* 0x000000d904007986 */ /* 0x0007e2000c101508 */
[----:B--2---:R-:W-:Y:S01]  /*230c0*/  LEA.HI.X.SX32 R11, R107, R9, 0x1, P0 ;  /* 0x000000096b0b7211 */ /* 0x004fe200000f0eff */
[----:B------:R-:W-:Y:S01]  /*230d0*/  IMAD R7, R67, 0x49, RZ ;  /* 0x0000004943077824 */ /* 0x000fe200078e02ff */
[----:B---3--:R-:W-:-:S03]  /*230e0*/  IADD3 R4, P1, PT, R111, R8, RZ ;  /* 0x000000086f047210 */ /* 0x008fc60007f3e0ff */
[----:B------:R2:W-:Y:S01]  /*230f0*/  STG.E.U16 desc[UR8][R10.64], R44 ;  /* 0x0000002c0a007986 */ /* 0x0005e2000c101508 */
[-C--:B------:R-:W-:Y:S01]  /*23100*/  IADD3 R6, P0, PT, R93, R8.reuse, RZ ;  /* 0x000000085d067210 */ /* 0x080fe20007f1e0ff */
[----:B------:R-:W-:Y:S01]  /*23110*/  IMAD R107, R67, 0x96, RZ ;  /* 0x00000096436b7824 */ /* 0x000fe200078e02ff */
[-C--:B------:R-:W-:Y:S01]  /*23120*/  LEA.HI.X.SX32 R5, R121, R9.reuse, 0x1, P1 ;  /* 0x0000000979057211 */ /* 0x080fe200008f0eff */
[----:B------:R3:W-:Y:S01]  /*23130*/  STG.E.U16 desc[UR8][R16.64], R220 ;  /* 0x000000dc10007986 */ /* 0x0007e2000c101508 */
[----:B------:R-:W-:Y:S02]  /*23140*/  LEA.HI.X.SX32 R7, R7, R9, 0x1, P0 ;  /* 0x0000000907077211 */ /* 0x000fe400000f0eff */
[----:B--2---:R-:W-:Y:S02]  /*23150*/  PRMT R11, R220, 0x7632, R11 ;  /* 0x00007632dc0b7816 */ /* 0x004fe4000000000b */
[-C--:B---3--:R-:W-:Y:S02]  /*23160*/  IADD3 R16, P1, PT, R109, R8.reuse, RZ ;  /* 0x000000086d107210 */ /* 0x088fe40007f3e0ff */
[----:B------:R-:W-:-:S02]  /*23170*/  IADD3 R10, P0, PT, R107, R8, RZ ;  /* 0x000000086b0a7210 */ /* 0x000fc40007f1e0ff */
[----:B------:R-:W-:Y:S01]  /*23180*/  LEA.HI.X.SX32 R17, R21, R9, 0x1, P1 ;  /* 0x0000000915117211 */ /* 0x000fe200008f0eff */
[----:B------:R-:W-:Y:S01]  /*23190*/  IMAD R21, R67, 0x9a, RZ ;  /* 0x0000009a43157824 */ /* 0x000fe200078e02ff */
[----:B------:R2:W-:Y:S01]  /*231a0*/  STG.E.U16 desc[UR8][R6.64], R11 ;  /* 0x0000000b06007986 */ /* 0x0005e2000c101508 */
[----:B------:R-:W-:-:S03]  /*231b0*/  PRMT R44, R140, 0x7632, R44 ;  /* 0x000076328c2c7816 */ /* 0x000fc6000000002c */
[----:B------:R3:W-:Y:S01]  /*231c0*/  STG.E.U16 desc[UR8][R4.64], R140 ;  /* 0x0000008c04007986 */ /* 0x0007e2000c101508 */
[----:B------:R-:W-:Y:S01]  /*231d0*/  IMAD R117, R67, 0x4f, RZ ;  /* 0x0000004f43757824 */ /* 0x000fe200078e02ff */
[-C--:B--2---:R-:W-:Y:S01]  /*231e0*/  LEA.HI.X.SX32 R11, R113, R9.reuse, 0x1, P0 ;  /* 0x00000009710b7211 */ /* 0x084fe200000f0eff */
[----:B------:R-:W-:Y:S01]  /*231f0*/  IMAD R7, R67, 0x4d, RZ ;  /* 0x0000004d43077824 */ /* 0x000fe200078e02ff */
[-C--:B------:R-:W-:Y:S01]  /*23200*/  IADD3 R6, P0, PT, R21, R8.reuse, RZ ;  /* 0x0000000815067210 */ /* 0x080fe20007f1e0ff */
[----:B------:R-:W-:Y:S01]  /*23210*/  IMAD R113, R67, 0x9c, RZ ;  /* 0x0000009c43717824 */ /* 0x000fe200078e02ff */
[----:B---3--:R-:W-:Y:S01]  /*23220*/  PRMT R5, R81, 0x7610, R5 ;  /* 0x0000761051057816 */ /* 0x008fe20000000005 */
[----:B------:R2:W-:Y:S01]  /*23230*/  STG.E.U16 desc[UR8][R10.64], R44 ;  /* 0x0000002c0a007986 */ /* 0x0005e2000c101508 */
[----:B------:R-:W-:Y:S02]  /*23240*/  LEA.HI.X.SX32 R7, R7, R9, 0x1, P0 ;  /* 0x0000000907077211 */ /* 0x000fe400000f0eff */
[-C--:B------:R-:W-:Y:S01]  /*23250*/  IADD3 R4, P1, PT, R113, R8.reuse, RZ ;  /* 0x0000000871047210 */ /* 0x080fe20007f3e0ff */
[----:B------:R3:W-:Y:S01]  /*23260*/  STG.E.U16 desc[UR8][R16.64], R5 ;  /* 0x0000000510007986 */ /* 0x0007e2000c101508 */
[----:B--2---:R-:W-:Y:S01]  /*23270*/  PRMT R11, R81, 0x7632, R11 ;  /* 0x00007632510b7816 */ /* 0x004fe2000000000b */
[----:B------:R-:W-:Y:S01]  /*23280*/  IMAD R81, R67, 0xa0, RZ ;  /* 0x000000a043517824 */ /* 0x000fe200078e02ff */
[----:B------:R-:W-:-:S02]  /*23290*/  IADD3 R10, P0, PT, R115, R8, RZ ;  /* 0x00000008730a7210 */ /* 0x000fc40007f1e0ff */
[-C--:B---3--:R-:W-:Y:S01]  /*232a0*/  LEA.HI.X.SX32 R5, R19, R9.reuse, 0x1, P1 ;  /* 0x0000000913057211 */ /* 0x088fe200008f0eff */
[----:B------:R2:W-:Y:S01]  /*232b0*/  STG.E.U16 desc[UR8][R6.64], R11 ;  /* 0x0000000b06007986 */ /* 0x0005e2000c101508 */
[-C--:B------:R-:W-:Y:S01]  /*232c0*/  IADD3 R16, P1, PT, R81, R8.reuse, RZ ;  /* 0x0000000851107210 */ /* 0x080fe20007f3e0ff */
[----:B------:R-:W-:Y:S01]  /*232d0*/  IMAD R19, R67, 0xa2, RZ ;  /* 0x000000a243137824 */ /* 0x000fe200078e02ff */
[----:B------:R-:W-:Y:S01]  /*232e0*/  PRMT R44, R82, 0x7632, R44 ;  /* 0x00007632522c7816 */ /* 0x000fe2000000002c */
[----:B------:R3:W-:Y:S01]  /*232f0*/  STG.E.U16 desc[UR8][R4.64], R82 ;  /* 0x0000005204007986 */ /* 0x0007e2000c101508 */
[-C--:B------:R-:W-:Y:S02]  /*23300*/  LEA.HI.X.SX32 R17, R23, R9.reuse, 0x1, P1 ;  /* 0x0000000917117211 */ /* 0x080fe400008f0eff */
[----:B--2---:R-:W-:Y:S01]  /*23310*/  LEA.HI.X.SX32 R11, R117, R9, 0x1, P0 ;  /* 0x00000009750b7211 */ /* 0x004fe200000f0eff */
[----:B------:R-:W-:Y:S01]  /*23320*/  IMAD R117, R67, 0xa4, RZ ;  /* 0x000000a443757824 */ /* 0x000fe200078e02ff */
[----:B------:R-:W-:Y:S01]  /*23330*/  IADD3 R6, P0, PT, R19, R8, RZ ;  /* 0x0000000813067210 */ /* 0x000fe20007f1e0ff */
[----:B------:R-:W-:-:S02]  /*23340*/  IMAD R7, R67, 0x51, RZ ;  /* 0x0000005143077824 */ /* 0x000fc400078e02ff */
[----:B------:R-:W-:Y:S01]  /*23350*/  IMAD R119, R67, 0xa8, RZ ;  /* 0x000000a843777824 */ /* 0x000fe200078e02ff */
[----:B---3--:R-:W-:Y:S01]  /*23360*/  IADD3 R4, P1, PT, R117, R8, RZ ;  /* 0x0000000875047210 */ /* 0x008fe20007f3e0ff */
[----:B------:R2:W-:Y:S01]  /*23370*/  STG.E.U16 desc[UR8][R10.64], R44 ;  /* 0x0000002c0a007986 */ /* 0x0005e2000c101508 */
[----:B------:R-:W-:Y:S01]  /*23380*/  IMAD R23, R67, 0xa6, RZ ;  /* 0x000000a643177824 */ /* 0x000fe200078e02ff */
[-C--:B------:R-:W-:Y:S02]  /*23390*/  LEA.HI.X.SX32 R7, R7, R9.reuse, 0x1, P0 ;  /* 0x0000000907077211 */ /* 0x080fe400000f0eff */
[----:B------:R3:W-:Y:S01]  /*233a0*/  STG.E.U16 desc[UR8][R16.64], R84 ;  /* 0x0000005410007986 */ /* 0x0007e2000c101508 */
[----:B------:R-:W-:Y:S01]  /*233b0*/  LEA.HI.X.SX32 R5, R25, R9, 0x1, P1 ;  /* 0x0000000919057211 */ /* 0x000fe200008f0eff */
[----:B------:R-:W-:Y:S01]  /*233c0*/  IMAD R121, R67, 0x53, RZ ;  /* 0x0000005343797824 */ /* 0x000fe200078e02ff */
[----:B--2---:R-:W-:Y:S02]  /*233d0*/  PRMT R11, R84, 0x7632, R11 ;  /* 0x00007632540b7816 */ /* 0x004fe4000000000b */
[----:B---3--:R-:W-:-:S02]  /*233e0*/  PRMT R17, R87, 0x7610, R17 ;  /* 0x0000761057117816 */ /* 0x008fc40000000011 */
[-C--:B------:R-:W-:Y:S01]  /*233f0*/  IADD3 R16, P1, PT, R119, R8.reuse, RZ ;  /* 0x0000000877107210 */ /* 0x080fe20007f3e0ff */
[----:B------:R2:W-:Y:S01]  /*23400*/  STG.E.U16 desc[UR8][R6.64], R11 ;  /* 0x0000000b06007986 */ /* 0x0005e2000c101508 */
[-C--:B------:R-:W-:Y:S01]  /*23410*/  IADD3 R10, P0, PT, R23, R8.reuse, RZ ;  /* 0x00000008170a7210 */ /* 0x080fe20007f1e0ff */
[----:B------:R-:W-:Y:S02]  /*23420*/  IMAD R25, R67, 0xaa, RZ ;  /* 0x000000aa43197824 */ /* 0x000fe400078e02ff */
[----:B------:R3:W-:Y:S01]  /*23430*/  STG.E.U16 desc[UR8][R4.64], R17 ;  /* 0x0000001104007986 */ /* 0x0007e2000c101508 */
[----:B------:R-:W-:Y:S01]  /*23440*/  PRMT R44, R87, 0x7632, R44 ;  /* 0x00007632572c7816 */ /* 0x000fe2000000002c */
[----:B------:R-:W-:Y:S01]  /*23450*/  IMAD R87, R67, 0xae, RZ ;  /* 0x000000ae43577824 */ /* 0x000fe200078e02ff */
[-C--:B--2---:R-:W-:Y:S01]  /*23460*/  LEA.HI.X.SX32 R11, R121, R9.reuse, 0x1, P0 ;  /* 0x00000009790b7211 */ /* 0x084fe200000f0eff */
[----:B------:R-:W-:Y:S01]  /*23470*/  IMAD R7, R67, 0x55, RZ ;  /* 0x0000005543077824 */ /* 0x000fe200078e02ff */
[----:B---3--:R-:W-:Y:S01]  /*23480*/  LEA.HI.X.SX32 R17, R27, R9, 0x1, P1 ;  /* 0x000000091b117211 */ /* 0x008fe200008f0eff */
[----:B------:R-:W-:Y:S01]  /*23490*/  IMAD R27, R67, 0xac, RZ ;  /* 0x000000ac431b7824 */ /* 0x000fe200078e02ff */
[----:B------:R-:W-:Y:S01]  /*234a0*/  IADD3 R6, P0, PT, R25, R8, RZ ;  /* 0x0000000819067210 */ /* 0x000fe20007f1e0ff */
[----:B------:R2:W-:Y:S01]  /*234b0*/  STG.E.U16 desc[UR8][R10.64], R44 ;  /* 0x0000002c0a007986 */ /* 0x0005e2000c101508 */
[----:B------:R-:W-:-:S02]  /*234c0*/  IMAD R121, R67, 0xb0, RZ ;  /* 0x000000b043797824 */ /* 0x000fc400078e02ff */
[-C--:B------:R-:W-:Y:S02]  /*234d0*/  IADD3 R4, P1, PT, R27, R8.reuse, RZ ;  /* 0x000000081b047210 */ /* 0x080fe40007f3e0ff */
[-C--:B------:R-:W-:Y:S01]  /*234e0*/  LEA.HI.X.SX32 R7, R7, R9.reuse, 0x1, P0 ;  /* 0x0000000907077211 */ /* 0x080fe200000f0eff */
[----:B------:R3:W-:Y:S01]  /*234f0*/  STG.E.U16 desc[UR8][R16.64], R88 ;  /* 0x0000005810007986 */ /* 0x0007e2000c101508 */
[----:B------:R-:W-:Y:S01]  /*23500*/  LEA.HI.X.SX32 R5, R29, R9, 0x1, P1 ;  /* 0x000000091d057211 */ /* 0x000fe200008f0eff */
[----:B------:R-:W-:Y:S01]  /*23510*/  IMAD R29, R67, 0xb2, RZ ;  /* 0x000000b2431d7824 */ /* 0x000fe200078e02ff */
[----:B--2---:R-:W-:Y:S02]  /*23520*/  PRMT R11, R88, 0x7632, R11 ;  /* 0x00007632580b7816 */ /* 0x004fe4000000000b */
[-C--:B------:R-:W-:Y:S02]  /*23530*/  IADD3 R10, P0, PT, R87, R8.reuse, RZ ;  /* 0x00000008570a7210 */ /* 0x080fe40007f1e0ff */
[----:B------:R-:W-:Y:S01]  /*23540*/  PRMT R44, R90, 0x7632, R44 ;  /* 0x000076325a2c7816 */ /* 0x000fe2000000002c */
[----:B------:R2:W-:Y:S01]  /*23550*/  STG.E.U16 desc[UR8][R6.64], R11 ;  /* 0x0000000b06007986 */ /* 0x0005e2000c101508 */
[----:B---3--:R-:W-:-:S04]  /*23560*/  IADD3 R16, P1, PT, R121, R8, RZ ;  /* 0x0000000879107210 */ /* 0x008fc80007f3e0ff */
[-C--:B------:R-:W-:Y:S01]  /*23570*/  LEA.HI.X.SX32 R17, R35, R9.reuse, 0x1, P1 ;  /* 0x0000000923117211 */ /* 0x080fe200008f0eff */
[----:B------:R-:W-:Y:S01]  /*23580*/  IMAD R35, R67, 0xb6, RZ ;  /* 0x000000b643237824 */ /* 0x000fe200078e02ff */
[----:B------:R3:W-:Y:S01]  /*23590*/  STG.E.U16 desc[UR8][R4.64], R90 ;  /* 0x0000005a04007986 */ /* 0x0007e2000c101508 */
[-C--:B--2---:R-:W-:Y:S01]  /*235a0*/  LEA.HI.X.SX32 R11, R123, R9.reuse, 0x1, P0 ;  /* 0x000000097b0b7211 */ /* 0x084fe200000f0eff */
[----:B------:R-:W-:Y:S01]  /*235b0*/  IMAD R7, R67, 0x59, RZ ;  /* 0x0000005943077824 */ /* 0x000fe200078e02ff */
[----:B------:R-:W-:Y:S01]  /*235c0*/  IADD3 R6, P0, PT, R29, R8, RZ ;  /* 0x000000081d067210 */ /* 0x000fe20007f1e0ff */
[----:B------:R-:W-:Y:S01]  /*235d0*/  IMAD R123, R67, 0xb4, RZ ;  /* 0x000000b4437b7824 */ /* 0x000fe200078e02ff */
[----:B------:R-:W-:Y:S01]  /*235e0*/  F2FP.BF16.F32.PACK_AB R126, R127, R126 ;  /* 0x0000007e7f7e723e */ /* 0x000fe200000010ff */
[----:B------:R2:W-:Y:S01]  /*235f0*/  STG.E.U16 desc[UR8][R10.64], R44 ;  /* 0x0000002c0a007986 */ /* 0x0005e2000c101508 */
[----:B------:R-:W-:Y:S01]  /*23600*/  LEA.HI.X.SX32 R7, R7, R9, 0x1, P0 ;  /* 0x0000000907077211 */ /* 0x000fe200000f0eff */
[----:B------:R-:W-:Y:S01]  /*23610*/  IMAD R127, R67, 0x5b, RZ ;  /* 0x0000005b437f7824 */ /* 0x000fe200078e02ff */
[----:B------:R-:W-:Y:S01]  /*23620*/  F2FP.BF16.F32.PACK_AB R124, R125, R124 ;  /* 0x0000007c7d7c723e */ /* 0x000fe200000010ff */
[----:B------:R-:W-:Y:S01]  /*23630*/  IMAD R125, R67, 0xb8, RZ ;  /* 0x000000b8437d7824 */ /* 0x000fe200078e02ff */
[----:B---3--:R-:W-:Y:S01]  /*23640*/  IADD3 R4, P1, PT, R123, R8, RZ ;  /* 0x000000087b047210 */ /* 0x008fe20007f3e0ff */
[----:B------:R3:W-:Y:S01]  /*23650*/  STG.E.U16 desc[UR8][R16.64], R92 ;  /* 0x0000005c10007986 */ /* 0x0007e2000c101508 */
[----:B--2---:R-:W-:-:S02]  /*23660*/  PRMT R11, R92, 0x7632, R11 ;  /* 0x000076325c0b7816 */ /* 0x004fc4000000000b */
[-C--:B------:R-:W-:Y:S02]  /*23670*/  IADD3 R10, P0, PT, R35, R8.reuse, RZ ;  /* 0x00000008230a7210 */ /* 0x080fe40007f1e0ff */
[-C--:B------:R-:W-:Y:S01]  /*23680*/  LEA.HI.X.SX32 R5, R31, R9.reuse, 0x1, P1 ;  /* 0x000000091f057211 */ /* 0x080fe200008f0eff */
[----:B------:R2:W-:Y:S01]  /*23690*/  STG.E.U16 desc[UR8][R6.64], R11 ;  /* 0x0000000b06007986 */ /* 0x0005e2000c101508 */
[----:B---3--:R-:W-:Y:S01]  /*236a0*/  IADD3 R16, P1, PT, R125, R8, RZ ;  /* 0x000000087d107210 */ /* 0x008fe20007f3e0ff */
[----:B------:R-:W-:Y:S01]  /*236b0*/  IMAD R31, R67, 0xba, RZ ;  /* 0x000000ba431f7824 */ /* 0x000fe200078e02ff */
[----:B------:R-:W-:Y:S01]  /*236c0*/  PRMT R44, R94, 0x7632, R44 ;  /* 0x000076325e2c7816 */ /* 0x000fe2000000002c */
[----:B------:R3:W-:Y:S01]  /*236d0*/  STG.E.U16 desc[UR8][R4.64], R94 ;  /* 0x0000005e04007986 */ /* 0x0007e2000c101508 */
[----:B------:R-:W-:Y:S01]  /*236e0*/  F2FP.BF16.F32.PACK_AB R128, R129, R128 ;  /* 0x000000808180723e */ /* 0x000fe200000010ff */
[----:B------:R-:W-:Y:S01]  /*236f0*/  IMAD R129, R67, 0xc0, RZ ;  /* 0x000000c043817824 */ /* 0x000fe200078e02ff */
[----:B------:R-:W-:-:S02]  /*23700*/  LEA.HI.X.SX32 R17, R33, R9, 0x1, P1 ;  /* 0x0000000921117211 */ /* 0x000fc400008f0eff */
[----:B--2---:R-:W-:Y:S01]  /*23710*/  LEA.HI.X.SX32 R11, R127, R9, 0x1, P0 ;  /* 0x000000097f0b7211 */ /* 0x004fe200000f0eff */
[----:B------:R-:W-:Y:S01]  /*23720*/  IMAD R127, R67, 0xbc, RZ ;  /* 0x000000bc437f7824 */ /* 0x000fe200078e02ff */
[----:B------:R-:W-:Y:S01]  /*23730*/  IADD3 R6, P0, PT, R31, R8, RZ ;  /* 0x000000081f067210 */ /* 0x000fe20007f1e0ff */
[----:B------:R-:W-:-:S03]  /*23740*/  IMAD R7, R67, 0x5d, RZ ;  /* 0x0000005d43077824 */ /* 0x000fc600078e02ff */
[----:B---3--:R-:W-:Y:S01]  /*23750*/  IADD3 R4, P1, PT, R127, R8, RZ ;  /* 0x000000087f047210 */ /* 0x008fe20007f3e0ff */
[----:B------:R-:W-:Y:S01]  /*23760*/  IMAD R33, R67, 0xbe, RZ ;  /* 0x000000be43217824 */ /* 0x000fe200078e02ff */
[----:B------:R2:W-:Y:S01]  /*23770*/  STG.E.U16 desc[UR8][R10.64], R44 ;  /* 0x0000002c0a007986 */ /* 0x0005e2000c101508 */
[----:B------:R-:W-:Y:S02]  /*23780*/  F2FP.BF16.F32.PACK_AB R130, R131, R130 ;  /* 0x000000828382723e */ /* 0x000fe400000010ff */
[-C--:B------:R-:W-:Y:S01]  /*23790*/  LEA.HI.X.SX32 R5, R41, R9.reuse, 0x1, P1 ;  /* 0x0000000929057211 */ /* 0x080fe200008f0eff */
[----:B------:R3:W-:Y:S01]  /*237a0*/  STG.E.U16 desc[UR8][R16.64], R96 ;  /* 0x0000006010007986 */ /* 0x0007e2000c101508 */
[----:B------:R-:W-:Y:S01]  /*237b0*/  LEA.HI.X.SX32 R7, R7, R9, 0x1, P0 ;  /* 0x0000000907077211 */ /* 0x000fe200000f0eff */
[C---:B------:R-:W-:Y:S02]  /*237c0*/  IMAD R131, R67.reuse, 0x5f, RZ ;  /* 0x0000005f43837824 */ /* 0x040fe400078e02ff */
[----:B------:R-:W-:Y:S01]  /*237d0*/  IMAD R41, R67, 0xc2, RZ ;  /* 0x000000c243297824 */ /* 0x000fe200078e02ff */
[----:B--2---:R-:W-:-:S02]  /*237e0*/  PRMT R11, R96, 0x7632, R11 ;  /* 0x00007632600b7816 */ /* 0x004fc4000000000b */
[-C--:B------:R-:W-:Y:S02]  /*237f0*/  IADD3 R10, P0, PT, R33, R8.reuse, RZ ;  /* 0x00000008210a7210 */ /* 0x080fe40007f1e0ff */
[----:B---3--:R-:W-:Y:S01]  /*23800*/  IADD3 R16, P1, PT, R129, R8, RZ ;  /* 0x0000000881107210 */ /* 0x008fe20007f3e0ff */
[----:B------:R2:W-:Y:S01]  /*23810*/  STG.E.U16 desc[UR8][R6.64], R11 ;  /* 0x0000000b06007986 */ /* 0x0005e2000c101508 */
[----:B------:R-:W-:Y:S02]  /*23820*/  PRMT R44, R98, 0x7632, R44 ;  /* 0x00007632622c7816 */ /* 0x000fe4000000002c */
[-C--:B------:R-:W-:Y:S01]  /*23830*/  LEA.HI.X.SX32 R17, R43, R9.reuse, 0x1, P1 ;  /* 0x000000092b117211 */ /* 0x080fe200008f0eff */
[----:B------:R-:W-:Y:S01]  /*23840*/  IMAD R43, R67, 0xc4, RZ ;  /* 0x000000c4432b7824 */ /* 0x000fe200078e02ff */
[----:B------:R3:W-:Y:S01]  /*23850*/  STG.E.U16 desc[UR8][R4.64], R98 ;  /* 0x0000006204007986 */ /* 0x0007e2000c101508 */
[----:B------:R-:W-:Y:S01]  /*23860*/  F2FP.BF16.F32.PACK_AB R132, R133, R132 ;  /* 0x000000848584723e */ /* 0x000fe200000010ff */
[----:B------:R-:W-:Y:S01]  /*23870*/  IMAD R133, R67, 0xc8, RZ ;  /* 0x000000c843857824 */ /* 0x000fe200078e02ff */
[-C--:B--2---:R-:W-:Y:S01]  /*23880*/  LEA.HI.X.SX32 R11, R131, R9.reuse, 0x1, P0 ;  /* 0x00000009830b7211 */ /* 0x084fe200000f0eff */
[----:B------:R-:W-:Y:S01]  /*23890*/  IMAD R7, R67, 0x61, RZ ;  /* 0x0000006143077824 */ /* 0x000fe200078e02ff */
[-C--:B------:R-:W-:Y:S01]  /*238a0*/  IADD3 R6, P0, PT, R41, R8.reuse, RZ ;  /* 0x0000000829067210 */ /* 0x080fe20007f1e0ff */
[----:B------:R-:W-:Y:S01]  /*238b0*/  IMAD R131, R67, 0xc6, RZ ;  /* 0x000000c643837824 */ /* 0x000fe200078e02ff */
[----:B---3--:R-:W-:Y:S01]  /*238c0*/  IADD3 R4, P1, PT, R43, R8, RZ ;  /* 0x000000082b047210 */ /* 0x008fe20007f3e0ff */
[----:B------:R2:W-:Y:S01]  /*238d0*/  STG.E.U16 desc[UR8][R10.64], R44 ;  /* 0x0000002c0a007986 */ /* 0x0005e2000c101508 */
[----:B------:R-:W-:Y:S01]  /*238e0*/  F2FP.BF16.F32.PACK_AB R134, R135, R134 ;  /* 0x000000868786723e */ /* 0x000fe200000010ff */
[----:B------:R-:W-:Y:S01]  /*238f0*/  IMAD R135, R67, 0x63, RZ ;  /* 0x0000006343877824 */ /* 0x000fe200078e02ff */
[-C--:B------:R-:W-:Y:S01]  /*23900*/  LEA.HI.X.SX32 R7, R7, R9.reuse, 0x1, P0 ;  /* 0x0000000907077211 */ /* 0x080fe200000f0eff */
[----:B------:R3:W-:Y:S01]  /*23910*/  STG.E.U16 desc[UR8][R16.64], R100 ;  /* 0x0000006410007986 */ /* 0x0007e2000c101508 */
[----:B------:R-:W-:Y:S01]  /*23920*/  LEA.HI.X.SX32 R5, R37, R9, 0x1, P1 ;  /* 0x0000000925057211 */ /* 0x000fe200008f0eff */
[----:B------:R-:W-:Y:S01]  /*23930*/  IMAD R37, R67, 0xca, RZ ;  /* 0x000000ca43257824 */ /* 0x000fe200078e02ff */
[----:B--2---:R-:W-:-:S02]  /*23940*/  PRMT R11, R100, 0x7632, R11 ;  /* 0x00007632640b7816 */ /* 0x004fc4000000000b */
[-C--:B------:R-:W-:Y:S02]  /*23950*/  IADD3 R10, P0, PT, R131, R8.reuse, RZ ;  /* 0x00000008830a7210 */ /* 0x080fe40007f1e0ff */
[-C--:B---3--:R-:W-:Y:S01]  /*23960*/  IADD3 R16, P1, PT, R133, R8.reuse, RZ ;  /* 0x0000000885107210 */ /* 0x088fe20007f3e0ff */
[----:B------:R2:W-:Y:S01]  /*23970*/  STG.E.U16 desc[UR8][R6.64], R11 ;  /* 0x0000000b06007986 */ /* 0x0005e2000c101508 */
[----:B------:R-:W-:Y:S02]  /*23980*/  PRMT R44, R102, 0x7632, R44 ;  /* 0x00007632662c7816 */ /* 0x000fe4000000002c */
[----:B------:R-:W-:Y:S01]  /*23990*/  LEA.HI.X.SX32 R17, R39, R9, 0x1, P1 ;  /* 0x0000000927117211 */ /* 0x000fe200008f0eff */
[----:B------:R-:W-:Y:S01]  /*239a0*/  IMAD R39, R67, 0xcc, RZ ;  /* 0x000000cc43277824 */ /* 0x000fe200078e02ff */
[----:B------:R3:W-:Y:S01]  /*239b0*/  STG.E.U16 desc[UR8][R4.64], R102 ;  /* 0x0000006604007986 */ /* 0x0007e2000c101508 */
[----:B------:R-:W-:Y:S02]  /*239c0*/  F2FP.BF16.F32.PACK_AB R139, R141, R139 ;  /* 0x0000008b8d8b723e */ /* 0x000fe400000010ff */
[----:B--2---:R-:W-:Y:S01]  /*239d0*/  LEA.HI.X.SX32 R11, R135, R9, 0x1, P0 ;  /* 0x00000009870b7211 */ /* 0x004fe200000f0eff */
[----:B------:R-:W-:Y:S01]  /*239e0*/  IMAD R7, R67, 0x65, RZ ;  /* 0x0000006543077824 */ /* 0x000fe200078e02ff */
[----:B------:R-:W-:Y:S01]  /*239f0*/  IADD3 R6, P0, PT, R37, R8, RZ ;  /* 0x0000000825067210 */ /* 0x000fe20007f1e0ff */
[----:B------:R-:W-:-:S02]  /*23a00*/  IMAD R135, R67, 0xce, RZ ;  /* 0x000000ce43877824 */ /* 0x000fc400078e02ff */
[----:B------:R2:W-:Y:S01]  /*23a10*/  STG.E.U16 desc[UR8][R10.64], R44 ;  /* 0x0000002c0a007986 */ /* 0x0005e2000c101508 */
[-C--:B------:R-:W-:Y:S01]  /*23a20*/  LEA.HI.X.SX32 R7, R7, R9.reuse, 0x1, P0 ;  /* 0x0000000907077211 */ /* 0x080fe200000f0eff */
[----:B------:R-:W-:Y:S01]  /*23a30*/  IMAD R141, R67, 0x67, RZ ;  /* 0x00000067438d7824 */ /* 0x000fe200078e02ff */
[----:B------:R-:W-:Y:S01]  /*23a40*/  F2FP.BF16.F32.PACK_AB R136, R137, R136 ;  /* 0x000000888988723e */ /* 0x000fe200000010ff */
[----:B------:R-:W-:Y:S01]  /*23a50*/  IMAD R137, R67, 0xd0, RZ ;  /* 0x000000d043897824 */ /* 0x000fe200078e02ff */
[-C--:B---3--:R-:W-:Y:S01]  /*23a60*/  IADD3 R4, P1, PT, R39, R8.reuse, RZ ;  /* 0x0000000827047210 */ /* 0x088fe20007f3e0ff */
[----:B------:R3:W-:Y:S01]  /*23a70*/  STG.E.U16 desc[UR8][R16.64], R104 ;  /* 0x0000006810007986 */ /* 0x0007e2000c101508 */
[----:B--2---:R-:W-:Y:S02]  /*23a80*/  PRMT R11, R104, 0x7632, R11 ;  /* 0x00007632680b7816 */ /* 0x004fe4000000000b */
        /* <DEDUP_REMOVED lines=53> */
[----:B------:R-:W-:Y:S02]  /*23de0*/  F2FP.BF16.F32.PACK_AB R150, R151, R150 ;  /* 0x000000969796723e */ /* 0x000fe400000010ff */
[-C--:B--2---:R-:W-:Y:S01]  /*23df0*/  LEA.HI.X.SX32 R11, R149, R9.reuse, 0x1, P0 ;  /* 0x00000009950b7211 */ /* 0x084fe200000f0eff */
[----:B------:R-:W-:Y:S01]  /*23e00*/  IMAD R149, R67, 0xe4, RZ ;  /* 0x000000e443957824 */ /* 0x000fe200078e02ff */
[----:B------:R-:W-:Y:S01]  /*23e10*/  IADD3 R6, P0, PT, R55, R8, RZ ;  /* 0x0000000837067210 */ /* 0x000fe20007f1e0ff */
[----:B------:R-:W-:Y:S01]  /*23e20*/  IMAD R7, R67, 0x71, RZ ;  /* 0x0000007143077824 */ /* 0x000fe200078e02ff */
[----:B------:R-:W-:Y:S01]  /*23e30*/  F2FP.BF16.F32.PACK_AB R152, R153, R152 ;  /* 0x000000989998723e */ /* 0x000fe200000010ff */
[----:B------:R2:W-:Y:S01]  /*23e40*/  STG.E.U16 desc[UR8][R10.64], R44 ;  /* 0x0000002c0a007986 */ /* 0x0005e2000c101508 */
[----:B---3--:R-:W-:Y:S01]  /*23e50*/  IADD3 R4, P1, PT, R149, R8, RZ ;  /* 0x0000000895047210 */ /* 0x008fe20007f3e0ff */
[----:B------:R-:W-:Y:S01]  /*23e60*/  IMAD R153, R67, 0x73, RZ ;  /* 0x0000007343997824 */ /* 0x000fe200078e02ff */
[-C--:B------:R-:W-:Y:S01]  /*23e70*/  LEA.HI.X.SX32 R7, R7, R9.reuse, 0x1, P0 ;  /* 0x0000000907077211 */ /* 0x080fe200000f0eff */
[----:B------:R-:W-:Y:S01]  /*23e80*/  IMAD R151, R67, 0xe8, RZ ;  /* 0x000000e843977824 */ /* 0x000fe200078e02ff */
[----:B------:R3:W-:Y:S01]  /*23e90*/  STG.E.U16 desc[UR8][R16.64], R116 ;  /* 0x0000007410007986 */ /* 0x0007e2000c101508 */
[----:B------:R-:W-:Y:S01]  /*23ea0*/  LEA.HI.X.SX32 R5, R57, R9, 0x1, P1 ;  /* 0x0000000939057211 */ /* 0x000fe200008f0eff */
[----:B------:R-:W-:Y:S01]  /*23eb0*/  IMAD R57, R67, 0xea, RZ ;  /* 0x000000ea43397824 */ /* 0x000fe200078e02ff */
[----:B--2---:R-:W-:-:S02]  /*23ec0*/  PRMT R11, R116, 0x7632, R11 ;  /* 0x00007632740b7816 */ /* 0x004fc4000000000b */
[----:B------:R-:W-:-:S03]  /*23ed0*/  IADD3 R10, P0, PT, R59, R8, RZ ;  /* 0x000000083b0a7210 */ /* 0x000fc60007f1e0ff */
[----:B------:R2:W-:Y:S01]  /*23ee0*/  STG.E.U16 desc[UR8][R6.64], R11 ;  /* 0x0000000b06007986 */ /* 0x0005e2000c101508 */
[----:B---3--:R-:W-:Y:S02]  /*23ef0*/  IADD3 R16, P1, PT, R151, R8, RZ ;  /* 0x0000000897107210 */ /* 0x008fe40007f3e0ff */
[----:B------:R-:W-:Y:S01]  /*23f00*/  PRMT R44, R118, 0x7632, R44 ;  /* 0x00007632762c7816 */ /* 0x000fe2000000002c */
[----:B------:R3:W-:Y:S01]  /*23f10*/  STG.E.U16 desc[UR8][R4.64], R118 ;  /* 0x0000007604007986 */ /* 0x0007e2000c101508 */
[-C--:B------:R-:W-:Y:S01]  /*23f20*/  LEA.HI.X.SX32 R17, R61, R9.reuse, 0x1, P1 ;  /* 0x000000093d117211 */ /* 0x080fe200008f0eff */
[----:B------:R-:W-:Y:S01]  /*23f30*/  IMAD R61, R67, 0xee, RZ ;  /* 0x000000ee433d7824 */ /* 0x000fe200078e02ff */
[----:B------:R-:W-:Y:S02]  /*23f40*/  F2FP.BF16.F32.PACK_AB R154, R155, R154 ;  /* 0x0000009a9b9a723e */ /* 0x000fe400000010ff */
[----:B--2---:R-:W-:Y:S01]  /*23f50*/  LEA.HI.X.SX32 R11, R153, R9, 0x1, P0 ;  /* 0x00000009990b7211 */ /* 0x004fe200000f0eff */
[----:B------:R-:W-:Y:S01]  /*23f60*/  IMAD R153, R67, 0xec, RZ ;  /* 0x000000ec43997824 */ /* 0x000fe200078e02ff */
[----:B------:R-:W-:Y:S01]  /*23f70*/  IADD3 R6, P0, PT, R57, R8, RZ ;  /* 0x0000000839067210 */ /* 0x000fe20007f1e0ff */
[----:B------:R-:W-:-:S02]  /*23f80*/  IMAD R7, R67, 0x75, RZ ;  /* 0x0000007543077824 */ /* 0x000fc400078e02ff */
        /* <DEDUP_REMOVED lines=9> */
[----:B--2---:R-:W-:Y:S02]  /*24020*/  PRMT R11, R120, 0x7632, R11 ;  /* 0x00007632780b7816 */ /* 0x004fe4000000000b */
[----:B------:R-:W-:-:S02]  /*24030*/  IADD3 R10, P0, PT, R61, R8, RZ ;  /* 0x000000083d0a7210 */ /* 0x000fc40007f1e0ff */
[----:B---3--:R-:W-:Y:S01]  /*24040*/  IADD3 R16, P1, PT, R155, R8, RZ ;  /* 0x000000089b107210 */ /* 0x008fe20007f3e0ff */
[----:B------:R2:W-:Y:S01]  /*24050*/  STG.E.U16 desc[UR8][R6.64], R11 ;  /* 0x0000000b06007986 */ /* 0x0005e2000c101508 */
[----:B------:R-:W-:Y:S02]  /*24060*/  PRMT R44, R122, 0x7632, R44 ;  /* 0x000076327a2c7816 */ /* 0x000fe4000000002c */
[-C--:B------:R-:W-:Y:S01]  /*24070*/  LEA.HI.X.SX32 R17, R91, R9.reuse, 0x1, P1 ;  /* 0x000000095b117211 */ /* 0x080fe200008f0eff */
        /* <DEDUP_REMOVED lines=10> */
[-C--:B---3--:R-:W-:Y:S01]  /*24120*/  IADD3 R4, P1, PT, R91, R8.reuse, RZ ;  /* 0x000000085b047210 */ /* 0x088fe20007f3e0ff */
[----:B------:R-:W-:Y:S01]  /*24130*/  STG.E.U16 desc[UR8][R16.64], R124 ;  /* 0x0000007c10007986 */ /* 0x000fe2000c101508 */
[----:B------:R-:W-:Y:S02]  /*24140*/  PRMT R68, R126, 0x7632, R68 ;  /* 0x000076327e447816 */ /* 0x000fe40000000044 */
[----:B------:R-:W-:Y:S02]  /*24150*/  LEA.HI.X.SX32 R5, R65, R9, 0x1, P1 ;  /* 0x0000000941057211 */ /* 0x000fe400008f0eff */
[----:B--2---:R-:W-:Y:S01]  /*24160*/  PRMT R11, R124, 0x7632, R11 ;  /* 0x000076327c0b7816 */ /* 0x004fe2000000000b */
[----:B------:R-:W2:Y:S01]  /*24170*/  LDC R44, c[0x0][0x3e8] ;  /* 0x0000fa00ff2c7b82 */ /* 0x000ea20000000800 */
[----:B------:R-:W-:-:S03]  /*24180*/  IADD3 R10, P0, PT, R157, R8, RZ ;  /* 0x000000089d0a7210 */ /* 0x000fc60007f1e0ff */
[----:B------:R3:W-:Y:S01]  /*24190*/  STG.E.U16 desc[UR8][R6.64], R11 ;  /* 0x0000000b06007986 */ /* 0x0007e2000c101508 */
[----:B------:R-:W-:Y:S01]  /*241a0*/  F2FP.BF16.F32.PACK_AB R158, R159, R158 ;  /* 0x0000009e9f9e723e */ /* 0x000fe200000010ff */
[----:B------:R-:W-:Y:S01]  /*241b0*/  IMAD R159, R67, 0xf8, RZ ;  /* 0x000000f8439f7824 */ /* 0x000fe200078e02ff */
[----:B------:R-:W-:Y:S01]  /*241c0*/  F2FP.BF16.F32.PACK_AB R162, R163, R162 ;  /* 0x000000a2a3a2723e */ /* 0x000fe200000010ff */
[----:B------:R-:W-:Y:S01]  /*241d0*/  IMAD R65, R67, 0xfa, RZ ;  /* 0x000000fa43417824 */ /* 0x000fe200078e02ff */
[----:B------:R-:W5:Y:S01]  /*241e0*/  LDC R163, c[0x0][0x3e8] ;  /* 0x0000fa00ffa37b82 */ /* 0x000f620000000800 */
[----:B------:R-:W-:Y:S01]  /*241f0*/  STG.E.U16 desc[UR8][R4.64], R126 ;  /* 0x0000007e04007986 */ /* 0x000fe2000c101508 */
[----:B---3--:R-:W-:Y:S01]  /*24200*/  LEA.HI.X.SX32 R11, R161, R9, 0x1, P0 ;  /* 0x00000009a10b7211 */ /* 0x008fe200000f0eff */
[----:B------:R-:W-:Y:S01]  /*24210*/  IMAD R7, R67, 0x7d, RZ ;  /* 0x0000007d43077824 */ /* 0x000fe200078e02ff */
[----:B------:R-:W-:-:S03]  /*24220*/  IADD3 R16, P1, PT, R159, R8, RZ ;  /* 0x000000089f107210 */ /* 0x000fc60007f3e0ff */
[----:B------:R3:W-:Y:S01]  /*24230*/  STG.E.U16 desc[UR8][R10.64], R68 ;  /* 0x000000440a007986 */ /* 0x0007e2000c101508 */
[-C--:B------:R-:W-:Y:S01]  /*24240*/  IADD3 R6, P0, PT, R65, R8.reuse, RZ ;  /* 0x0000000841067210 */ /* 0x080fe20007f1e0ff */
[----:B------:R-:W-:Y:S01]  /*24250*/  IMAD R161, R67, 0xfc, RZ ;  /* 0x000000fc43a17824 */ /* 0x000fe200078e02ff */
[-C--:B------:R-:W-:Y:S02]  /*24260*/  LEA.HI.X.SX32 R17, R89, R9.reuse, 0x1, P1 ;  /* 0x0000000959117211 */ /* 0x080fe400008f0eff */
[----:B------:R-:W-:Y:S01]  /*24270*/  LEA.HI.X.SX32 R7, R7, R9, 0x1, P0 ;  /* 0x0000000907077211 */ /* 0x000fe200000f0eff */
[----:B---3--:R-:W3:Y:S01]  /*24280*/  LDC R68, c[0x0][0x3e8] ;  /* 0x0000fa00ff447b82 */ /* 0x008ee20000000800 */
[----:B------:R-:W-:Y:S01]  /*24290*/  PRMT R5, R128, 0x7632, R5 ;  /* 0x0000763280057816 */ /* 0x000fe20000000005 */
[----:B------:R-:W-:Y:S01]  /*242a0*/  IMAD R89, R67, 0xfe, RZ ;  /* 0x000000fe43597824 */ /* 0x000fe200078e02ff */
[----:B------:R-:W-:Y:S01]  /*242b0*/  IADD3 R4, P0, PT, R161, R8, RZ ;  /* 0x00000008a1047210 */ /* 0x000fe20007f1e0ff */
[----:B------:R-:W-:Y:S01]  /*242c0*/  STG.E.U16 desc[UR8][R16.64], R128 ;  /* 0x0000008010007986 */ /* 0x000fe2000c101508 */
[----:B------:R-:W-:-:S03]  /*242d0*/  IMAD R11, R67, 0x7f, RZ ;  /* 0x0000007f430b7824 */ /* 0x000fc600078e02ff */
[----:B------:R0:W-:Y:S01]  /*242e0*/  STG.E.U16 desc[UR8][R6.64], R5 ;  /* 0x0000000506007986 */ /* 0x0001e2000c101508 */
[----:B------:R-:W-:Y:S02]  /*242f0*/  F2FP.BF16.F32.PACK_AB R71, R72, R71 ;  /* 0x000000474847723e */ /* 0x000fe400000010ff */
[----:B------:R-:W-:Y:S01]  /*24300*/  IADD3 R10, P1, PT, R89, R8, RZ ;  /* 0x00000008590a7210 */ /* 0x000fe20007f3e0ff */
[----:B------:R-:W1:Y:S01]  /*24310*/  LDC R72, c[0x0][0x3e8] ;  /* 0x0000fa00ff487b82 */ /* 0x000e620000000800 */
[----:B------:R-:W-:Y:S02]  /*24320*/  F2FP.BF16.F32.PACK_AB R73, R74, R73 ;  /* 0x000000494a49723e */ /* 0x000fe400000010ff */
[----:B0-----:R-:W-:Y:S01]  /*24330*/  LEA.HI.X.SX32 R5, R95, R9, 0x1, P0 ;  /* 0x000000095f057211 */ /* 0x001fe200000f0eff */
[----:B--2---:R-:W-:-:S04]  /*24340*/  IMAD R95, R44, 0x102, RZ ;  /* 0x000001022c5f7824 */ /* 0x004fc800078e02ff */
[----:B------:R-:W0:Y:S01]  /*24350*/  LDC R44, c[0x0][0x3e8] ;  /* 0x0000fa00ff2c7b82 */ /* 0x000e220000000800 */
[-C--:B------:R-:W-:Y:S02]  /*24360*/  LEA.HI.X.SX32 R11, R11, R9.reuse, 0x1, P1 ;  /* 0x000000090b0b7211 */ /* 0x080fe400008f0eff */
[----:B------:R-:W-:Y:S01]  /*24370*/  PRMT R74, R130, 0x7632, R74 ;  /* 0x00007632824a7816 */ /* 0x000fe2000000004a */
[----:B------:R2:W-:Y:S01]  /*24380*/  STG.E.U16 desc[UR8][R4.64], R130 ;  /* 0x0000008204007986 */ /* 0x0005e2000c101508 */
[----:B------:R-:W-:Y:S02]  /*24390*/  SHF.L.U32 R17, R67, 0x7, RZ ;  /* 0x0000000743117819 */ /* 0x000fe400000006ff */
[-C--:B-----5:R-:W-:Y:S01]  /*243a0*/  LEA R16, P0, R163, R8.reuse, 0x8 ;  /* 0x00000008a3107211 */ /* 0x0a0fe200078040ff */
[----:B------:R3:W-:Y:S01]  /*243b0*/  STG.E.U16 desc[UR8][R10.64], R74 ;  /* 0x0000004a0a007986 */ /* 0x0007e2000c101508 */
[----:B------:R-:W-:Y:S02]  /*243c0*/  IMAD R7, R67, 0x81, RZ ;  /* 0x0000008143077824 */ /* 0x000fe400078e02ff */
[----:B------:R-:W-:Y:S01]  /*243d0*/  LEA.HI.X.SX32 R17, R17, R9, 0x1, P0 ;  /* 0x0000000911117211 */ /* 0x000fe200000f0eff */
[----:B----4-:R-:W-:Y:S01]  /*243e0*/  IMAD R163, R66, 0x104, RZ ;  /* 0x0000010442a37824 */ /* 0x010fe200078e02ff */
[----:B------:R-:W-:Y:S01]  /*243f0*/  F2FP.BF16.F32.PACK_AB R75, R76, R75 ;  /* 0x0000004b4c4b723e */ /* 0x000fe200000010ff */
[----:B------:R-:W4:Y:S01]  /*24400*/  LDC R66, c[0x0][0x3e8] ;  /* 0x0000fa00ff427b82 */ /* 0x000f220000000800 */
[----:B--2---:R-:W-:Y:S01]  /*24410*/  IADD3 R4, P0, PT, R95, R8, RZ ;  /* 0x000000085f047210 */ /* 0x004fe20007f1e0ff */
[----:B---3--:R-:W-:-:S06]  /*24420*/  IMAD R11, R68, 0x106, RZ ;  /* 0x00000106440b7824 */ /* 0x008fcc00078e02ff */
[----:B------:R-:W2:Y:S01]  /*24430*/  LDC R68, c[0x0][0x3e8] ;  /* 0x0000fa00ff447b82 */ /* 0x000ea20000000800 */
[----:B------:R3:W-:Y:S01]  /*24440*/  STG.E.U16 desc[UR8][R16.64], R3 ;  /* 0x0000000310007986 */ /* 0x0007e2000c101508 */
[----:B------:R-:W-:Y:S02]  /*24450*/  PRMT R76, R3, 0x7632, R76 ;  /* 0x00007632034c7816 */ /* 0x000fe4000000004c */
[----:B------:R-:W-:Y:S02]  /*24460*/  LEA.HI.X.SX32 R5, R7, R9, 0x1, P0 ;  /* 0x0000000907057211 */ /* 0x000fe400000f0eff */
[-C--:B------:R-:W-:Y:S02]  /*24470*/  IADD3 R10, P0, PT, R11, R8.reuse, RZ ;  /* 0x000000080b0a7210 */ /* 0x080fe40007f1e0ff */
[----:B------:R-:W-:Y:S01]  /*24480*/  IADD3 R6, P1, PT, R163, R8, RZ ;  /* 0x00000008a3067210 */ /* 0x000fe20007f3e0ff */
[----:B------:R-:W5:Y:S01]  /*24490*/  LDC R74, c[0x0][0x3e8] ;  /* 0x0000fa00ff4a7b82 */ /* 0x000f620000000800 */
[----:B---3--:R-:W-:-:S02]  /*244a0*/  IMAD R3, R67, 0x83, RZ ;  /* 0x0000008343037824 */ /* 0x008fc400078e02ff */
[----:B-1----:R-:W-:Y:S01]  /*244b0*/  IMAD R17, R70, 0x108, RZ ;  /* 0x0000010846117824 */ /* 0x002fe200078e02ff */
[----:B------:R1:W-:Y:S01]  /*244c0*/  STG.E.U16 desc[UR8][R4.64], R76 ;  /* 0x0000004c04007986 */ /* 0x0003e2000c101508 */
[-C--:B------:R-:W-:Y:S02]  /*244d0*/  LEA.HI.X.SX32 R7, R83, R9.reuse, 0x1, P1 ;  /* 0x0000000953077211 */ /* 0x080fe400008f0eff */
[----:B------:R-:W-:Y:S01]  /*244e0*/  LEA.HI.X.SX32 R11, R3, R9, 0x1, P0 ;  /* 0x00000009030b7211 */ /* 0x000fe200000f0eff */
[----:B------:R-:W-:Y:S01]  /*244f0*/  IMAD R83, R72, 0x10a, RZ ;  /* 0x0000010a48537824 */ /* 0x000fe200078e02ff */
[----:B------:R-:W3:Y:S01]  /*24500*/  LDC R70, c[0x0][0x3e8] ;  /* 0x0000fa00ff467b82 */ /* 0x000ee20000000800 */
[----:B------:R4:W-:Y:S01]  /*24510*/  STG.E.U16 desc[UR8][R6.64], R69 ;  /* 0x0000004506007986 */ /* 0x0009e2000c101508 */
[----:B-1----:R-:W-:Y:S01]  /*24520*/  IADD3 R4, P0, PT, R17, R8, RZ ;  /* 0x0000000811047210 */ /* 0x002fe20007f1e0ff */
[----:B0-----:R-:W-:-:S05]  /*24530*/  IMAD R17, R44, 0x10c, RZ ;  /* 0x0000010c2c117824 */ /* 0x001fca00078e02ff */
[----:B------:R-:W0:Y:S01]  /*24540*/  LDC R44, c[0x0][0x3e8] ;  /* 0x0000fa00ff2c7b82 */ /* 0x000e220000000800 */
[----:B------:R-:W-:Y:S01]  /*24550*/  PRMT R5, R69, 0x7632, R5 ;  /* 0x0000763245057816 */ /* 0x000fe20000000005 */
[----:B------:R-:W-:Y:S01]  /*24560*/  IMAD R3, R67, 0x85, RZ ;  /* 0x0000008543037824 */ /* 0x000fe200078e02ff */
[----:B----4-:R-:W-:Y:S02]  /*24570*/  IADD3 R6, P1, PT, R83, R8, RZ ;  /* 0x0000000853067210 */ /* 0x010fe40007f3e0ff */
[----:B------:R-:W-:Y:S01]  /*24580*/  PRMT R72, R71, 0x7610, R72 ;  /* 0x0000761047487816 */ /* 0x000fe20000000048 */
[----:B------:R1:W-:Y:S01]  /*24590*/  STG.E.U16 desc[UR8][R10.64], R5 ;  /* 0x000000050a007986 */ /* 0x0003e2000c101508 */
[-C--:B------:R-:W-:Y:S01]  /*245a0*/  LEA.HI.X.SX32 R7, R3, R9.reuse, 0x1, P1 ;  /* 0x0000000903077211 */ /* 0x080fe200008f0eff */
[----:B------:R-:W4:Y:S01]  /*245b0*/  LDC R69, c[0x0][0x3e8] ;  /* 0x0000fa00ff457b82 */ /* 0x000f220000000800 */
[----:B------:R-:W-:Y:S01]  /*245c0*/  PRMT R76, R71, 0x7632, R76 ;  /* 0x00007632474c7816 */ /* 0x000fe2000000004c */
[----:B--2---:R-:W-:Y:S01]  /*245d0*/  IMAD R71, R68, 0x110, RZ ;  /* 0x0000011044477824 */ /* 0x004fe200078e02ff */
[----:B-1----:R-:W-:-:S02]  /*245e0*/  LEA.HI.X.SX32 R5, R97, R9, 0x1, P0 ;  /* 0x0000000961057211 */ /* 0x002fc400000f0eff */
[----:B------:R-:W-:-:S03]  /*245f0*/  IADD3 R16, P0, PT, R17, R8, RZ ;  /* 0x0000000811107210 */ /* 0x000fc60007f1e0ff */
[----:B------:R-:W-:Y:S04]  /*24600*/  STG.E.U16 desc[UR8][R4.64], R72 ;  /* 0x0000004804007986 */ /* 0x000fe8000c101508 */
[----:B------:R1:W-:Y:S01]  /*24610*/  STG.E.U16 desc[UR8][R6.64], R76 ;  /* 0x0000004c06007986 */ /* 0x0003e2000c101508 */
[----:B------:R-:W-:Y:S01]  /*24620*/  LEA.HI.X.SX32 R17, R99, R9, 0x1, P0 ;  /* 0x0000000963117211 */ /* 0x000fe200000f0eff */
[----:B------:R-:W-:Y:S02]  /*24630*/  IMAD R11, R66, 0x10e, RZ ;  /* 0x0000010e420b7824 */ /* 0x000fe400078e02ff */
[----:B------:R-:W-:Y:S01]  /*24640*/  IMAD R3, R67, 0x87, RZ ;  /* 0x0000008743037824 */ /* 0x000fe200078e02ff */
[----:B------:R-:W2:Y:S01]  /*24650*/  LDC R66, c[0x0][0x3e8] ;  /* 0x0000fa00ff427b82 */ /* 0x000ea20000000800 */
[----:B-1----:R-:W-:-:S04]  /*24660*/  IADD3 R6, P1, PT, R71, R8, RZ ;  /* 0x0000000847067210 */ /* 0x002fc80007f3e0ff */
[----:B------:R-:W-:-:S03]  /*24670*/  LEA.HI.X.SX32 R7, R45, R9, 0x1, P1 ;  /* 0x000000092d077211 */ /* 0x000fc600008f0eff */
[----:B------:R-:W1:Y:S01]  /*24680*/  LDC R45, c[0x0][0x3e8] ;  /* 0x0000fa00ff2d7b82 */ /* 0x000e620000000800 */
[----:B------:R0:W-:Y:S01]  /*24690*/  STG.E.U16 desc[UR8][R16.64], R73 ;  /* 0x0000004910007986 */ /* 0x0001e2000c101508 */
[-C--:B------:R-:W-:Y:S01]  /*246a0*/  IADD3 R4, P0, PT, R11, R8.reuse, RZ ;  /* 0x000000080b047210 */ /* 0x080fe20007f1e0ff */
[----:B-----5:R-:W-:Y:S01]  /*246b0*/  IMAD R11, R74, 0x112, RZ ;  /* 0x000001124a0b7824 */ /* 0x020fe200078e02ff */
[----:B------:R-:W-:Y:S02]  /*246c0*/  PRMT R68, R73, 0x7632, R68 ;  /* 0x0000763249447816 */ /* 0x000fe40000000044 */
[----:B------:R-:W-:Y:S01]  /*246d0*/  LEA.HI.X.SX32 R5, R3, R9, 0x1, P0 ;  /* 0x0000000903057211 */ /* 0x000fe200000f0eff */
[----:B0-----:R-:W-:Y:S02]  /*246e0*/  IMAD R17, R44, 0x114, RZ ;  /* 0x000001142c117824 */ /* 0x001fe400078e02ff */
[----:B------:R-:W0:Y:S01]  /*246f0*/  LDC R44, c[0x0][0x3e8] ;  /* 0x0000fa00ff2c7b82 */ /* 0x000e220000000800 */
[----:B------:R-:W-:Y:S01]  /*24700*/  IMAD R3, R67, 0x89, RZ ;  /* 0x0000008943037824 */ /* 0x000fe200078e02ff */
[----:B------:R-:W-:Y:S01]  /*24710*/  IADD3 R10, P0, PT, R11, R8, RZ ;  /* 0x000000080b0a7210 */ /* 0x000fe20007f1e0ff */
[----:B------:R5:W-:Y:S01]  /*24720*/  STG.E.U16 desc[UR8][R4.64], R68 ;  /* 0x0000004404007986 */ /* 0x000be2000c101508 */
[----:B----4-:R-:W-:-:S02]  /*24730*/  IMAD R69, R69, 0x116, RZ ;  /* 0x0000011645457824 */ /* 0x010fc400078e02ff */
[----:B------:R-:W-:Y:S01]  /*24740*/  LEA.HI.X.SX32 R11, R3, R9, 0x1, P0 ;  /* 0x00000009030b7211 */ /* 0x000fe200000f0eff */
[----:B---3--:R-:W-:Y:S02]  /*24750*/  IMAD R71, R70, 0x118, RZ ;  /* 0x0000011846477824 */ /* 0x008fe400078e02ff */
[-C--:B------:R-:W-:Y:S01]  /*24760*/  IADD3 R16, P1, PT, R69, R8.reuse, RZ ;  /* 0x0000000845107210 */ /* 0x080fe20007f3e0ff */
[----:B-----5:R-:W3:Y:S01]  /*24770*/  LDC R68, c[0x0][0x3e8] ;  /* 0x0000fa00ff447b82 */ /* 0x020ee20000000800 */
[----:B------:R-:W-:Y:S02]  /*24780*/  PRMT R5, R75, 0x7632, R5 ;  /* 0x000076324b057816 */ /* 0x000fe40000000005 */
[----:B------:R-:W-:Y:S01]  /*24790*/  IADD3 R4, P0, PT, R17, R8, RZ ;  /* 0x0000000811047210 */ /* 0x000fe20007f1e0ff */
[----:B------:R4:W-:Y:S01]  /*247a0*/  STG.E.U16 desc[UR8][R6.64], R75 ;  /* 0x0000004b06007986 */ /* 0x0009e2000c101508 */
[----:B------:R-:W-:-:S03]  /*247b0*/  IMAD R3, R67, 0x8b, RZ ;  /* 0x0000008b43037824 */ /* 0x000fc600078e02ff */
[----:B------:R-:W5:Y:S01]  /*247c0*/  LDC R69, c[0x0][0x3e8] ;  /* 0x0000fa00ff457b82 */ /* 0x000f620000000800 */
[----:B------:R2:W-:Y:S01]  /*247d0*/  STG.E.U16 desc[UR8][R10.64], R5 ;  /* 0x000000050a007986 */ /* 0x0005e2000c101508 */
[----:B------:R-:W-:Y:S01]  /*247e0*/  F2FP.BF16.F32.PACK_AB R77, R78, R77 ;  /* 0x0000004d4e4d723e */ /* 0x000fe200000010ff */
[----:B-1----:R-:W-:Y:S01]  /*247f0*/  IMAD R45, R45, 0x11a, RZ ;  /* 0x0000011a2d2d7824 */ /* 0x002fe200078e02ff */
[-C--:B------:R-:W-:Y:S02]  /*24800*/  LEA.HI.X.SX32 R17, R3, R9.reuse, 0x1, P1 ;  /* 0x0000000903117211 */ /* 0x080fe400008f0eff */
[----:B----4-:R-:W-:Y:S02]  /*24810*/  IADD3 R6, P2, PT, R71, R8, RZ ;  /* 0x0000000847067210 */ /* 0x010fe40007f5e0ff */
[----:B------:R-:W1:Y:S01]  /*24820*/  LDC R70, c[0x0][0x3e8] ;  /* 0x0000fa00ff467b82 */ /* 0x000e620000000800 */
[----:B--2---:R-:W-:-:S07]  /*24830*/  LEA.HI.X.SX32 R5, R85, R9, 0x1, P0 ;  /* 0x0000000955057211 */ /* 0x004fce00000f0eff */
[----:B------:R-:W2:Y:S01]  /*24840*/  LDC R71, c[0x0][0x3e8] ;  /* 0x0000fa00ff477b82 */ /* 0x000ea20000000800 */
[----:B------:R-:W-:Y:S01]  /*24850*/  PRMT R11, R77, 0x7632, R11 ;  /* 0x000076324d0b7816 */ /* 0x000fe2000000000b */
[----:B------:R0:W-:Y:S01]  /*24860*/  STG.E.U16 desc[UR8][R4.64], R77 ;  /* 0x0000004d04007986 */ /* 0x0001e2000c101508 */
[----:B------:R-:W-:Y:S01]  /*24870*/  F2FP.BF16.F32.PACK_AB R79, R80, R79 ;  /* 0x0000004f504f723e */ /* 0x000fe200000010ff */
[----:B------:R-:W-:Y:S01]  /*24880*/  IMAD R3, R67, 0x8d, RZ ;  /* 0x0000008d43037824 */ /* 0x000fe200078e02ff */
[----:B------:R-:W-:Y:S01]  /*24890*/  LEA.HI.X.SX32 R7, R105, R9, 0x1, P2 ;  /* 0x0000000969077211 */ /* 0x000fe200010f0eff */
[----:B------:R-:W-:Y:S01]  /*248a0*/  IMAD R73, R66, 0x11c, RZ ;  /* 0x0000011c42497824 */ /* 0x000fe200078e02ff */
[----:B------:R-:W-:Y:S01]  /*248b0*/  IADD3 R10, P0, PT, R45, R8, RZ ;  /* 0x000000082d0a7210 */ /* 0x000fe20007f1e0ff */
[----:B------:R-:W4:Y:S01]  /*248c0*/  LDC R66, c[0x0][0x3e8] ;  /* 0x0000fa00ff427b82 */ /* 0x000f220000000800 */
[----:B------:R3:W-:Y:S01]  /*248d0*/  STG.E.U16 desc[UR8][R16.64], R11 ;  /* 0x0000000b10007986 */ /* 0x0007e2000c101508 */
[----:B------:R-:W-:-:S02]  /*248e0*/  IMAD R45, R67, 0x8f, RZ ;  /* 0x0000008f432d7824 */ /* 0x000fc400078e02ff */
[----:B0-----:R-:W-:Y:S01]  /*248f0*/  IMAD R5, R44, 0x11e, RZ ;  /* 0x0000011e2c057824 */ /* 0x001fe200078e02ff */
[----:B------:R0:W-:Y:S03]  /*24900*/  STG.E.U16 desc[UR8][R6.64], R79 ;  /* 0x0000004f06007986 */ /* 0x0001e6000c101508 */
[----:B------:R-:W4:Y:S01]  /*24910*/  LDC R44, c[0x0][0x3e8] ;  /* 0x0000fa00ff2c7b82 */ /* 0x000f220000000800 */
[----:B---3--:R-:W-:Y:S02]  /*24920*/  LEA.HI.X.SX32 R11, R3, R9, 0x1, P0 ;  /* 0x00000009030b7211 */ /* 0x008fe400000f0eff */
[-C--:B------:R-:W-:Y:S02]  /*24930*/  IADD3 R4, P0, PT, R73, R8.reuse, RZ ;  /* 0x0000000849047210 */ /* 0x080fe40007f1e0ff */
[----:B0-----:R-:W-:Y:S01]  /*24940*/  IADD3 R6, P1, PT, R5, R8, RZ ;  /* 0x0000000805067210 */ /* 0x001fe20007f3e0ff */
[----:B------:R-:W-:Y:S01]  /*24950*/  IMAD R17, R68, 0x120, RZ ;  /* 0x0000012044117824 */ /* 0x000fe200078e02ff */
[----:B------:R-:W-:-:S02]  /*24960*/  PRMT R3, R79, 0x7632, R3 ;  /* 0x000076324f037816 */ /* 0x000fc40000000003 */
[-C--:B------:R-:W-:Y:S02]  /*24970*/  LEA.HI.X.SX32 R5, R101, R9.reuse, 0x1, P0 ;  /* 0x0000000965057211 */ /* 0x080fe400000f0eff */
[----:B------:R-:W-:Y:S02]  /*24980*/  LEA.HI.X.SX32 R7, R45, R9, 0x1, P1 ;  /* 0x000000092d077211 */ /* 0x000fe400008f0eff */
[----:B------:R-:W-:Y:S01]  /*24990*/  PRMT R68, R86, 0x7632, R68 ;  /* 0x0000763256447816 */ /* 0x000fe20000000044 */
[----:B------:R-:W0:Y:S01]  /*249a0*/  LDC R45, c[0x0][0x3e8] ;  /* 0x0000fa00ff2d7b82 */ /* 0x000e220000000800 */
[----:B------:R3:W-:Y:S01]  /*249b0*/  STG.E.U16 desc[UR8][R10.64], R3 ;  /* 0x000000030a007986 */ /* 0x0007e2000c101508 */
[----:B-----5:R-:W-:-:S03]  /*249c0*/  IMAD R69, R69, 0x122, RZ ;  /* 0x0000012245457824 */ /* 0x020fc600078e02ff */
[----:B------:R-:W-:Y:S01]  /*249d0*/  STG.E.U16 desc[UR8][R4.64], R86 ;  /* 0x0000005604007986 */ /* 0x000fe2000c101508 */
[----:B------:R-:W-:-:S03]  /*249e0*/  IADD3 R16, P2, PT, R17, R8, RZ ;  /* 0x0000000811107210 */ /* 0x000fc60007f5e0ff */
[----:B------:R5:W-:Y:S01]  /*249f0*/  STG.E.U16 desc[UR8][R6.64], R68 ;  /* 0x0000004406007986 */ /* 0x000be2000c101508 */
[----:B--2---:R-:W-:Y:S01]  /*24a00*/  IMAD R71, R71, 0x126, RZ ;  /* 0x0000012647477824 */ /* 0x004fe200078e02ff */
[----:B------:R-:W-:Y:S02]  /*24a10*/  LEA.HI.X.SX32 R17, R103, R9, 0x1, P2 ;  /* 0x0000000967117211 */ /* 0x000fe400010f0eff */
[-C--:B---3--:R-:W-:Y:S02]  /*24a20*/  IADD3 R10, P0, PT, R69, R8.reuse, RZ ;  /* 0x00000008450a7210 */ /* 0x088fe40007f1e0ff */
[----:B------:R-:W2:Y:S08]  /*24a30*/  LDC R69, c[0x0][0x3e8] ;  /* 0x0000fa00ff457b82 */ /* 0x000eb00000000800 */
[----:B-----5:R-:W3:Y:S01]  /*24a40*/  LDC R68, c[0x0][0x3e8] ;  /* 0x0000fa00ff447b82 */ /* 0x020ee20000000800 */
[----:B-1----:R-:W-:Y:S01]  /*24a50*/  IMAD R11, R70, 0x124, RZ ;  /* 0x00000124460b7824 */ /* 0x002fe200078e02ff */
[----:B------:R-:W-:Y:S01]  /*24a60*/  IADD3 R6, P2, PT, R71, R8, RZ ;  /* 0x0000000847067210 */ /* 0x000fe20007f5e0ff */
[----:B----4-:R-:W-:Y:S01]  /*24a70*/  IMAD R71, R66, 0x12c, RZ ;  /* 0x0000012c42477824 */ /* 0x010fe200078e02ff */
[----:B------:R1:W-:Y:S01]  /*24a80*/  STG.E.U16 desc[UR8][R16.64], R144 ;  /* 0x0000009010007986 */ /* 0x0003e2000c101508 */
[----:B------:R-:W-:-:S03]  /*24a90*/  IMAD R3, R67, 0x91, RZ ;  /* 0x0000009143037824 */ /* 0x000fc600078e02ff */
[----:B------:R-:W4:Y:S01]  /*24aa0*/  LDC R66, c[0x0][0x3e8] ;  /* 0x0000fa00ff427b82 */ /* 0x000f220000000800 */
[----:B------:R-:W-:Y:S01]  /*24ab0*/  IADD3 R4, P1, PT, R11, R8, RZ ;  /* 0x000000080b047210 */ /* 0x000fe20007f3e0ff */
[----:B------:R-:W-:Y:S01]  /*24ac0*/  IMAD R7, R67, 0x93, RZ ;  /* 0x0000009343077824 */ /* 0x000fe200078e02ff */
[----:B------:R-:W-:Y:S01]  /*24ad0*/  LEA.HI.X.SX32 R11, R3, R9, 0x1, P0 ;  /* 0x00000009030b7211 */ /* 0x000fe200000f0eff */
[----:B-1----:R-:W-:-:S04]  /*24ae0*/  IMAD R17, R44, 0x128, RZ ;  /* 0x000001282c117824 */ /* 0x002fc800078e02ff */
[----:B------:R-:W1:Y:S01]  /*24af0*/  LDC R44, c[0x0][0x3e8] ;  /* 0x0000fa00ff2c7b82 */ /* 0x000e620000000800 */
[----:B------:R-:W-:Y:S01]  /*24b00*/  PRMT R70, R144, 0x7632, R70 ;  /* 0x0000763290467816 */ /* 0x000fe20000000046 */
[----:B0-----:R-:W-:Y:S01]  /*24b10*/  IMAD R45, R45, 0x12a, RZ ;  /* 0x0000012a2d2d7824 */ /* 0x001fe200078e02ff */
[-C--:B------:R-:W-:Y:S02]  /*24b20*/  LEA.HI.X.SX32 R5, R93, R9.reuse, 0x1, P1 ;  /* 0x000000095d057211 */ /* 0x080fe400008f0eff */
[----:B------:R-:W-:Y:S02]  /*24b30*/  LEA.HI.X.SX32 R7, R7, R9, 0x1, P2 ;  /* 0x0000000907077211 */ /* 0x000fe400010f0eff */
[----:B------:R-:W-:Y:S01]  /*24b40*/  PRMT R72, R146, 0x7632, R72 ;  /* 0x0000763292487816 */ /* 0x000fe20000000048 */
[----:B------:R0:W-:Y:S01]  /*24b50*/  STG.E.U16 desc[UR8][R10.64], R70 ;  /* 0x000000460a007986 */ /* 0x0001e2000c101508 */
[----:B------:R-:W-:Y:S01]  /*24b60*/  IMAD R3, R67, 0x95, RZ ;  /* 0x0000009543037824 */ /* 0x000fe200078e02ff */
[----:B------:R-:W-:-:S02]  /*24b70*/  IADD3 R16, P0, PT, R17, R8, RZ ;  /* 0x0000000811107210 */ /* 0x000fc40007f1e0ff */
[----:B------:R-:W-:Y:S04]  /*24b80*/  STG.E.U16 desc[UR8][R4.64], R146 ;  /* 0x0000009204007986 */ /* 0x000fe8000c101508 */
[----:B------:R3:W-:Y:S01]  /*24b90*/  STG.E.U16 desc[UR8][R6.64], R72 ;  /* 0x0000004806007986 */ /* 0x0007e2000c101508 */
[-C--:B0-----:R-:W-:Y:S01]  /*24ba0*/  IADD3 R10, P1, PT, R45, R8.reuse, RZ ;  /* 0x000000082d0a7210 */ /* 0x081fe20007f3e0ff */
[----:B--2---:R-:W-:Y:S01]  /*24bb0*/  IMAD R69, R69, 0x130, RZ ;  /* 0x0000013045457824 */ /* 0x004fe200078e02ff */
[-C--:B------:R-:W-:Y:S01]  /*24bc0*/  LEA.HI.X.SX32 R17, R111, R9.reuse, 0x1, P0 ;  /* 0x000000096f117211 */ /* 0x080fe200000f0eff */
[----:B------:R-:W0:Y:S01]  /*24bd0*/  LDC R70, c[0x0][0x3e8] ;  /* 0x0000fa00ff467b82 */ /* 0x000e220000000800 */
[-C--:B------:R-:W-:Y:S01]  /*24be0*/  LEA.HI.X.SX32 R11, R3, R9.reuse, 0x1, P1 ;  /* 0x00000009030b7211 */ /* 0x080fe200008f0eff */
[----:B---3--:R-:W-:Y:S01]  /*24bf0*/  IMAD R7, R68, 0x12e, RZ ;  /* 0x0000012e44077824 */ /* 0x008fe200078e02ff */
[----:B------:R-:W-:Y:S01]  /*24c00*/  PRMT R72, R148, 0x7632, R72 ;  /* 0x0000763294487816 */ /* 0x000fe20000000048 */
[----:B------:R-:W-:Y:S01]  /*24c10*/  IMAD R3, R67, 0x97, RZ ;  /* 0x0000009743037824 */ /* 0x000fe200078e02ff */
[-C--:B------:R-:W-:Y:S01]  /*24c20*/  IADD3 R4, P2, PT, R71, R8.reuse, RZ ;  /* 0x0000000847047210 */ /* 0x080fe20007f5e0ff */
[----:B------:R1:W-:Y:S01]  /*24c30*/  STG.E.U16 desc[UR8][R16.64], R148 ;  /* 0x0000009410007986 */ /* 0x0003e2000c101508 */
[----:B------:R-:W-:Y:S01]  /*24c40*/  IADD3 R6, P0, PT, R7, R8, RZ ;  /* 0x0000000807067210 */ /* 0x000fe20007f1e0ff */
[----:B------:R-:W2:Y:S02]  /*24c50*/  LDC R68, c[0x0][0x3e8] ;  /* 0x0000fa00ff447b82 */ /* 0x000ea40000000800 */
[----:B------:R3:W-:Y:S01]  /*24c60*/  STG.E.U16 desc[UR8][R10.64], R72 ;  /* 0x000000480a007986 */ /* 0x0007e2000c101508 */
[-C--:B------:R-:W-:Y:S01]  /*24c70*/  LEA.HI.X.SX32 R7, R3, R9.reuse, 0x1, P0 ;  /* 0x0000000903077211 */ /* 0x080fe200000f0eff */
[----:B----4-:R-:W-:Y:S01]  /*24c80*/  IMAD R3, R66, 0x134, RZ ;  /* 0x0000013442037824 */ /* 0x010fe200078e02ff */
[----:B------:R-:W-:-:S03]  /*24c90*/  LEA.HI.X.SX32 R5, R107, R9, 0x1, P2 ;  /* 0x000000096b057211 */ /* 0x000fc600010f0eff */
[----:B------:R-:W4:Y:S01]  /*24ca0*/  LDC R71, c[0x0][0x3e8] ;  /* 0x0000fa00ff477b82 */ /* 0x000f220000000800 */
[----:B-1----:R-:W-:Y:S01]  /*24cb0*/  IMAD R17, R44, 0x132, RZ ;  /* 0x000001322c117824 */ /* 0x002fe200078e02ff */
[----:B---3--:R-:W-:Y:S01]  /*24cc0*/  IADD3 R10, P1, PT, R69, R8, RZ ;  /* 0x00000008450a7210 */ /* 0x008fe20007f3e0ff */
[----:B------:R1:W-:Y:S01]  /*24cd0*/  STG.E.U16 desc[UR8][R4.64], R150 ;  /* 0x0000009604007986 */ /* 0x0003e2000c101508 */
[----:B------:R-:W-:-:S04]  /*24ce0*/  IMAD R45, R67, 0x99, RZ ;  /* 0x00000099432d7824 */ /* 0x000fc800078e02ff */
[----:B------:R-:W3:Y:S01]  /*24cf0*/  LDC R44, c[0x0][0x3e8] ;  /* 0x0000fa00ff2c7b82 */ /* 0x000ee20000000800 */
[----:B------:R-:W-:Y:S02]  /*24d00*/  LEA.HI.X.SX32 R11, R109, R9, 0x1, P1 ;  /* 0x000000096d0b7211 */ /* 0x000fe400008f0eff */
[----:B------:R-:W-:Y:S02]  /*24d10*/  IADD3 R16, P1, PT, R3, R8, RZ ;  /* 0x0000000803107210 */ /* 0x000fe40007f3e0ff */
[----:B------:R-:W-:-:S03]  /*24d20*/  PRMT R72, R152, 0x7632, R72 ;  /* 0x0000763298487816 */ /* 0x000fc60000000048 */
[----:B------:R-:W5:Y:S01]  /*24d30*/  LDC R66, c[0x0][0x3e8] ;  /* 0x0000fa00ff427b82 */ /* 0x000f620000000800 */
[----:B-1----:R-:W-:Y:S02]  /*24d40*/  IADD3 R4, P0, PT, R17, R8, RZ ;  /* 0x0000000811047210 */ /* 0x002fe40007f1e0ff */
[----:B------:R-:W-:-:S05]  /*24d50*/  LEA.HI.X.SX32 R17, R21, R9, 0x1, P1 ;  /* 0x0000000915117211 */ /* 0x000fca00008f0eff */
[----:B------:R-:W1:Y:S01]  /*24d60*/  LDC R21, c[0x0][0x3e8] ;  /* 0x0000fa00ff157b82 */ /* 0x000e620000000800 */
[----:B------:R-:W-:-:S05]  /*24d70*/  PRMT R5, R150, 0x7632, R5 ;  /* 0x0000763296057816 */ /* 0x000fca0000000005 */
[----:B------:R0:W-:Y:S04]  /*24d80*/  STG.E.U16 desc[UR8][R6.64], R5 ;  /* 0x0000000506007986 */ /* 0x0001e8000c101508 */
[----:B------:R-:W-:Y:S01]  /*24d90*/  STG.E.U16 desc[UR8][R10.64], R152 ;  /* 0x000000980a007986 */ /* 0x000fe2000c101508 */
[----:B0-----:R-:W-:Y:S02]  /*24da0*/  LEA.HI.X.SX32 R5, R45, R9, 0x1, P0 ;  /* 0x000000092d057211 */ /* 0x001fe400000f0eff */
[----:B------:R-:W0:Y:S01]  /*24db0*/  LDC R45, c[0x0][0x3e8] ;  /* 0x0000fa00ff2d7b82 */ /* 0x000e220000000800 */
[----:B------:R-:W-:Y:S02]  /*24dc0*/  IMAD R7, R70, 0x136, RZ ;  /* 0x0000013646077824 */ /* 0x000fe400078e02ff */
[----:B------:R-:W-:Y:S04]  /*24dd0*/  STG.E.U16 desc[UR8][R4.64], R72 ;  /* 0x0000004804007986 */ /* 0x000fe8000c101508 */
[----:B------:R1:W-:Y:S01]  /*24de0*/  STG.E.U16 desc[UR8][R16.64], R154 ;  /* 0x0000009a10007986 */ /* 0x0003e2000c101508 */
[----:B------:R-:W-:Y:S01]  /*24df0*/  IMAD R3, R67, 0x9b, RZ ;  /* 0x0000009b43037824 */ /* 0x000fe200078e02ff */
[----:B------:R-:W-:Y:S01]  /*24e00*/  IADD3 R6, P0, PT, R7, R8, RZ ;  /* 0x0000000807067210 */ /* 0x000fe20007f1e0ff */
[----:B--2---:R-:W-:-:S02]  /*24e10*/  IMAD R69, R68, 0x138, RZ ;  /* 0x0000013844457824 */ /* 0x004fc400078e02ff */
[----:B----4-:R-:W-:Y:S02]  /*24e20*/  IMAD R71, R71, 0x13a, RZ ;  /* 0x0000013a47477824 */ /* 0x010fe400078e02ff */
[----:B-1----:R-:W-:Y:S01]  /*24e30*/  IMAD R17, R21, 0x13c, RZ ;  /* 0x0000013c15117824 */ /* 0x002fe200078e02ff */
[-C--:B------:R-:W-:Y:S01]  /*24e40*/  LEA.HI.X.SX32 R7, R3, R9.reuse, 0x1, P0 ;  /* 0x0000000903077211 */ /* 0x080fe200000f0eff */
[----:B------:R-:W1:Y:S01]  /*24e50*/  LDC R21, c[0x0][0x3e8] ;  /* 0x0000fa00ff157b82 */ /* 0x000e620000000800 */
[----:B------:R-:W-:Y:S01]  /*24e60*/  PRMT R11, R154, 0x7632, R11 ;  /* 0x000076329a0b7816 */ /* 0x000fe2000000000b */
[----:B------:R-:W-:Y:S01]  /*24e70*/  IMAD R3, R67, 0x9d, RZ ;  /* 0x0000009d43037824 */ /* 0x000fe200078e02ff */
[-C--:B------:R-:W-:Y:S02]  /*24e80*/  IADD3 R4, P1, PT, R69, R8.reuse, RZ ;  /* 0x0000000845047210 */ /* 0x080fe40007f3e0ff */
[----:B------:R-:W-:Y:S01]  /*24e90*/  IADD3 R10, P0, PT, R71, R8, RZ ;  /* 0x00000008470a7210 */ /* 0x000fe20007f1e0ff */
[----:B------:R2:W-:Y:S01]  /*24ea0*/  STG.E.U16 desc[UR8][R6.64], R11 ;  /* 0x0000000b06007986 */ /* 0x0005e2000c101508 */
[----:B---3--:R-:W-:Y:S01]  /*24eb0*/  IMAD R69, R44, 0x13e, RZ ;  /* 0x0000013e2c457824 */ /* 0x008fe200078e02ff */
[----:B------:R-:W-:Y:S01]  /*24ec0*/  LEA.HI.X.SX32 R5, R113, R9, 0x1, P1 ;  /* 0x0000000971057211 */ /* 0x000fe200008f0eff */
[----:B------:R-:W3:Y:S01]  /*24ed0*/  LDC R68, c[0x0][0x3e8] ;  /* 0x0000fa00ff447b82 */ /* 0x000ee20000000800 */
[----:B0-----:R-:W-:-:S03]  /*24ee0*/  IMAD R45, R45, 0x140, RZ ;  /* 0x000001402d2d7824 */ /* 0x001fc600078e02ff */
[----:B------:R0:W-:Y:S04]  /*24ef0*/  STG.E.U16 desc[UR8][R4.64], R156 ;  /* 0x0000009c04007986 */ /* 0x0001e8000c101508 */
[----:B------:R-:W4:Y:S01]  /*24f00*/  LDC R44, c[0x0][0x3e8] ;  /* 0x0000fa00ff2c7b82 */ /* 0x000f220000000800 */
[----:B--2---:R-:W-:Y:S02]  /*24f10*/  LEA.HI.X.SX32 R11, R3, R9, 0x1, P0 ;  /* 0x00000009030b7211 */ /* 0x004fe400000f0eff */
[-C--:B------:R-:W-:Y:S01]  /*24f20*/  IADD3 R16, P0, PT, R17, R8.reuse, RZ ;  /* 0x0000000811107210 */ /* 0x080fe20007f1e0ff */
[----:B------:R-:W-:Y:S01]  /*24f30*/  IMAD R3, R67, 0x9f, RZ ;  /* 0x0000009f43037824 */ /* 0x000fe200078e02ff */
[----:B------:R-:W-:Y:S02]  /*24f40*/  PRMT R7, R156, 0x7632, R7 ;  /* 0x000076329c077816 */ /* 0x000fe40000000007 */
[----:B------:R-:W-:-:S02]  /*24f50*/  IADD3 R6, P1, PT, R69, R8, RZ ;  /* 0x0000000845067210 */ /* 0x000fc40007f3e0ff */
[-C--:B------:R-:W-:Y:S01]  /*24f60*/  LEA.HI.X.SX32 R17, R115, R9.reuse, 0x1, P0 ;  /* 0x0000000973117211 */ /* 0x080fe200000f0eff */
[----:B------:R2:W-:Y:S01]  /*24f70*/  STG.E.U16 desc[UR8][R10.64], R7 ;  /* 0x000000070a007986 */ /* 0x0005e2000c101508 */
[-C--:B0-----:R-:W-:Y:S02]  /*24f80*/  IADD3 R4, P0, PT, R45, R8.reuse, RZ ;  /* 0x000000082d047210 */ /* 0x081fe40007f1e0ff */
[----:B------:R-:W0:Y:S01]  /*24f90*/  LDC R45, c[0x0][0x3e8] ;  /* 0x0000fa00ff2d7b82 */ /* 0x000e220000000800 */
[----:B------:R-:W-:Y:S01]  /*24fa0*/  PRMT R5, R158, 0x7632, R5 ;  /* 0x000076329e057816 */ /* 0x000fe20000000005 */
[----:B-1----:R-:W-:Y:S01]  /*24fb0*/  IMAD R21, R21, 0x144, RZ ;  /* 0x0000014415157824 */ /* 0x002fe200078e02ff */
[----:B------:R-:W-:Y:S01]  /*24fc0*/  STG.E.U16 desc[UR8][R16.64], R158 ;  /* 0x0000009e10007986 */ /* 0x000fe2000c101508 */
[----:B--2---:R-:W-:Y:S01]  /*24fd0*/  LEA.HI.X.SX32 R7, R3, R9, 0x1, P1 ;  /* 0x0000000903077211 */ /* 0x004fe200008f0eff */
[----:B-----5:R-:W-:Y:S02]  /*24fe0*/  IMAD R11, R66, 0x142, RZ ;  /* 0x00000142420b7824 */ /* 0x020fe400078e02ff */
[----:B------:R-:W-:Y:S01]  /*24ff0*/  IMAD R3, R67, 0xa1, RZ ;  /* 0x000000a143037824 */ /* 0x000fe200078e02ff */
[----:B------:R-:W1:Y:S01]  /*25000*/  LDC R66, c[0x0][0x3e8] ;  /* 0x0000fa00ff427b82 */ /* 0x000e620000000800 */
[----:B------:R2:W-:Y:S01]  /*25010*/  STG.E.U16 desc[UR8][R6.64], R5 ;  /* 0x0000000506007986 */ /* 0x0005e2000c101508 */
[----:B------:R-:W-:-:S04]  /*25020*/  IADD3 R10, P1, PT, R11, R8, RZ ;  /* 0x000000080b0a7210 */ /* 0x000fc80007f3e0ff */
[-C--:B------:R-:W-:Y:S02]  /*25030*/  LEA.HI.X.SX32 R11, R3, R9.reuse, 0x1, P1 ;  /* 0x00000009030b7211 */ /* 0x080fe400008f0eff */
[----:B--2---:R-:W-:Y:S02]  /*25040*/  LEA.HI.X.SX32 R5, R81, R9, 0x1, P0 ;  /* 0x0000000951057211 */ /* 0x004fe400000f0eff */
[----:B------:R-:W-:Y:S02]  /*25050*/  IADD3 R6, P0, PT, R21, R8, RZ ;  /* 0x0000000815067210 */ /* 0x000fe40007f1e0ff */
[----:B------:R-:W2:Y:S01]  /*25060*/  LDC R21, c[0x0][0x3e8] ;  /* 0x0000fa00ff157b82 */ /* 0x000ea20000000800 */
[----:B------:R-:W-:Y:S01]  /*25070*/  PRMT R7, R160, 0x7632, R7 ;  /* 0x00007632a0077816 */ /* 0x000fe20000000007 */
[----:B------:R-:W-:Y:S04]  /*25080*/  STG.E.U16 desc[UR8][R4.64], R160 ;  /* 0x000000a004007986 */ /* 0x000fe8000c101508 */
[----:B------:R5:W-:Y:S01]  /*25090*/  STG.E.U16 desc[UR8][R10.64], R7 ;  /* 0x000000070a007986 */ /* 0x000be2000c101508 */
[----:B----4-:R-:W-:-:S02]  /*250a0*/  IMAD R17, R44, 0x146, RZ ;  /* 0x000001462c117824 */ /* 0x010fc400078e02ff */
[----:B------:R-:W-:Y:S01]  /*250b0*/  IMAD R3, R67, 0xa3, RZ ;  /* 0x000000a343037824 */ /* 0x000fe200078e02ff */
[----:B------:R-:W4:Y:S01]  /*250c0*/  LDC R44, c[0x0][0x3e8] ;  /* 0x0000fa00ff2c7b82 */ /* 0x000f220000000800 */
[----:B-----5:R-:W-:Y:S01]  /*250d0*/  LEA.HI.X.SX32 R7, R19, R9, 0x1, P0 ;  /* 0x0000000913077211 */ /* 0x020fe200000f0eff */
[----:B---3--:R-:W-:Y:S02]  /*250e0*/  IMAD R19, R68, 0x148, RZ ;  /* 0x0000014844137824 */ /* 0x008fe400078e02ff */
[----:B0-----:R-:W-:Y:S01]  /*250f0*/  IMAD R11, R45, 0x14a, RZ ;  /* 0x0000014a2d0b7824 */ /* 0x001fe200078e02ff */
[----:B------:R-:W-:-:S03]  /*25100*/  IADD3 R16, P0, PT, R17, R8, RZ ;  /* 0x0000000811107210 */ /* 0x000fc60007f1e0ff */
[----:B------:R-:W0:Y:S01]  /*25110*/  LDC R45, c[0x0][0x3e8] ;  /* 0x0000fa00ff2d7b82 */ /* 0x000e220000000800 */
[----:B------:R-:W-:-:S07]  /*25120*/  IADD3 R4, P1, PT, R19, R8, RZ ;  /* 0x0000000813047210 */ /* 0x000fce0007f3e0ff */
[----:B------:R-:W3:Y:S01]  /*25130*/  LDC R19, c[0x0][0x3e8] ;  /* 0x0000fa00ff137b82 */ /* 0x000ee20000000800 */
[----:B------:R5:W-:Y:S01]  /*25140*/  STG.E.U16 desc[UR8][R6.64], R162 ;  /* 0x000000a206007986 */ /* 0x000be2000c101508 */
[-C--:B------:R-:W-:Y:S01]  /*25150*/  LEA.HI.X.SX32 R17, R3, R9.reuse, 0x1, P0 ;  /* 0x0000000903117211 */ /* 0x080fe200000f0eff */
[----:B------:R-:W-:Y:S01]  /*25160*/  IMAD R3, R67, 0xa5, RZ ;  /* 0x000000a543037824 */ /* 0x000fe200078e02ff */
[----:B------:R-:W-:Y:S01]  /*25170*/  F2FP.BF16.F32.PACK_AB R164, R165, R164 ;  /* 0x000000a4a5a4723e */ /* 0x000fe200000010ff */
[----:B--2---:R-:W-:Y:S01]  /*25180*/  IMAD R21, R21, 0x14c, RZ ;  /* 0x0000014c15157824 */ /* 0x004fe200078e02ff */
[----:B------:R-:W-:Y:S02]  /*25190*/  LEA.HI.X.SX32 R5, R117, R9, 0x1, P1 ;  /* 0x0000000975057211 */ /* 0x000fe400008f0eff */
[----:B------:R-:W2:Y:S01]  /*251a0*/  LDC R68, c[0x0][0x3e8] ;  /* 0x0000fa00ff447b82 */ /* 0x000ea20000000800 */
[----:B-----5:R-:W-:Y:S02]  /*251b0*/  PRMT R7, R162, 0x7632, R7 ;  /* 0x00007632a2077816 */ /* 0x020fe40000000007 */
[----:B------:R-:W-:-:S03]  /*251c0*/  IADD3 R6, P0, PT, R11, R8, RZ ;  /* 0x000000080b067210 */ /* 0x000fc60007f1e0ff */
[----:B------:R5:W-:Y:S04]  /*251d0*/  STG.E.U16 desc[UR8][R16.64], R7 ;  /* 0x0000000710007986 */ /* 0x000be8000c101508 */
[----:B------:R0:W-:Y:S01]  /*251e0*/  STG.E.U16 desc[UR8][R4.64], R164 ;  /* 0x000000a404007986 */ /* 0x0001e2000c101508 */
[----:B-1----:R-:W-:Y:S01]  /*251f0*/  IMAD R11, R66, 0x14e, RZ ;  /* 0x0000014e420b7824 */ /* 0x002fe200078e02ff */
[----:B-----5:R-:W-:Y:S02]  /*25200*/  LEA.HI.X.SX32 R7, R3, R9, 0x1, P0 ;  /* 0x0000000903077211 */ /* 0x020fe400000f0eff */
[-C--:B0-----:R-:W-:Y:S02]  /*25210*/  IADD3 R4, P0, PT, R21, R8.reuse, RZ ;  /* 0x0000000815047210 */ /* 0x081fe40007f1e0ff */
[----:B------:R-:W0:Y:S01]  /*25220*/  LDC R21, c[0x0][0x3e8] ;  /* 0x0000fa00ff157b82 */ /* 0x000e220000000800 */
[----:B------:R-:W-:Y:S01]  /*25230*/  PRMT R5, R164, 0x7632, R5 ;  /* 0x00007632a4057816 */ /* 0x000fe20000000005 */
[----:B---3--:R-:W-:Y:S01]  /*25240*/  IMAD R17, R19, 0x150, RZ ;  /* 0x0000015013117824 */ /* 0x008fe200078e02ff */
[----:B------:R-:W-:Y:S01]  /*25250*/  IADD3 R10, P1, PT, R11, R8, RZ ;  /* 0x000000080b0a7210 */ /* 0x000fe20007f3e0ff */
[----:B------:R-:W-:-:S02]  /*25260*/  IMAD R3, R67, 0xa7, RZ ;  /* 0x000000a743037824 */ /* 0x000fc400078e02ff */
[----:B------:R-:W-:Y:S01]  /*25270*/  IMAD R45, R45, 0x154, RZ ;  /* 0x000001542d2d7824 */ /* 0x000fe200078e02ff */
[----:B------:R1:W-:Y:S01]  /*25280*/  STG.E.U16 desc[UR8][R6.64], R5 ;  /* 0x0000000506007986 */ /* 0x0003e2000c101508 */
[----:B------:R-:W-:Y:S01]  /*25290*/  F2FP.BF16.F32.PACK_AB R166, R167, R166 ;  /* 0x000000a6a7a6723e */ /* 0x000fe200000010ff */
[----:B------:R-:W3:Y:S01]  /*252a0*/  LDC R19, c[0x0][0x3e8] ;  /* 0x0000fa00ff137b82 */ /* 0x000ee20000000800 */
[-C--:B------:R-:W-:Y:S02]  /*252b0*/  LEA.HI.X.SX32 R11, R3, R9.reuse, 0x1, P1 ;  /* 0x00000009030b7211 */ /* 0x080fe400008f0eff */
[----:B------:R-:W-:Y:S02]  /*252c0*/  PRMT R66, R166, 0x7632, R66 ;  /* 0x00007632a6427816 */ /* 0x000fe40000000042 */
[-C--:B-1----:R-:W-:Y:S01]  /*252d0*/  LEA.HI.X.SX32 R5, R23, R9.reuse, 0x1, P0 ;  /* 0x0000000917057211 */ /* 0x082fe200000f0eff */
[----:B----4-:R-:W-:Y:S01]  /*252e0*/  IMAD R7, R44, 0x152, RZ ;  /* 0x000001522c077824 */ /* 0x010fe200078e02ff */
[-C--:B------:R-:W-:Y:S01]  /*252f0*/  IADD3 R16, P0, PT, R17, R8.reuse, RZ ;  /* 0x0000000811107210 */ /* 0x080fe20007f1e0ff */
[----:B------:R-:W1:Y:S01]  /*25300*/  LDC R23, c[0x0][0x3e8] ;  /* 0x0000fa00ff177b82 */ /* 0x000e620000000800 */
[----:B------:R-:W-:Y:S01]  /*25310*/  IADD3 R6, P1, PT, R45, R8, RZ ;  /* 0x000000082d067210 */ /* 0x000fe20007f3e0ff */
[----:B------:R4:W-:Y:S01]  /*25320*/  STG.E.U16 desc[UR8][R4.64], R166 ;  /* 0x000000a604007986 */ /* 0x0009e2000c101508 */
[----:B------:R-:W-:-:S02]  /*25330*/  LEA.HI.X.SX32 R17, R119, R9, 0x1, P0 ;  /* 0x0000000977117211 */ /* 0x000fc400000f0eff */
[----:B------:R-:W-:Y:S01]  /*25340*/  F2FP.BF16.F32.PACK_AB R168, R169, R168 ;  /* 0x000000a8a9a8723e */ /* 0x000fe200000010ff */
[----:B------:R2:W-:Y:S01]  /*25350*/  STG.E.U16 desc[UR8][R10.64], R66 ;  /* 0x000000420a007986 */ /* 0x0005e2000c101508 */
[----:B------:R-:W-:Y:S01]  /*25360*/  IMAD R3, R67, 0xa9, RZ ;  /* 0x000000a943037824 */ /* 0x000fe200078e02ff */
[----:B------:R-:W-:Y:S01]  /*25370*/  F2FP.BF16.F32.PACK_AB R170, R171, R170 ;  /* 0x000000aaabaa723e */ /* 0x000fe200000010ff */
[----:B------:R-:W5:Y:S01]  /*25380*/  LDC R44, c[0x0][0x3e8] ;  /* 0x0000fa00ff2c7b82 */ /* 0x000f620000000800 */
[----:B----4-:R-:W-:Y:S02]  /*25390*/  IADD3 R4, P0, PT, R7, R8, RZ ;  /* 0x0000000807047210 */ /* 0x010fe40007f1e0ff */
[----:B------:R-:W-:-:S05]  /*253a0*/  LEA.HI.X.SX32 R7, R25, R9, 0x1, P1 ;  /* 0x0000000919077211 */ /* 0x000fca00008f0eff */
[----:B------:R-:W4:Y:S01]  /*253b0*/  LDC R25, c[0x0][0x3e8] ;  /* 0x0000fa00ff197b82 */ /* 0x000f220000000800 */
[----:B------:R0:W-:Y:S01]  /*253c0*/  STG.E.U16 desc[UR8][R16.64], R168 ;  /* 0x000000a810007986 */ /* 0x0001e2000c101508 */
[----:B--2---:R-:W-:Y:S01]  /*253d0*/  IMAD R11, R68, 0x156, RZ ;  /* 0x00000156440b7824 */ /* 0x004fe200078e02ff */
[----:B------:R-:W-:Y:S01]  /*253e0*/  LEA.HI.X.SX32 R5, R3, R9, 0x1, P0 ;  /* 0x0000000903057211 */ /* 0x000fe200000f0eff */
[----:B------:R-:W-:Y:S01]  /*253f0*/  IMAD R3, R67, 0xab, RZ ;  /* 0x000000ab43037824 */ /* 0x000fe200078e02ff */
[----:B------:R-:W-:Y:S01]  /*25400*/  PRMT R66, R168, 0x7632, R66 ;  /* 0x00007632a8427816 */ /* 0x000fe20000000042 */
[----:B0-----:R-:W-:Y:S02]  /*25410*/  IMAD R17, R21, 0x15a, RZ ;  /* 0x0000015a15117824 */ /* 0x001fe400078e02ff */
[----:B------:R-:W0:Y:S01]  /*25420*/  LDC R21, c[0x0][0x3e8] ;  /* 0x0000fa00ff157b82 */ /* 0x000e220000000800 */
[----:B------:R-:W-:Y:S01]  /*25430*/  IADD3 R10, P0, PT, R11, R8, RZ ;  /* 0x000000080b0a7210 */ /* 0x000fe20007f1e0ff */
[----:B------:R2:W-:Y:S01]  /*25440*/  STG.E.U16 desc[UR8][R4.64], R66 ;  /* 0x0000004204007986 */ /* 0x0005e2000c101508 */
[----:B---3--:R-:W-:-:S02]  /*25450*/  IMAD R19, R19, 0x158, RZ ;  /* 0x0000015813137824 */ /* 0x008fc400078e02ff */
[----:B------:R-:W-:Y:S01]  /*25460*/  LEA.HI.X.SX32 R11, R3, R9, 0x1, P0 ;  /* 0x00000009030b7211 */ /* 0x000fe200000f0eff */
[----:B-1----:R-:W-:Y:S02]  /*25470*/  IMAD R45, R23, 0x15c, RZ ;  /* 0x0000015c172d7824 */ /* 0x002fe400078e02ff */
[----:B------:R-:W1:Y:S01]  /*25480*/  LDC R23, c[0x0][0x3e8] ;  /* 0x0000fa00ff177b82 */ /* 0x000e620000000800 */
[----:B------:R3:W-:Y:S01]  /*25490*/  STG.E.U16 desc[UR8][R6.64], R170 ;  /* 0x000000aa06007986 */ /* 0x0007e2000c101508 */
[----:B------:R-:W-:Y:S01]  /*254a0*/  IMAD R3, R67, 0xad, RZ ;  /* 0x000000ad43037824 */ /* 0x000fe200078e02ff */
[----:B--2---:R-:W-:Y:S02]  /*254b0*/  PRMT R5, R170, 0x7632, R5 ;  /* 0x00007632aa057816 */ /* 0x004fe40000000005 */
[----:B------:R-:W-:Y:S02]  /*254c0*/  IADD3 R4, P0, PT, R19, R8, RZ ;  /* 0x0000000813047210 */ /* 0x000fe40007f1e0ff */
[----:B------:R-:W-:Y:S01]  /*254d0*/  F2FP.BF16.F32.PACK_AB R172, R173, R172 ;  /* 0x000000acadac723e */ /* 0x000fe200000010ff */
[----:B------:R4:W-:Y:S01]  /*254e0*/  STG.E.U16 desc[UR8][R10.64], R5 ;  /* 0x000000050a007986 */ /* 0x0009e2000c101508 */
[----:B------:R-:W-:-:S02]  /*254f0*/  IADD3 R16, P1, PT, R17, R8, RZ ;  /* 0x0000000811107210 */ /* 0x000fc40007f3e0ff */
[----:B---3--:R-:W-:Y:S02]  /*25500*/  IADD3 R6, P2, PT, R45, R8, RZ ;  /* 0x000000082d067210 */ /* 0x008fe40007f5e0ff */
[-C--:B------:R-:W-:Y:S01]  /*25510*/  LEA.HI.X.SX32 R17, R3, R9.reuse, 0x1, P1 ;  /* 0x0000000903117211 */ /* 0x080fe200008f0eff */
[----:B0-----:R-:W-:Y:S01]  /*25520*/  IMAD R21, R21, 0x162, RZ ;  /* 0x0000016215157824 */ /* 0x001fe200078e02ff */
[----:B------:R-:W-:Y:S01]  /*25530*/  PRMT R66, R172, 0x7632, R66 ;  /* 0x00007632ac427816 */ /* 0x000fe20000000042 */
[----:B------:R-:W0:Y:S01]  /*25540*/  LDC R45, c[0x0][0x3e8] ;  /* 0x0000fa00ff2d7b82 */ /* 0x000e220000000800 */
[----:B----4-:R-:W-:Y:S01]  /*25550*/  IMAD R11, R25, 0x15e, RZ ;  /* 0x0000015e190b7824 */ /* 0x010fe200078e02ff */
[----:B------:R-:W-:-:S06]  /*25560*/  LEA.HI.X.SX32 R5, R27, R9, 0x1, P0 ;  /* 0x000000091b057211 */ /* 0x000fcc00000f0eff */
[----:B------:R-:W2:Y:S01]  /*25570*/  LDC R25, c[0x0][0x3e8] ;  /* 0x0000fa00ff197b82 */ /* 0x000ea20000000800 */
[----:B------:R-:W-:Y:S02]  /*25580*/  F2FP.BF16.F32.PACK_AB R174, R175, R174 ;  /* 0x000000aeafae723e */ /* 0x000fe400000010ff */
[----:B------:R-:W-:Y:S01]  /*25590*/  LEA.HI.X.SX32 R7, R87, R9, 0x1, P2 ;  /* 0x0000000957077211 */ /* 0x000fe200010f0eff */
[----:B------:R-:W-:Y:S04]  /*255a0*/  STG.E.U16 desc[UR8][R4.64], R172 ;  /* 0x000000ac04007986 */ /* 0x000fe8000c101508 */
[----:B------:R-:W-:Y:S01]  /*255b0*/  STG.E.U16 desc[UR8][R16.64], R66 ;  /* 0x0000004210007986 */ /* 0x000fe2000c101508 */
[----:B------:R-:W3:Y:S03]  /*255c0*/  LDC R27, c[0x0][0x3e8] ;  /* 0x0000fa00ff1b7b82 */ /* 0x000ee60000000800 */
[----:B------:R4:W-:Y:S01]  /*255d0*/  STG.E.U16 desc[UR8][R6.64], R174 ;  /* 0x000000ae06007986 */ /* 0x0009e2000c101508 */
[----:B------:R-:W-:Y:S01]  /*255e0*/  IMAD R3, R67, 0xaf, RZ ;  /* 0x000000af43037824 */ /* 0x000fe200078e02ff */
[-C--:B------:R-:W-:Y:S01]  /*255f0*/  IADD3 R10, P0, PT, R11, R8.reuse, RZ ;  /* 0x000000080b0a7210 */ /* 0x080fe20007f1e0ff */
[----:B------:R-:W-:Y:S01]  /*25600*/  IMAD R19, R67, 0xb1, RZ ;  /* 0x000000b143137824 */ /* 0x000fe200078e02ff */
[----:B----4-:R-:W-:-:S02]  /*25610*/  IADD3 R6, P1, PT, R21, R8, RZ ;  /* 0x0000000815067210 */ /* 0x010fc40007f3e0ff */
[----:B------:R-:W4:Y:S01]  /*25620*/  LDC R21, c[0x0][0x3e8] ;  /* 0x0000fa00ff157b82 */ /* 0x000f220000000800 */
[----:B-----5:R-:W-:Y:S01]  /*25630*/  IMAD R69, R44, 0x160, RZ ;  /* 0x000001602c457824 */ /* 0x020fe200078e02ff */
[-C--:B------:R-:W-:Y:S01]  /*25640*/  LEA.HI.X.SX32 R11, R3, R9.reuse, 0x1, P0 ;  /* 0x00000009030b7211 */ /* 0x080fe200000f0eff */
[----:B-1----:R-:W-:Y:S01]  /*25650*/  IMAD R23, R23, 0x164, RZ ;  /* 0x0000016417177824 */ /* 0x002fe200078e02ff */
[----:B------:R-:W-:Y:S02]  /*25660*/  PRMT R5, R174, 0x7632, R5 ;  /* 0x00007632ae057816 */ /* 0x000fe40000000005 */
[----:B------:R-:W-:Y:S02]  /*25670*/  IADD3 R4, P0, PT, R69, R8, RZ ;  /* 0x0000000845047210 */ /* 0x000fe40007f1e0ff */
[----:B------:R-:W-:Y:S01]  /*25680*/  LEA.HI.X.SX32 R7, R19, R9, 0x1, P1 ;  /* 0x0000000913077211 */ /* 0x000fe200008f0eff */
[----:B--2---:R-:W-:Y:S01]  /*25690*/  IMAD R25, R25, 0x166, RZ ;  /* 0x0000016619197824 */ /* 0x004fe200078e02ff */
[----:B------:R-:W-:Y:S01]  /*256a0*/  F2FP.BF16.F32.PACK_AB R176, R177, R176 ;  /* 0x000000b0b1b0723e */ /* 0x000fe200000010ff */
[----:B------:R-:W1:Y:S01]  /*256b0*/  LDC R19, c[0x0][0x3e8] ;  /* 0x0000fa00ff137b82 */ /* 0x000e620000000800 */
[----:B------:R-:W-:Y:S01]  /*256c0*/  IADD3 R16, P2, PT, R23, R8, RZ ;  /* 0x0000000817107210 */ /* 0x000fe20007f5e0ff */
[----:B------:R2:W-:Y:S01]  /*256d0*/  STG.E.U16 desc[UR8][R10.64], R5 ;  /* 0x000000050a007986 */ /* 0x0005e2000c101508 */
[----:B------:R-:W-:-:S02]  /*256e0*/  F2FP.BF16.F32.PACK_AB R178, R179, R178 ;  /* 0x000000b2b3b2723e */ /* 0x000fc400000010ff */
[----:B------:R-:W-:-:S03]  /*256f0*/  LEA.HI.X.SX32 R17, R29, R9, 0x1, P2 ;  /* 0x000000091d117211 */ /* 0x000fc600010f0eff */
[----:B------:R-:W5:Y:S01]  /*25700*/  LDC R23, c[0x0][0x3e8] ;  /* 0x0000fa00ff177b82 */ /* 0x000f620000000800 */
[----:B--2---:R-:W-:Y:S02]  /*25710*/  LEA.HI.X.SX32 R5, R121, R9, 0x1, P0 ;  /* 0x0000000979057211 */ /* 0x004fe400000f0eff */
[----:B------:R-:W-:Y:S02]  /*25720*/  PRMT R11, R176, 0x7632, R11 ;  /* 0x00007632b00b7816 */ /* 0x000fe4000000000b */
[----:B------:R-:W-:Y:S01]  /*25730*/  IADD3 R10, P0, PT, R25, R8, RZ ;  /* 0x00000008190a7210 */ /* 0x000fe20007f1e0ff */
[----:B------:R-:W-:Y:S02]  /*25740*/  STG.E.U16 desc[UR8][R4.64], R176 ;  /* 0x000000b004007986 */ /* 0x000fe4000c101508 */
[----:B------:R-:W2:Y:S02]  /*25750*/  LDC R25, c[0x0][0x3e8] ;  /* 0x0000fa00ff197b82 */ /* 0x000ea40000000800 */
[----:B------:R-:W-:Y:S04]  /*25760*/  STG.E.U16 desc[UR8][R6.64], R11 ;  /* 0x0000000b06007986 */ /* 0x000fe8000c101508 */
[----:B------:R4:W-:Y:S01]  /*25770*/  STG.E.U16 desc[UR8][R16.64], R178 ;  /* 0x000000b210007986 */ /* 0x0009e2000c101508 */
[----:B---3--:R-:W-:-:S02]  /*25780*/  IMAD R27, R27, 0x168, RZ ;  /* 0x000001681b1b7824 */ /* 0x008fc400078e02ff */
[----:B0-----:R-:W-:Y:S02]  /*25790*/  IMAD R45, R45, 0x16a, RZ ;  /* 0x0000016a2d2d7824 */ /* 0x001fe400078e02ff */
[----:B------:R-:W-:Y:S02]  /*257a0*/  IMAD R3, R67, 0xb3, RZ ;  /* 0x000000b343037824 */ /* 0x000fe400078e02ff */
[----:B----4-:R-:W-:Y:S02]  /*257b0*/  IMAD R17, R21, 0x16e, RZ ;  /* 0x0000016e15117824 */ /* 0x010fe400078e02ff */
[----:B------:R-:W0:Y:S01]  /*257c0*/  LDC R21, c[0x0][0x3e8] ;  /* 0x0000fa00ff157b82 */ /* 0x000e220000000800 */
[----:B------:R-:W-:Y:S01]  /*257d0*/  IADD3 R4, P1, PT, R27, R8, RZ ;  /* 0x000000081b047210 */ /* 0x000fe20007f3e0ff */
[----:B------:R-:W-:Y:S01]  /*257e0*/  IMAD R7, R67, 0xb5, RZ ;  /* 0x000000b543077824 */ /* 0x000fe200078e02ff */
[----:B------:R-:W-:Y:S02]  /*257f0*/  F2FP.BF16.F32.PACK_AB R180, R181, R180 ;  /* 0x000000b4b5b4723e */ /* 0x000fe400000010ff */
[----:B------:R-:W-:Y:S01]  /*25800*/  IADD3 R6, P2, PT, R45, R8, RZ ;  /* 0x000000082d067210 */ /* 0x000fe20007f5e0ff */
[----:B-1----:R-:W-:Y:S01]  /*25810*/  IMAD R19, R19, 0x16c, RZ ;  /* 0x0000016c13137824 */ /* 0x002fe200078e02ff */
[----:B------:R-:W-:Y:S01]  /*25820*/  LEA.HI.X.SX32 R11, R3, R9, 0x1, P0 ;  /* 0x00000009030b7211 */ /* 0x000fe200000f0eff */
[----:B------:R-:W1:Y:S01]  /*25830*/  LDC R27, c[0x0][0x3e8] ;  /* 0x0000fa00ff1b7b82 */ /* 0x000e620000000800 */
[----:B------:R-:W-:-:S02]  /*25840*/  PRMT R44, R178, 0x7632, R44 ;  /* 0x00007632b22c7816 */ /* 0x000fc4000000002c */
[-C--:B------:R-:W-:Y:S01]  /*25850*/  LEA.HI.X.SX32 R5, R123, R9.reuse, 0x1, P1 ;  /* 0x000000097b057211 */ /* 0x080fe200008f0eff */
[----:B-----5:R-:W-:Y:S01]  /*25860*/  IMAD R29, R23, 0x170, RZ ;  /* 0x00000170171d7824 */ /* 0x020fe200078e02ff */
[----:B------:R-:W-:Y:S02]  /*25870*/  LEA.HI.X.SX32 R7, R7, R9, 0x1, P2 ;  /* 0x0000000907077211 */ /* 0x000fe400010f0eff */
[----:B------:R-:W-:Y:S01]  /*25880*/  PRMT R45, R180, 0x7632, R45 ;  /* 0x00007632b42d7816 */ /* 0x000fe2000000002d */
[----:B------:R3:W-:Y:S01]  /*25890*/  STG.E.U16 desc[UR8][R10.64], R44 ;  /* 0x0000002c0a007986 */ /* 0x0007e2000c101508 */
[----:B------:R-:W-:Y:S01]  /*258a0*/  IMAD R3, R67, 0xb7, RZ ;  /* 0x000000b743037824 */ /* 0x000fe200078e02ff */
[----:B------:R-:W-:Y:S01]  /*258b0*/  IADD3 R16, P0, PT, R19, R8, RZ ;  /* 0x0000000813107210 */ /* 0x000fe20007f1e0ff */
[----:B------:R-:W4:Y:S01]  /*258c0*/  LDC R23, c[0x0][0x3e8] ;  /* 0x0000fa00ff177b82 */ /* 0x000f220000000800 */
[----:B------:R5:W-:Y:S01]  /*258d0*/  STG.E.U16 desc[UR8][R4.64], R180 ;  /* 0x000000b404007986 */ /* 0x000be2000c101508 */
[----:B------:R-:W-:-:S03]  /*258e0*/  F2FP.BF16.F32.PACK_AB R182, R183, R182 ;  /* 0x000000b6b7b6723e */ /* 0x000fc600000010ff */
[----:B------:R2:W-:Y:S01]  /*258f0*/  STG.E.U16 desc[UR8][R6.64], R45 ;  /* 0x0000002d06007986 */ /* 0x0005e2000c101508 */
[-C--:B---3--:R-:W-:Y:S02]  /*25900*/  IADD3 R10, P1, PT, R17, R8.reuse, RZ ;  /* 0x00000008110a7210 */ /* 0x088fe40007f3e0ff */
[-C--:B------:R-:W-:Y:S02]  /*25910*/  LEA.HI.X.SX32 R17, R35, R9.reuse, 0x1, P0 ;  /* 0x0000000923117211 */ /* 0x080fe400000f0eff */
[----:B-----5:R-:W-:Y:S01]  /*25920*/  IADD3 R4, P2, PT, R29, R8, RZ ;  /* 0x000000081d047210 */ /* 0x020fe20007f5e0ff */
[----:B0-----:R-:W-:Y:S02]  /*25930*/  IMAD R21, R21, 0x176, RZ ;  /* 0x0000017615157824 */ /* 0x001fe400078e02ff */
[----:B--2---:R-:W-:Y:S01]  /*25940*/  IMAD R7, R25, 0x172, RZ ;  /* 0x0000017219077824 */ /* 0x004fe200078e02ff */
[----:B------:R-:W-:Y:S01]  /*25950*/  LEA.HI.X.SX32 R11, R3, R9, 0x1, P1 ;  /* 0x00000009030b7211 */ /* 0x000fe200008f0eff */
[----:B------:R-:W-:Y:S01]  /*25960*/  IMAD R3, R67, 0xb9, RZ ;  /* 0x000000b943037824 */ /* 0x000fe200078e02ff */
[----:B------:R-:W-:-:S02]  /*25970*/  PRMT R44, R182, 0x7632, R44 ;  /* 0x00007632b62c7816 */ /* 0x000fc4000000002c */
[----:B------:R-:W-:Y:S01]  /*25980*/  F2FP.BF16.F32.PACK_AB R184, R185, R184 ;  /* 0x000000b8b9b8723e */ /* 0x000fe200000010ff */
[----:B------:R-:W-:Y:S01]  /*25990*/  STG.E.U16 desc[UR8][R16.64], R182 ;  /* 0x000000b610007986 */ /* 0x000fe2000c101508 */
[-C--:B------:R-:W-:Y:S01]  /*259a0*/  LEA.HI.X.SX32 R5, R125, R9.reuse, 0x1, P2 ;  /* 0x000000097d057211 */ /* 0x080fe200010f0eff */
[----:B------:R-:W-:Y:S01]  /*259b0*/  IMAD R19, R67, 0xbb, RZ ;  /* 0x000000bb43137824 */ /* 0x000fe200078e02ff */
[----:B------:R-:W-:Y:S01]  /*259c0*/  IADD3 R6, P0, PT, R7, R8, RZ ;  /* 0x0000000807067210 */ /* 0x000fe20007f1e0ff */
[----:B------:R-:W-:Y:S01]  /*259d0*/  STG.E.U16 desc[UR8][R10.64], R44 ;  /* 0x0000002c0a007986 */ /* 0x000fe2000c101508 */
[----:B------:R-:W0:Y:S02]  /*259e0*/  LDC R29, c[0x0][0x3e8] ;  /* 0x0000fa00ff1d7b82 */ /* 0x000e240000000800 */
[----:B------:R-:W-:Y:S01]  /*259f0*/  LEA.HI.X.SX32 R7, R3, R9, 0x1, P0 ;  /* 0x0000000903077211 */ /* 0x000fe200000f0eff */
[----:B------:R2:W-:Y:S01]  /*25a00*/  STG.E.U16 desc[UR8][R4.64], R184 ;  /* 0x000000b804007986 */ /* 0x0005e2000c101508 */
[----:B-1----:R-:W-:-:S04]  /*25a10*/  IMAD R27, R27, 0x174, RZ ;  /* 0x000001741b1b7824 */ /* 0x002fc800078e02ff */
[----:B------:R-:W1:Y:S01]  /*25a20*/  LDC R25, c[0x0][0x3e8] ;  /* 0x0000fa00ff197b82 */ /* 0x000e620000000800 */
[----:B--2---:R-:W-:-:S07]  /*25a30*/  IADD3 R4, P0, PT, R21, R8, RZ ;  /* 0x0000000815047210 */ /* 0x004fce0007f1e0ff */
[----:B------:R-:W2:Y:S01]  /*25a40*/  LDC R35, c[0x0][0x3e8] ;  /* 0x0000fa00ff237b82 */ /* 0x000ea20000000800 */
[----:B------:R-:W-:-:S07]  /*25a50*/  LEA.HI.X.SX32 R5, R19, R9, 0x1, P0 ;  /* 0x0000000913057211 */ /* 0x000fce00000f0eff */
[----:B------:R-:W3:Y:S01]  /*25a60*/  LDC R19, c[0x0][0x3e8] ;  /* 0x0000fa00ff137b82 */ /* 0x000ee20000000800 */
[----:B------:R-:W-:Y:S01]  /*25a70*/  IADD3 R10, P1, PT, R27, R8, RZ ;  /* 0x000000081b0a7210 */ /* 0x000fe20007f3e0ff */
[----:B----4-:R-:W-:-:S06]  /*25a80*/  IMAD R23, R23, 0x178, RZ ;  /* 0x0000017817177824 */ /* 0x010fcc00078e02ff */
[----:B------:R-:W4:Y:S01]  /*25a90*/  LDC R21, c[0x0][0x3e8] ;  /* 0x0000fa00ff157b82 */ /* 0x000f220000000800 */
[----:B------:R-:W-:Y:S02]  /*25aa0*/  F2FP.BF16.F32.PACK_AB R186, R187, R186 ;  /* 0x000000babbba723e */ /* 0x000fe400000010ff */
[----:B------:R-:W-:Y:S02]  /*25ab0*/  LEA.HI.X.SX32 R11, R31, R9, 0x1, P1 ;  /* 0x000000091f0b7211 */ /* 0x000fe400008f0eff */
[----:B------:R-:W-:Y:S02]  /*25ac0*/  IADD3 R16, P1, PT, R23, R8, RZ ;  /* 0x0000000817107210 */ /* 0x000fe40007f3e0ff */
[----:B------:R-:W-:Y:S01]  /*25ad0*/  PRMT R3, R184, 0x7632, R3 ;  /* 0x00007632b8037816 */ /* 0x000fe20000000003 */
[----:B------:R-:W5:Y:S01]  /*25ae0*/  LDC R23, c[0x0][0x3e8] ;  /* 0x0000fa00ff177b82 */ /* 0x000f620000000800 */
[----:B------:R-:W-:Y:S02]  /*25af0*/  PRMT R27, R186, 0x7632, R27 ;  /* 0x00007632ba1b7816 */ /* 0x000fe4000000001b */
[----:B------:R-:W-:-:S02]  /*25b00*/  F2FP.BF16.F32.PACK_AB R142, R188, R142 ;  /* 0x0000008ebc8e723e */ /* 0x000fc400000010ff */
[----:B------:R-:W-:Y:S01]  /*25b10*/  LEA.HI.X.SX32 R17, R127, R9, 0x1, P1 ;  /* 0x000000097f117211 */ /* 0x000fe200008f0eff */
[----:B------:R1:W-:Y:S01]  /*25b20*/  STG.E.U16 desc[UR8][R6.64], R3 ;  /* 0x0000000306007986 */ /* 0x0003e2000c101508 */
[----:B0-----:R-:W-:-:S03]  /*25b30*/  IMAD R29, R29, 0x17a, RZ ;  /* 0x0000017a1d1d7824 */ /* 0x001fc600078e02ff */
[----:B------:R-:W-:Y:S04]  /*25b40*/  STG.E.U16 desc[UR8][R10.64], R186 ;  /* 0x000000ba0a007986 */ /* 0x000fe8000c101508 */
[----:B------:R-:W-:Y:S04]  /*25b50*/  STG.E.U16 desc[UR8][R4.64], R27 ;  /* 0x0000001b04007986 */ /* 0x000fe8000c101508 */
[----:B------:R3:W-:Y:S01]  /*25b60*/  STG.E.U16 desc[UR8][R16.64], R142 ;  /* 0x0000008e10007986 */ /* 0x0007e2000c101508 */
[----:B-1----:R-:W-:Y:S01]  /*25b70*/  IMAD R7, R25, 0x17c, RZ ;  /* 0x0000017c19077824 */ /* 0x002fe200078e02ff */
[----:B------:R-:W-:Y:S01]  /*25b80*/  IADD3 R6, P0, PT, R29, R8, RZ ;  /* 0x000000081d067210 */ /* 0x000fe20007f1e0ff */
[----:B------:R-:W-:Y:S01]  /*25b90*/  IMAD R3, R67, 0xbd, RZ ;  /* 0x000000bd43037824 */ /* 0x000fe200078e02ff */
[----:B------:R-:W0:Y:S01]  /*25ba0*/  LDC R25, c[0x0][0x3e8] ;  /* 0x0000fa00ff197b82 */ /* 0x000e220000000800 */
[----:B----4-:R-:W-:-:S02]  /*25bb0*/  IMAD R29, R21, 0x182, RZ ;  /* 0x00000182151d7824 */ /* 0x010fc400078e02ff */
[----:B---3--:R-:W-:-:S05]  /*25bc0*/  IMAD R17, R19, 0x180, RZ ;  /* 0x0000018013117824 */ /* 0x008fca00078e02ff */
[----:B------:R-:W1:Y:S01]  /*25bd0*/  LDC R21, c[0x0][0x3e8] ;  /* 0x0000fa00ff157b82 */ /* 0x000e620000000800 */
[----:B--2---:R-:W-:-:S07]  /*25be0*/  IMAD R35, R35, 0x17e, RZ ;  /* 0x0000017e23237824 */ /* 0x004fce00078e02ff */
[----:B------:R-:W2:Y:S01]  /*25bf0*/  LDC R19, c[0x0][0x3e8] ;  /* 0x0000fa00ff137b82 */ /* 0x000ea20000000800 */
[-C--:B------:R-:W-:Y:S02]  /*25c00*/  IADD3 R4, P1, PT, R7, R8.reuse, RZ ;  /* 0x0000000807047210 */ /* 0x080fe40007f3e0ff */
[----:B------:R-:W-:Y:S01]  /*25c10*/  LEA.HI.X.SX32 R7, R3, R9, 0x1, P0 ;  /* 0x0000000903077211 */ /* 0x000fe200000f0eff */
[----:B------:R-:W-:Y:S01]  /*25c20*/  IMAD R3, R67, 0xbf, RZ ;  /* 0x000000bf43037824 */ /* 0x000fe200078e02ff */
[----:B------:R-:W-:Y:S02]  /*25c30*/  PRMT R11, R142, 0x7632, R11 ;  /* 0x000076328e0b7816 */ /* 0x000fe4000000000b */
[----:B------:R-:W-:Y:S01]  /*25c40*/  F2FP.BF16.F32.PACK_AB R189, R190, R189 ;  /* 0x000000bdbebd723e */ /* 0x000fe200000010ff */
[----:B------:R-:W3:Y:S01]  /*25c50*/  LDC R27, c[0x0][0x3e8] ;  /* 0x0000fa00ff1b7b82 */ /* 0x000ee20000000800 */
[----:B------:R-:W-:Y:S01]  /*25c60*/  IADD3 R10, P0, PT, R35, R8, RZ ;  /* 0x00000008230a7210 */ /* 0x000fe20007f1e0ff */
[----:B------:R4:W-:Y:S01]  /*25c70*/  STG.E.U16 desc[UR8][R6.64], R11 ;  /* 0x0000000b06007986 */ /* 0x0009e2000c101508 */
[----:B------:R-:W-:Y:S01]  /*25c80*/  LEA.HI.X.SX32 R5, R33, R9, 0x1, P1 ;  /* 0x0000000921057211 */ /* 0x000fe200008f0eff */
[----:B-----5:R-:W-:-:S04]  /*25c90*/  IMAD R23, R23, 0x184, RZ ;  /* 0x0000018417177824 */ /* 0x020fc800078e02ff */
[----:B------:R5:W-:Y:S01]  /*25ca0*/  STG.E.U16 desc[UR8][R4.64], R189 ;  /* 0x000000bd04007986 */ /* 0x000be2000c101508 */
[-C--:B----4-:R-:W-:Y:S01]  /*25cb0*/  LEA.HI.X.SX32 R11, R3, R9.reuse, 0x1, P0 ;  /* 0x00000009030b7211 */ /* 0x090fe200000f0eff */
[----:B------:R-:W-:Y:S01]  /*25cc0*/  IMAD R3, R67, 0xc1, RZ ;  /* 0x000000c143037824 */ /* 0x000fe200078e02ff */
[----:B------:R-:W-:Y:S02]  /*25cd0*/  PRMT R7, R189, 0x7632, R7 ;  /* 0x00007632bd077816 */ /* 0x000fe40000000007 */
[-C--:B------:R-:W-:Y:S02]  /*25ce0*/  IADD3 R16, P0, PT, R17, R8.reuse, RZ ;  /* 0x0000000811107210 */ /* 0x080fe40007f1e0ff */
[-C--:B------:R-:W-:Y:S01]  /*25cf0*/  IADD3 R6, P1, PT, R29, R8.reuse, RZ ;  /* 0x000000081d067210 */ /* 0x080fe20007f3e0ff */
[----:B------:R4:W-:Y:S01]  /*25d00*/  STG.E.U16 desc[UR8][R10.64], R7 ;  /* 0x000000070a007986 */ /* 0x0009e2000c101508 */
[-C--:B------:R-:W-:Y:S02]  /*25d10*/  LEA.HI.X.SX32 R17, R129, R9.reuse, 0x1, P0 ;  /* 0x0000000981117211 */ /* 0x080fe400000f0eff */
[----:B-----5:R-:W-:Y:S01]  /*25d20*/  PRMT R5, R13, 0x7610, R5 ;  /* 0x000076100d057816 */ /* 0x020fe20000000005 */
[----:B--2---:R-:W-:Y:S01]  /*25d30*/  IMAD R19, R19, 0x188, RZ ;  /* 0x0000018813137824 */ /* 0x004fe200078e02ff */
[----:B------:R-:W-:Y:S01]  /*25d40*/  IADD3 R4, P0, PT, R23, R8, RZ ;  /* 0x0000000817047210 */ /* 0x000fe20007f1e0ff */
[----:B-1----:R-:W-:Y:S01]  /*25d50*/  IMAD R21, R21, 0x18a, RZ ;  /* 0x0000018a15157824 */ /* 0x002fe200078e02ff */
[----:B------:R-:W1:Y:S01]  /*25d60*/  LDC R23, c[0x0][0x3e8] ;  /* 0x0000fa00ff177b82 */ /* 0x000e620000000800 */
[----:B------:R2:W-:Y:S01]  /*25d70*/  STG.E.U16 desc[UR8][R16.64], R5 ;  /* 0x0000000510007986 */ /* 0x0005e2000c101508 */
[----:B----4-:R-:W-:-:S02]  /*25d80*/  LEA.HI.X.SX32 R7, R3, R9, 0x1, P1 ;  /* 0x0000000903077211 */ /* 0x010fc400008f0eff */
[----:B------:R-:W-:-:S04]  /*25d90*/  PRMT R11, R13, 0x7632, R11 ;  /* 0x000076320d0b7816 */ /* 0x000fc8000000000b */
[----:B------:R-:W4:Y:S01]  /*25da0*/  LDC R13, c[0x0][0x3e8] ;  /* 0x0000fa00ff0d7b82 */ /* 0x000f220000000800 */
[----:B------:R5:W-:Y:S01]  /*25db0*/  STG.E.U16 desc[UR8][R6.64], R11 ;  /* 0x0000000b06007986 */ /* 0x000be2000c101508 */
[----:B--2---:R-:W-:Y:S02]  /*25dc0*/  LEA.HI.X.SX32 R5, R41, R9, 0x1, P0 ;  /* 0x0000000929057211 */ /* 0x004fe400000f0eff */
[----:B------:R-:W-:Y:S01]  /*25dd0*/  PRMT R17, R15, 0x7632, R17 ;  /* 0x000076320f117816 */ /* 0x000fe20000000011 */
[----:B0-----:R-:W-:Y:S01]  /*25de0*/  IMAD R25, R25, 0x186, RZ ;  /* 0x0000018619197824 */ /* 0x001fe200078e02ff */
[----:B-----5:R-:W-:Y:S02]  /*25df0*/  PRMT R7, R15, 0x7610, R7 ;  /* 0x000076100f077816 */ /* 0x020fe40000000007 */
[----:B------:R-:W-:Y:S01]  /*25e00*/  IADD3 R6, P0, PT, R19, R8, RZ ;  /* 0x0000000813067210 */ /* 0x000fe20007f1e0ff */
[----:B------:R-:W0:Y:S02]  /*25e10*/  LDC R15, c[0x0][0x3e8] ;  /* 0x0000fa00ff0f7b82 */ /* 0x000e240000000800 */
[----:B------:R2:W-:Y:S01]  /*25e20*/  STG.E.U16 desc[UR8][R4.64], R7 ;  /* 0x0000000704007986 */ /* 0x0005e2000c101508 */
[----:B------:R-:W-:-:S05]  /*25e30*/  IMAD R3, R67, 0xc3, RZ ;  /* 0x000000c343037824 */ /* 0x000fca00078e02ff */
[----:B------:R-:W5:Y:S01]  /*25e40*/  LDC R19, c[0x0][0x3e8] ;  /* 0x0000fa00ff137b82 */ /* 0x000f620000000800 */
[-C--:B------:R-:W-:Y:S02]  /*25e50*/  IADD3 R10, P1, PT, R25, R8.reuse, RZ ;  /* 0x00000008190a7210 */ /* 0x080fe40007f3e0ff */
[-C--:B--2---:R-:W-:Y:S02]  /*25e60*/  LEA.HI.X.SX32 R7, R43, R9.reuse, 0x1, P0 ;  /* 0x000000092b077211 */ /* 0x084fe400000f0eff */
[-C--:B------:R-:W-:Y:S01]  /*25e70*/  IADD3 R16, P0, PT, R21, R8.reuse, RZ ;  /* 0x0000000815107210 */ /* 0x080fe20007f1e0ff */
[----:B---3--:R-:W-:Y:S02]  /*25e80*/  IMAD R27, R27, 0x18c, RZ ;  /* 0x0000018c1b1b7824 */ /* 0x008fe400078e02ff */
[----:B------:R-:W2:Y:S01]  /*25e90*/  LDC R21, c[0x0][0x3e8] ;  /* 0x0000fa00ff157b82 */ /* 0x000ea20000000800 */
[----:B------:R-:W-:Y:S01]  /*25ea0*/  LEA.HI.X.SX32 R11, R3, R9, 0x1, P1 ;  /* 0x00000009030b7211 */ /* 0x000fe200008f0eff */
[----:B------:R-:W-:Y:S01]  /*25eb0*/  IMAD R3, R67, 0xc5, RZ ;  /* 0x000000c543037824 */ /* 0x000fe200078e02ff */
[----:B------:R-:W-:-:S03]  /*25ec0*/  IADD3 R4, P1, PT, R27, R8, RZ ;  /* 0x000000081b047210 */ /* 0x000fc60007f3e0ff */
[----:B------:R4:W-:Y:S01]  /*25ed0*/  STG.E.U16 desc[UR8][R10.64], R17 ;  /* 0x000000110a007986 */ /* 0x0009e2000c101508 */
[-C--:B------:R-:W-:Y:S01]  /*25ee0*/  LEA.HI.X.SX32 R5, R131, R9.reuse, 0x1, P1 ;  /* 0x0000000983057211 */ /* 0x080fe200008f0eff */
[----:B0-----:R-:W-:Y:S02]  /*25ef0*/  IMAD R15, R15, 0x190, RZ ;  /* 0x000001900f0f7824 */ /* 0x001fe400078e02ff */
[----:B------:R0:W-:Y:S01]  /*25f00*/  STG.E.U16 desc[UR8][R6.64], R132 ;  /* 0x0000008406007986 */ /* 0x0001e2000c101508 */
[----:B------:R-:W3:Y:S01]  /*25f10*/  LDC R25, c[0x0][0x3e8] ;  /* 0x0000fa00ff197b82 */ /* 0x000ee20000000800 */
[----:B----4-:R-:W-:Y:S01]  /*25f20*/  IMAD R11, R13, 0x18e, RZ ;  /* 0x0000018e0d0b7824 */ /* 0x010fe200078e02ff */
[----:B------:R-:W-:Y:S01]  /*25f30*/  LEA.HI.X.SX32 R17, R3, R9, 0x1, P0 ;  /* 0x0000000903117211 */ /* 0x000fe200000f0eff */
[----:B------:R-:W-:-:S05]  /*25f40*/  IMAD R3, R67, 0xc7, RZ ;  /* 0x000000c743037824 */ /* 0x000fca00078e02ff */
[----:B------:R-:W4:Y:S01]  /*25f50*/  LDC R13, c[0x0][0x3e8] ;  /* 0x0000fa00ff0d7b82 */ /* 0x000f220000000800 */
[----:B0-----:R-:W-:Y:S02]  /*25f60*/  PRMT R7, R132, 0x7632, R7 ;  /* 0x0000763284077816 */ /* 0x001fe40000000007 */
[----:B------:R-:W-:Y:S01]  /*25f70*/  IADD3 R6, P0, PT, R11, R8, RZ ;  /* 0x000000080b067210 */ /* 0x000fe20007f1e0ff */
[----:B-----5:R-:W-:Y:S02]  /*25f80*/  IMAD R19, R19, 0x192, RZ ;  /* 0x0000019213137824 */ /* 0x020fe400078e02ff */
[----:B------:R0:W-:Y:S01]  /*25f90*/  STG.E.U16 desc[UR8][R16.64], R7 ;  /* 0x0000000710007986 */ /* 0x0001e2000c101508 */
[----:B--2---:R-:W-:-:S03]  /*25fa0*/  IMAD R21, R21, 0x194, RZ ;  /* 0x0000019415157824 */ /* 0x004fc600078e02ff */
[----:B------:R2:W-:Y:S01]  /*25fb0*/  STG.E.U16 desc[UR8][R4.64], R134 ;  /* 0x0000008604007986 */ /* 0x0005e2000c101508 */
[-C--:B------:R-:W-:Y:S02]  /*25fc0*/  IADD3 R10, P1, PT, R19, R8.reuse, RZ ;  /* 0x00000008130a7210 */ /* 0x080fe40007f3e0ff */
[----:B------:R-:W5:Y:S01]  /*25fd0*/  LDC R19, c[0x0][0x3e8] ;  /* 0x0000fa00ff137b82 */ /* 0x000f620000000800 */
[-C--:B0-----:R-:W-:Y:S02]  /*25fe0*/  LEA.HI.X.SX32 R7, R3, R9.reuse, 0x1, P0 ;  /* 0x0000000903077211 */ /* 0x081fe400000f0eff */
[----:B--2---:R-:W-:Y:S02]  /*25ff0*/  PRMT R5, R134, 0x7632, R5 ;  /* 0x0000763286057816 */ /* 0x004fe40000000005 */
[----:B------:R-:W-:Y:S01]  /*26000*/  IADD3 R4, P0, PT, R15, R8, RZ ;  /* 0x000000080f047210 */ /* 0x000fe20007f1e0ff */
[----:B------:R-:W-:Y:S02]  /*26010*/  IMAD R3, R67, 0xc9, RZ ;  /* 0x000000c943037824 */ /* 0x000fe400078e02ff */
[----:B------:R-:W0:Y:S01]  /*26020*/  LDC R15, c[0x0][0x3e8] ;  /* 0x0000fa00ff0f7b82 */ /* 0x000e220000000800 */
[----:B------:R2:W-:Y:S02]  /*26030*/  STG.E.U16 desc[UR8][R6.64], R5 ;  /* 0x0000000506007986 */ /* 0x0005e4000c101508 */
[----:B------:R-:W-:-:S02]  /*26040*/  LEA.HI.X.SX32 R11, R3, R9, 0x1, P1 ;  /* 0x00000009030b7211 */ /* 0x000fc400008f0eff */
[-C--:B--2---:R-:W-:Y:S02]  /*26050*/  LEA.HI.X.SX32 R5, R133, R9.reuse, 0x1, P0 ;  /* 0x0000000985057211 */ /* 0x084fe400000f0eff */
[----:B------:R-:W-:Y:S02]  /*26060*/  IADD3 R16, P0, PT, R21, R8, RZ ;  /* 0x0000000815107210 */ /* 0x000fe40007f1e0ff */
[----:B------:R-:W-:Y:S01]  /*26070*/  PRMT R7, R136, 0x7632, R7 ;  /* 0x0000763288077816 */ /* 0x000fe20000000007 */
[----:B------:R-:W2:Y:S01]  /*26080*/  LDC R21, c[0x0][0x3e8] ;  /* 0x0000fa00ff157b82 */ /* 0x000ea20000000800 */
[----:B------:R-:W-:Y:S01]  /*26090*/  LEA.HI.X.SX32 R17, R37, R9, 0x1, P0 ;  /* 0x0000000925117211 */ /* 0x000fe200000f0eff */
[----:B------:R-:W-:Y:S04]  /*260a0*/  STG.E.U16 desc[UR8][R4.64], R136 ;  /* 0x0000008804007986 */ /* 0x000fe8000c101508 */
[----:B------:R-:W-:Y:S04]  /*260b0*/  STG.E.U16 desc[UR8][R10.64], R7 ;  /* 0x000000070a007986 */ /* 0x000fe8000c101508 */
[----:B------:R1:W-:Y:S01]  /*260c0*/  STG.E.U16 desc[UR8][R16.64], R139 ;  /* 0x0000008b10007986 */ /* 0x0003e2000c101508 */
[----:B----4-:R-:W-:-:S02]  /*260d0*/  IMAD R13, R13, 0x196, RZ ;  /* 0x000001960d0d7824 */ /* 0x010fc400078e02ff */
[----:B------:R-:W-:Y:S01]  /*260e0*/  IMAD R3, R67, 0xcb, RZ ;  /* 0x000000cb43037824 */ /* 0x000fe200078e02ff */
[----:B-1----:R-:W1:Y:S01]  /*260f0*/  LDC R16, c[0x0][0x3e8] ;  /* 0x0000fa00ff107b82 */ /* 0x002e620000000800 */
[----:B------:R-:W-:Y:S01]  /*26100*/  IMAD R23, R23, 0x198, RZ ;  /* 0x0000019817177824 */ /* 0x000fe200078e02ff */
[----:B------:R-:W-:Y:S01]  /*26110*/  IADD3 R4, P0, PT, R13, R8, RZ ;  /* 0x000000080d047210 */ /* 0x000fe20007f1e0ff */
[----:B---3--:R-:W-:-:S05]  /*26120*/  IMAD R25, R25, 0x19a, RZ ;  /* 0x0000019a19197824 */ /* 0x008fca00078e02ff */
[----:B------:R-:W3:Y:S01]  /*26130*/  LDC R17, c[0x0][0x3e8] ;  /* 0x0000fa00ff117b82 */ /* 0x000ee20000000800 */
[-C--:B------:R-:W-:Y:S01]  /*26140*/  LEA.HI.X.SX32 R5, R3, R9.reuse, 0x1, P0 ;  /* 0x0000000903057211 */ /* 0x080fe200000f0eff */
[----:B------:R-:W-:Y:S01]  /*26150*/  IMAD R3, R67, 0xcd, RZ ;  /* 0x000000cd43037824 */ /* 0x000fe200078e02ff */
[----:B------:R-:W-:Y:S01]  /*26160*/  PRMT R11, R139, 0x7632, R11 ;  /* 0x000076328b0b7816 */ /* 0x000fe2000000000b */
[----:B-----5:R-:W-:Y:S01]  /*26170*/  IMAD R13, R19, 0x19e, RZ ;  /* 0x0000019e130d7824 */ /* 0x020fe200078e02ff */
[-C--:B------:R-:W-:Y:S02]  /*26180*/  IADD3 R6, P1, PT, R23, R8.reuse, RZ ;  /* 0x0000000817067210 */ /* 0x080fe40007f3e0ff */
[----:B------:R-:W-:Y:S01]  /*26190*/  IADD3 R10, P0, PT, R25, R8, RZ ;  /* 0x00000008190a7210 */ /* 0x000fe20007f1e0ff */
[----:B------:R-:W4:Y:S01]  /*261a0*/  LDC R19, c[0x0][0x3e8] ;  /* 0x0000fa00ff137b82 */ /* 0x000f220000000800 */
[----:B------:R-:W-:Y:S01]  /*261b0*/  LEA.HI.X.SX32 R7, R39, R9, 0x1, P1 ;  /* 0x0000000927077211 */ /* 0x000fe200008f0eff */
[----:B------:R5:W-:Y:S01]  /*261c0*/  STG.E.U16 desc[UR8][R4.64], R11 ;  /* 0x0000000b04007986 */ /* 0x000be2000c101508 */
[----:B------:R-:W-:Y:S01]  /*261d0*/  PRMT R25, R12, 0x7610, R25 ;  /* 0x000076100c197816 */ /* 0x000fe20000000019 */
[----:B0-----:R-:W-:-:S02]  /*261e0*/  IMAD R15, R15, 0x19c, RZ ;  /* 0x0000019c0f0f7824 */ /* 0x001fc400078e02ff */
[----:B--2---:R-:W-:Y:S02]  /*261f0*/  IMAD R23, R21, 0x1a0, RZ ;  /* 0x000001a015177824 */ /* 0x004fe400078e02ff */
[----:B------:R-:W0:Y:S01]  /*26200*/  LDC R21, c[0x0][0x3e8] ;  /* 0x0000fa00ff157b82 */ /* 0x000e220000000800 */
[----:B------:R2:W-:Y:S01]  /*26210*/  STG.E.U16 desc[UR8][R6.64], R25 ;  /* 0x0000001906007986 */ /* 0x0005e2000c101508 */
[-C--:B-----5:R-:W-:Y:S02]  /*26220*/  LEA.HI.X.SX32 R11, R3, R9.reuse, 0x1, P0 ;  /* 0x00000009030b7211 */ /* 0x0a0fe400000f0eff */
[----:B------:R-:W-:Y:S01]  /*26230*/  PRMT R5, R12, 0x7632, R5 ;  /* 0x000076320c057816 */ /* 0x000fe20000000005 */
[----:B------:R-:W-:Y:S01]  /*26240*/  IMAD R3, R67, 0xcf, RZ ;  /* 0x000000cf43037824 */ /* 0x000fe200078e02ff */
[-C--:B------:R-:W-:Y:S02]  /*26250*/  IADD3 R12, P1, PT, R13, R8.reuse, RZ ;  /* 0x000000080d0c7210 */ /* 0x080fe40007f3e0ff */
[----:B------:R-:W-:Y:S01]  /*26260*/  IADD3 R4, P0, PT, R15, R8, RZ ;  /* 0x000000080f047210 */ /* 0x000fe20007f1e0ff */
[----:B------:R1:W-:Y:S01]  /*26270*/  STG.E.U16 desc[UR8][R10.64], R5 ;  /* 0x000000050a007986 */ /* 0x0003e2000c101508 */
[----:B------:R-:W-:Y:S01]  /*26280*/  LEA.HI.X.SX32 R13, R3, R9, 0x1, P1 ;  /* 0x00000009030d7211 */ /* 0x000fe200008f0eff */
[----:B------:R-:W-:Y:S01]  /*26290*/  IMAD R3, R67, 0xd1, RZ ;  /* 0x000000d143037824 */ /* 0x000fe200078e02ff */
[C---:B--2---:R-:W-:Y:S01]  /*262a0*/  PRMT R25, R18.reuse, 0x7610, R25 ;  /* 0x0000761012197816 */ /* 0x044fe20000000019 */
[----:B---3--:R-:W-:Y:S01]  /*262b0*/  IMAD R17, R17, 0x1a4, RZ ;  /* 0x000001a411117824 */ /* 0x008fe200078e02ff */
[----:B------:R-:W-:-:S02]  /*262c0*/  PRMT R27, R18, 0x7632, R27 ;  /* 0x00007632121b7816 */ /* 0x000fc4000000001b */
[----:B------:R-:W2:Y:S01]  /*262d0*/  LDC R18, c[0x0][0x3e8] ;  /* 0x0000fa00ff127b82 */ /* 0x000ea20000000800 */
[----:B-1----:R-:W-:-:S07]  /*262e0*/  IMAD R11, R16, 0x1a2, RZ ;  /* 0x000001a2100b7824 */ /* 0x002fce00078e02ff */
[----:B------:R-:W1:Y:S01]  /*262f0*/  LDC R16, c[0x0][0x3e8] ;  /* 0x0000fa00ff107b82 */ /* 0x000e620000000800 */
[-C--:B------:R-:W-:Y:S02]  /*26300*/  LEA.HI.X.SX32 R5, R135, R9.reuse, 0x1, P0 ;  /* 0x0000000987057211 */ /* 0x080fe400000f0eff */
[-C--:B------:R-:W-:Y:S02]  /*26310*/  IADD3 R10, P0, PT, R11, R8.reuse, RZ ;  /* 0x000000080b0a7210 */ /* 0x080fe40007f1e0ff */
[-C--:B------:R-:W-:Y:S01]  /*26320*/  IADD3 R6, P2, PT, R23, R8.reuse, RZ ;  /* 0x0000000817067210 */ /* 0x080fe20007f5e0ff */
[----:B------:R3:W-:Y:S01]  /*26330*/  STG.E.U16 desc[UR8][R4.64], R25 ;  /* 0x0000001904007986 */ /* 0x0007e2000c101508 */
[-C--:B------:R-:W-:Y:S01]  /*26340*/  LEA.HI.X.SX32 R11, R3, R9.reuse, 0x1, P0 ;  /* 0x00000009030b7211 */ /* 0x080fe200000f0eff */
[----:B----4-:R-:W-:Y:S01]  /*26350*/  IMAD R19, R19, 0x1a6, RZ ;  /* 0x000001a613137824 */ /* 0x010fe200078e02ff */
[----:B------:R-:W-:Y:S01]  /*26360*/  LEA.HI.X.SX32 R7, R137, R9, 0x1, P2 ;  /* 0x0000000989077211 */ /* 0x000fe200010f0eff */
[----:B------:R-:W4:Y:S01]  /*26370*/  LDC R23, c[0x0][0x3e8] ;  /* 0x0000fa00ff177b82 */ /* 0x000f220000000800 */
[----:B------:R-:W-:Y:S01]  /*26380*/  STG.E.U16 desc[UR8][R12.64], R27 ;  /* 0x0000001b0c007986 */ /* 0x000fe2000c101508 */
[----:B---3--:R-:W-:-:S06]  /*26390*/  IADD3 R4, P0, PT, R17, R8, RZ ;  /* 0x0000000811047210 */ /* 0x008fcc0007f1e0ff */
[----:B------:R-:W3:Y:S01]  /*263a0*/  LDC R17, c[0x0][0x3e8] ;  /* 0x0000fa00ff117b82 */ /* 0x000ee20000000800 */
[----:B------:R5:W-:Y:S01]  /*263b0*/  STG.E.U16 desc[UR8][R6.64], R20 ;  /* 0x0000001406007986 */ /* 0x000be2000c101508 */
[----:B------:R-:W-:Y:S01]  /*263c0*/  IMAD R15, R67, 0xd3, RZ ;  /* 0x000000d3430f7824 */ /* 0x000fe200078e02ff */
[----:B------:R-:W-:Y:S01]  /*263d0*/  PRMT R5, R20, 0x7632, R5 ;  /* 0x0000763214057816 */ /* 0x000fe20000000005 */
[----:B0-----:R-:W-:-:S04]  /*263e0*/  IMAD R21, R21, 0x1a8, RZ ;  /* 0x000001a815157824 */ /* 0x001fc800078e02ff */
[----:B------:R1:W-:Y:S01]  /*263f0*/  STG.E.U16 desc[UR8][R10.64], R5 ;  /* 0x000000050a007986 */ /* 0x0003e2000c101508 */
[-C--:B-----5:R-:W-:Y:S02]  /*26400*/  IADD3 R6, P1, PT, R19, R8.reuse, RZ ;  /* 0x0000000813067210 */ /* 0x0a0fe40007f3e0ff */
[----:B------:R-:W-:Y:S02]  /*26410*/  IADD3 R12, P2, PT, R21, R8, RZ ;  /* 0x00000008150c7210 */ /* 0x000fe40007f5e0ff */
[-C--:B------:R-:W-:Y:S02]  /*26420*/  LEA.HI.X.SX32 R7, R15, R9.reuse, 0x1, P1 ;  /* 0x000000090f077211 */ /* 0x080fe400008f0eff */
[----:B------:R-:W0:Y:S01]  /*26430*/  LDC R15, c[0x0][0x3e8] ;  /* 0x0000fa00ff0f7b82 */ /* 0x000e220000000800 */
[----:B-1----:R-:W-:Y:S01]  /*26440*/  IMAD R11, R16, 0x1aa, RZ ;  /* 0x000001aa100b7824 */ /* 0x002fe200078e02ff */
[----:B------:R-:W-:Y:S02]  /*26450*/  LEA.HI.X.SX32 R5, R47, R9, 0x1, P0 ;  /* 0x000000092f057211 */ /* 0x000fe400000f0eff */
[----:B------:R-:W-:-:S04]  /*26460*/  PRMT R20, R22, 0x7632, R20 ;  /* 0x0000763216147816 */ /* 0x000fc80000000014 */
[----:B------:R-:W1:Y:S01]  /*26470*/  LDC R16, c[0x0][0x3e8] ;  /* 0x0000fa00ff107b82 */ /* 0x000e620000000800 */
[----:B------:R-:W-:Y:S01]  /*26480*/  LEA.HI.X.SX32 R13, R141, R9, 0x1, P2 ;  /* 0x000000098d0d7211 */ /* 0x000fe200010f0eff */
[----:B--2---:R-:W-:Y:S01]  /*26490*/  IMAD R19, R18, 0x1ac, RZ ;  /* 0x000001ac12137824 */ /* 0x004fe200078e02ff */
[----:B------:R-:W-:Y:S05]  /*264a0*/  STG.E.U16 desc[UR8][R4.64], R22 ;  /* 0x0000001604007986 */ /* 0x000fea000c101508 */
[----:B------:R-:W2:Y:S01]  /*264b0*/  LDC R18, c[0x0][0x3e8] ;  /* 0x0000fa00ff127b82 */ /* 0x000ea20000000800 */
[----:B------:R-:W-:Y:S04]  /*264c0*/  STG.E.U16 desc[UR8][R6.64], R20 ;  /* 0x0000001406007986 */ /* 0x000fe8000c101508 */
[----:B------:R3:W-:Y:S01]  /*264d0*/  STG.E.U16 desc[UR8][R12.64], R24 ;  /* 0x000000180c007986 */ /* 0x0007e2000c101508 */
[----:B----4-:R-:W-:Y:S01]  /*264e0*/  IMAD R23, R23, 0x1ae, RZ ;  /* 0x000001ae17177824 */ /* 0x010fe200078e02ff */
[----:B------:R-:W-:Y:S01]  /*264f0*/  IADD3 R10, P0, PT, R11, R8, RZ ;  /* 0x000000080b0a7210 */ /* 0x000fe20007f1e0ff */
[----:B------:R-:W-:-:S02]  /*26500*/  IMAD R3, R67, 0xd5, RZ ;  /* 0x000000d543037824 */ /* 0x000fc400078e02ff */
[----:B---3--:R-:W-:Y:S02]  /*26510*/  IMAD R13, R17, 0x1b2, RZ ;  /* 0x000001b2110d7824 */ /* 0x008fe400078e02ff */
[----:B------:R-:W3:Y:S01]  /*26520*/  LDC R17, c[0x0][0x3e8] ;  /* 0x0000fa00ff117b82 */ /* 0x000ee20000000800 */
[-C--:B------:R-:W-:Y:S01]  /*26530*/  IADD3 R4, P1, PT, R19, R8.reuse, RZ ;  /* 0x0000000813047210 */ /* 0x080fe20007f3e0ff */
[----:B------:R-:W-:Y:S01]  /*26540*/  IMAD R7, R67, 0xd7, RZ ;  /* 0x000000d743077824 */ /* 0x000fe200078e02ff */
[----:B------:R-:W-:Y:S01]  /*26550*/  IADD3 R6, P2, PT, R23, R8, RZ ;  /* 0x0000000817067210 */ /* 0x000fe20007f5e0ff */
[----:B0-----:R-:W-:Y:S01]  /*26560*/  IMAD R15, R15, 0x1b0, RZ ;  /* 0x000001b00f0f7824 */ /* 0x001fe200078e02ff */
[-C--:B------:R-:W-:Y:S02]  /*26570*/  LEA.HI.X.SX32 R11, R3, R9.reuse, 0x1, P0 ;  /* 0x00000009030b7211 */ /* 0x080fe400000f0eff */
[----:B------:R-:W-:Y:S01]  /*26580*/  PRMT R20, R24, 0x7632, R20 ;  /* 0x0000763218147816 */ /* 0x000fe20000000014 */
[----:B------:R-:W0:Y:S01]  /*26590*/  LDC R19, c[0x0][0x3e8] ;  /* 0x0000fa00ff137b82 */ /* 0x000e220000000800 */
[-C--:B------:R-:W-:Y:S01]  /*265a0*/  LEA.HI.X.SX32 R5, R51, R9.reuse, 0x1, P1 ;  /* 0x0000000933057211 */ /* 0x080fe200008f0eff */
[----:B-1----:R-:W-:Y:S01]  /*265b0*/  IMAD R21, R16, 0x1b4, RZ ;  /* 0x000001b410157824 */ /* 0x002fe200078e02ff */
[----:B------:R-:W-:-:S02]  /*265c0*/  LEA.HI.X.SX32 R7, R7, R9, 0x1, P2 ;  /* 0x0000000907077211 */ /* 0x000fc400010f0eff */
[----:B------:R-:W-:Y:S01]  /*265d0*/  PRMT R22, R26, 0x7632, R22 ;  /* 0x000076321a167816 */ /* 0x000fe20000000016 */
[----:B------:R1:W-:Y:S01]  /*265e0*/  STG.E.U16 desc[UR8][R10.64], R20 ;  /* 0x000000140a007986 */ /* 0x0003e2000c101508 */
[----:B------:R-:W-:Y:S01]  /*265f0*/  IMAD R3, R67, 0xd9, RZ ;  /* 0x000000d943037824 */ /* 0x000fe200078e02ff */
[-C--:B------:R-:W-:Y:S01]  /*26600*/  IADD3 R12, P0, PT, R15, R8.reuse, RZ ;  /* 0x000000080f0c7210 */ /* 0x080fe20007f1e0ff */
[----:B------:R-:W4:Y:S01]  /*26610*/  LDC R16, c[0x0][0x3e8] ;  /* 0x0000fa00ff107b82 */ /* 0x000f220000000800 */
[----:B------:R5:W-:Y:S04]  /*26620*/  STG.E.U16 desc[UR8][R4.64], R26 ;  /* 0x0000001a04007986 */ /* 0x000be8000c101508 */
[----:B------:R2:W-:Y:S01]  /*26630*/  STG.E.U16 desc[UR8][R6.64], R22 ;  /* 0x0000001606007986 */ /* 0x0005e2000c101508 */
[-C--:B-1----:R-:W-:Y:S01]  /*26640*/  IADD3 R10, P1, PT, R13, R8.reuse, RZ ;  /* 0x000000080d0a7210 */ /* 0x082fe20007f3e0ff */
[----:B---3--:R-:W-:Y:S01]  /*26650*/  IMAD R17, R17, 0x1ba, RZ ;  /* 0x000001ba11117824 */ /* 0x008fe200078e02ff */
[-C--:B------:R-:W-:Y:S01]  /*26660*/  LEA.HI.X.SX32 R13, R143, R9.reuse, 0x1, P0 ;  /* 0x000000098f0d7211 */ /* 0x080fe200000f0eff */
[----:B------:R-:W1:Y:S01]  /*26670*/  LDC R20, c[0x0][0x3e8] ;  /* 0x0000fa00ff147b82 */ /* 0x000e620000000800 */
[-C--:B-----5:R-:W-:Y:S01]  /*26680*/  IADD3 R4, P2, PT, R21, R8.reuse, RZ ;  /* 0x0000000815047210 */ /* 0x0a0fe20007f5e0ff */
[----:B--2---:R-:W-:Y:S01]  /*26690*/  IMAD R7, R18, 0x1b6, RZ ;  /* 0x000001b612077824 */ /* 0x004fe200078e02ff */
[-C--:B------:R-:W-:Y:S01]  /*266a0*/  LEA.HI.X.SX32 R11, R3, R9.reuse, 0x1, P1 ;  /* 0x00000009030b7211 */ /* 0x080fe200008f0eff */
[----:B------:R-:W-:Y:S01]  /*266b0*/  IMAD R3, R67, 0xdb, RZ ;  /* 0x000000db43037824 */ /* 0x000fe200078e02ff */
[----:B------:R-:W-:Y:S01]  /*266c0*/  PRMT R22, R28, 0x7632, R22 ;  /* 0x000076321c167816 */ /* 0x000fe20000000016 */
[----:B------:R-:W-:Y:S01]  /*266d0*/  STG.E.U16 desc[UR8][R12.64], R28 ;  /* 0x0000001c0c007986 */ /* 0x000fe2000c101508 */
[-C--:B------:R-:W-:Y:S01]  /*266e0*/  LEA.HI.X.SX32 R5, R49, R9.reuse, 0x1, P2 ;  /* 0x0000000931057211 */ /* 0x080fe200010f0eff */
[----:B------:R-:W-:Y:S01]  /*266f0*/  IMAD R15, R67, 0xdd, RZ ;  /* 0x000000dd430f7824 */ /* 0x000fe200078e02ff */
[----:B------:R-:W-:Y:S01]  /*26700*/  IADD3 R6, P0, PT, R7, R8, RZ ;  /* 0x0000000807067210 */ /* 0x000fe20007f1e0ff */
[----:B------:R-:W-:Y:S01]  /*26710*/  STG.E.U16 desc[UR8][R10.64], R22 ;  /* 0x000000160a007986 */ /* 0x000fe2000c101508 */
[----:B------:R-:W2:Y:S02]  /*26720*/  LDC R18, c[0x0][0x3e8] ;  /* 0x0000fa00ff127b82 */ /* 0x000ea40000000800 */
[----:B------:R-:W-:Y:S01]  /*26730*/  LEA.HI.X.SX32 R7, R3, R9, 0x1, P0 ;  /* 0x0000000903077211 */ /* 0x000fe200000f0eff */
[----:B------:R3:W-:Y:S01]  /*26740*/  STG.E.U16 desc[UR8][R4.64], R30 ;  /* 0x0000001e04007986 */ /* 0x0007e2000c101508 */
[----:B0-----:R-:W-:-:S04]  /*26750*/  IMAD R19, R19, 0x1b8, RZ ;  /* 0x000001b813137824 */ /* 0x001fc800078e02ff */
[----:B------:R-:W0:Y:S01]  /*26760*/  LDC R21, c[0x0][0x3e8] ;  /* 0x0000fa00ff157b82 */ /* 0x000e220000000800 */
[-C--:B---3--:R-:W-:Y:S01]  /*26770*/  IADD3 R4, P0, PT, R17, R8.reuse, RZ ;  /* 0x0000000811047210 */ /* 0x088fe20007f1e0ff */
[----:B----4-:R-:W-:Y:S01]  /*26780*/  IMAD R13, R16, 0x1bc, RZ ;  /* 0x000001bc100d7824 */ /* 0x010fe200078e02ff */
[----:B------:R-:W-:-:S05]  /*26790*/  IADD3 R10, P1, PT, R19, R8, RZ ;  /* 0x00000008130a7210 */ /* 0x000fca0007f3e0ff */
[----:B------:R-:W3:Y:S01]  /*267a0*/  LDC R16, c[0x0][0x3e8] ;  /* 0x0000fa00ff107b82 */ /* 0x000ee20000000800 */
[----:B------:R-:W-:-:S07]  /*267b0*/  LEA.HI.X.SX32 R5, R15, R9, 0x1, P0 ;  /* 0x000000090f057211 */ /* 0x000fce00000f0eff */
[----:B------:R-:W4:Y:S01]  /*267c0*/  LDC R15, c[0x0][0x3e8] ;  /* 0x0000fa00ff0f7b82 */ /* 0x000f220000000800 */
[----:B------:R-:W-:Y:S02]  /*267d0*/  LEA.HI.X.SX32 R11, R53, R9, 0x1, P1 ;  /* 0x00000009350b7211 */ /* 0x000fe400008f0eff */
[----:B------:R-:W-:Y:S02]  /*267e0*/  PRMT R3, R30, 0x7632, R3 ;  /* 0x000076321e037816 */ /* 0x000fe40000000003 */
[----:B------:R-:W-:-:S03]  /*267f0*/  IADD3 R12, P1, PT, R13, R8, RZ ;  /* 0x000000080d0c7210 */ /* 0x000fc60007f3e0ff */
[----:B------:R-:W5:Y:S01]  /*26800*/  LDC R17, c[0x0][0x3e8] ;  /* 0x0000fa00ff117b82 */ /* 0x000f620000000800 */
[----:B------:R-:W-:Y:S01]  /*26810*/  PRMT R22, R32, 0x7632, R22 ;  /* 0x0000763220167816 */ /* 0x000fe20000000016 */
[----:B------:R1:W-:Y:S01]  /*26820*/  STG.E.U16 desc[UR8][R6.64], R3 ;  /* 0x0000000306007986 */ /* 0x0003e2000c101508 */
[----:B------:R-:W-:Y:S01]  /*26830*/  LEA.HI.X.SX32 R13, R145, R9, 0x1, P1 ;  /* 0x00000009910d7211 */ /* 0x000fe200008f0eff */
[----:B--2---:R-:W-:Y:S02]  /*26840*/  IMAD R19, R18, 0x1c0, RZ ;  /* 0x000001c012137824 */ /* 0x004fe400078e02ff */
[----:B------:R2:W-:Y:S02]  /*26850*/  STG.E.U16 desc[UR8][R10.64], R32 ;  /* 0x000000200a007986 */ /* 0x0005e4000c101508 */
[----:B------:R-:W5:Y:S02]  /*26860*/  LDC R18, c[0x0][0x3e8] ;  /* 0x0000fa00ff127b82 */ /* 0x000f640000000800 */
[----:B------:R-:W-:Y:S01]  /*26870*/  STG.E.U16 desc[UR8][R4.64], R22 ;  /* 0x0000001604007986 */ /* 0x000fe2000c101508 */
[----:B-1----:R-:W-:-:S03]  /*26880*/  IMAD R7, R20, 0x1be, RZ ;  /* 0x000001be14077824 */ /* 0x002fc600078e02ff */
[----:B------:R4:W-:Y:S01]  /*26890*/  STG.E.U16 desc[UR8][R12.64], R34 ;  /* 0x000000220c007986 */ /* 0x0009e2000c101508 */
[----:B------:R-:W-:Y:S01]  /*268a0*/  IMAD R3, R67, 0xdf, RZ ;  /* 0x000000df43037824 */ /* 0x000fe200078e02ff */
[----:B------:R-:W1:Y:S01]  /*268b0*/  LDC R20, c[0x0][0x3e8] ;  /* 0x0000fa00ff147b82 */ /* 0x000e620000000800 */
[----:B0-----:R-:W-:Y:S01]  /*268c0*/  IMAD R21, R21, 0x1c2, RZ ;  /* 0x000001c215157824 */ /* 0x001fe200078e02ff */
[----:B------:R-:W-:Y:S02]  /*268d0*/  IADD3 R6, P0, PT, R7, R8, RZ ;  /* 0x0000000807067210 */ /* 0x000fe40007f1e0ff */
[----:B--2---:R-:W-:Y:S01]  /*268e0*/  PRMT R11, R34, 0x7632, R11 ;  /* 0x00007632220b7816 */ /* 0x004fe2000000000b */
[----:B----4-:R-:W-:-:S03]  /*268f0*/  IMAD R13, R15, 0x1c4, RZ ;  /* 0x000001c40f0d7824 */ /* 0x010fc600078e02ff */
[----:B------:R-:W0:Y:S01]  /*26900*/  LDC R15, c[0x0][0x3e8] ;  /* 0x0000fa00ff0f7b82 */ /* 0x000e220000000800 */
[-C--:B------:R-:W-:Y:S01]  /*26910*/  LEA.HI.X.SX32 R7, R3, R9.reuse, 0x1, P0 ;  /* 0x0000000903077211 */ /* 0x080fe200000f0eff */
[----:B------:R-:W-:Y:S01]  /*26920*/  IMAD R3, R67, 0xe1, RZ ;  /* 0x000000e143037824 */ /* 0x000fe200078e02ff */
[-C--:B------:R-:W-:Y:S02]  /*26930*/  IADD3 R4, P1, PT, R19, R8.reuse, RZ ;  /* 0x0000000813047210 */ /* 0x080fe40007f3e0ff */
[----:B------:R-:W-:Y:S01]  /*26940*/  IADD3 R10, P0, PT, R21, R8, RZ ;  /* 0x00000008150a7210 */ /* 0x000fe20007f1e0ff */
[----:B---3--:R-:W-:Y:S01]  /*26950*/  IMAD R21, R16, 0x1c6, RZ ;  /* 0x000001c610157824 */ /* 0x008fe200078e02ff */
[----:B------:R2:W-:Y:S01]  /*26960*/  STG.E.U16 desc[UR8][R6.64], R11 ;  /* 0x0000000b06007986 */ /* 0x0005e2000c101508 */
[----:B------:R-:W3:Y:S01]  /*26970*/  LDC R16, c[0x0][0x3e8] ;  /* 0x0000fa00ff107b82 */ /* 0x000ee20000000800 */
[----:B------:R-:W-:Y:S01]  /*26980*/  LEA.HI.X.SX32 R5, R147, R9, 0x1, P1 ;  /* 0x0000000993057211 */ /* 0x000fe200008f0eff */
[----:B-----5:R-:W-:-:S06]  /*26990*/  IMAD R17, R17, 0x1c8, RZ ;  /* 0x000001c811117824 */ /* 0x020fcc00078e02ff */
[----:B------:R-:W4:Y:S01]  /*269a0*/  LDC R19, c[0x0][0x3e8] ;  /* 0x0000fa00ff137b82 */ /* 0x000f220000000800 */
[-C--:B--2---:R-:W-:Y:S02]  /*269b0*/  LEA.HI.X.SX32 R11, R3, R9.reuse, 0x1, P0 ;  /* 0x00000009030b7211 */ /* 0x084fe400000f0eff */
[-C--:B------:R-:W-:Y:S01]  /*269c0*/  IADD3 R12, P0, PT, R13, R8.reuse, RZ ;  /* 0x000000080d0c7210 */ /* 0x080fe20007f1e0ff */
[----:B------:R2:W-:Y:S01]  /*269d0*/  STG.E.U16 desc[UR8][R4.64], R36 ;  /* 0x0000002404007986 */ /* 0x0005e2000c101508 */
[----:B------:R-:W-:Y:S02]  /*269e0*/  PRMT R7, R36, 0x7632, R7 ;  /* 0x0000763224077816 */ /* 0x000fe40000000007 */
[----:B------:R-:W-:Y:S01]  /*269f0*/  LEA.HI.X.SX32 R13, R55, R9, 0x1, P0 ;  /* 0x00000009370d7211 */ /* 0x000fe200000f0eff */
[----:B------:R-:W-:Y:S01]  /*26a00*/  IMAD R3, R67, 0xe3, RZ ;  /* 0x000000e343037824 */ /* 0x000fe200078e02ff */
[-C--:B------:R-:W-:Y:S01]  /*26a10*/  IADD3 R6, P1, PT, R21, R8.reuse, RZ ;  /* 0x0000000815067210 */ /* 0x080fe20007f3e0ff */
[----:B------:R5:W-:Y:S01]  /*26a20*/  STG.E.U16 desc[UR8][R10.64], R7 ;  /* 0x000000070a007986 */ /* 0x000be2000c101508 */
[----:B--2---:R-:W-:-:S02]  /*26a30*/  IADD3 R4, P0, PT, R17, R8, RZ ;  /* 0x0000000811047210 */ /* 0x004fc40007f1e0ff */
[----:B------:R-:W2:Y:S01]  /*26a40*/  LDC R17, c[0x0][0x3e8] ;  /* 0x0000fa00ff117b82 */ /* 0x000ea20000000800 */
[----:B------:R-:W-:Y:S01]  /*26a50*/  PRMT R5, R38, 0x7632, R5 ;  /* 0x0000763226057816 */ /* 0x000fe20000000005 */
[----:B-----5:R-:W-:Y:S01]  /*26a60*/  IMAD R11, R18, 0x1ca, RZ ;  /* 0x000001ca120b7824 */ /* 0x020fe200078e02ff */
[-C--:B------:R-:W-:Y:S01]  /*26a70*/  LEA.HI.X.SX32 R7, R3, R9.reuse, 0x1, P1 ;  /* 0x0000000903077211 */ /* 0x080fe200008f0eff */
[----:B0-----:R-:W-:Y:S01]  /*26a80*/  IMAD R15, R15, 0x1cc, RZ ;  /* 0x000001cc0f0f7824 */ /* 0x001fe200078e02ff */
[----:B------:R-:W-:Y:S01]  /*26a90*/  STG.E.U16 desc[UR8][R12.64], R38 ;  /* 0x000000260c007986 */ /* 0x000fe2000c101508 */
[----:B------:R-:W-:Y:S01]  /*26aa0*/  IMAD R3, R67, 0xe5, RZ ;  /* 0x000000e543037824 */ /* 0x000fe200078e02ff */
[----:B------:R-:W-:Y:S01]  /*26ab0*/  IADD3 R10, P1, PT, R11, R8, RZ ;  /* 0x000000080b0a7210 */ /* 0x000fe20007f3e0ff */
[----:B------:R-:W0:Y:S01]  /*26ac0*/  LDC R18, c[0x0][0x3e8] ;  /* 0x0000fa00ff127b82 */ /* 0x000e220000000800 */
[----:B------:R5:W-:Y:S02]  /*26ad0*/  STG.E.U16 desc[UR8][R6.64], R5 ;  /* 0x0000000506007986 */ /* 0x000be4000c101508 */
[-C--:B------:R-:W-:Y:S01]  /*26ae0*/  LEA.HI.X.SX32 R11, R3, R9.reuse, 0x1, P1 ;  /* 0x00000009030b7211 */ /* 0x080fe200008f0eff */
[----:B----4-:R-:W-:Y:S01]  /*26af0*/  IMAD R19, R19, 0x1d0, RZ ;  /* 0x000001d013137824 */ /* 0x010fe200078e02ff */
[----:B-----5:R-:W-:-:S02]  /*26b00*/  LEA.HI.X.SX32 R5, R149, R9, 0x1, P0 ;  /* 0x0000000995057211 */ /* 0x020fc400000f0eff */
[----:B------:R-:W-:Y:S02]  /*26b10*/  IADD3 R6, P0, PT, R15, R8, RZ ;  /* 0x000000080f067210 */ /* 0x000fe40007f1e0ff */
[----:B------:R-:W-:Y:S01]  /*26b20*/  PRMT R7, R40, 0x7632, R7 ;  /* 0x0000763228077816 */ /* 0x000fe20000000007 */
[----:B------:R-:W4:Y:S01]  /*26b30*/  LDC R15, c[0x0][0x3e8] ;  /* 0x0000fa00ff0f7b82 */ /* 0x000f220000000800 */
[----:B---3--:R-:W-:Y:S01]  /*26b40*/  IMAD R13, R16, 0x1ce, RZ ;  /* 0x000001ce100d7824 */ /* 0x008fe200078e02ff */
[----:B------:R3:W-:Y:S01]  /*26b50*/  STG.E.U16 desc[UR8][R4.64], R40 ;  /* 0x0000002804007986 */ /* 0x0007e2000c101508 */
[----:B------:R-:W-:-:S03]  /*26b60*/  IMAD R3, R67, 0xe7, RZ ;  /* 0x000000e743037824 */ /* 0x000fc600078e02ff */
[----:B------:R5:W-:Y:S02]  /*26b70*/  STG.E.U16 desc[UR8][R10.64], R7 ;  /* 0x000000070a007986 */ /* 0x000be4000c101508 */
[----:B------:R-:W0:Y:S01]  /*26b80*/  LDC R16, c[0x0][0x3e8] ;  /* 0x0000fa00ff107b82 */ /* 0x000e220000000800 */
[----:B---3--:R-:W-:-:S07]  /*26b90*/  IADD3 R4, P1, PT, R19, R8, RZ ;  /* 0x0000000813047210 */ /* 0x008fce0007f3e0ff */
[----:B------:R-:W3:Y:S01]  /*26ba0*/  LDC R19, c[0x0][0x3e8] ;  /* 0x0000fa00ff137b82 */ /* 0x000ee20000000800 */
[-C--:B-----5:R-:W-:Y:S02]  /*26bb0*/  LEA.HI.X.SX32 R7, R59, R9.reuse, 0x1, P0 ;  /* 0x000000093b077211 */ /* 0x0a0fe400000f0eff */
[----:B------:R-:W-:Y:S01]  /*26bc0*/  IADD3 R12, P0, PT, R13, R8, RZ ;  /* 0x000000080d0c7210 */ /* 0x000fe20007f1e0ff */
[----:B--2---:R-:W-:Y:S02]  /*26bd0*/  IMAD R11, R17, 0x1d2, RZ ;  /* 0x000001d2110b7824 */ /* 0x004fe400078e02ff */
[----:B------:R2:W-:Y:S01]  /*26be0*/  STG.E.U16 desc[UR8][R6.64], R42 ;  /* 0x0000002a06007986 */ /* 0x0005e2000c101508 */
[-C--:B------:R-:W-:Y:S01]  /*26bf0*/  LEA.HI.X.SX32 R13, R3, R9.reuse, 0x1, P0 ;  /* 0x00000009030d7211 */ /* 0x080fe200000f0eff */
[----:B------:R-:W5:Y:S01]  /*26c00*/  LDC R17, c[0x0][0x3e8] ;  /* 0x0000fa00ff117b82 */ /* 0x000f620000000800 */
[----:B------:R-:W-:Y:S02]  /*26c10*/  LEA.HI.X.SX32 R5, R151, R9, 0x1, P1 ;  /* 0x0000000997057211 */ /* 0x000fe400008f0eff */
[----:B--2---:R-:W-:-:S05]  /*26c20*/  PRMT R7, R42, 0x7632, R7 ;  /* 0x000076322a077816 */ /* 0x004fca0000000007 */
[----:B------:R-:W-:Y:S04]  /*26c30*/  STG.E.U16 desc[UR8][R12.64], R7 ;  /* 0x000000070c007986 */ /* 0x000fe8000c101508 */
[----:B------:R2:W-:Y:S01]  /*26c40*/  STG.E.U16 desc[UR8][R4.64], R14 ;  /* 0x0000000e04007986 */ /* 0x0005e2000c101508 */
[----:B------:R-:W-:Y:S01]  /*26c50*/  IMAD R3, R67, 0xe9, RZ ;  /* 0x000000e943037824 */ /* 0x000fe200078e02ff */
[-C--:B------:R-:W-:Y:S01]  /*26c60*/  IADD3 R6, P0, PT, R11, R8.reuse, RZ ;  /* 0x000000080b067210 */ /* 0x080fe20007f1e0ff */
[----:B----4-:R-:W-:Y:S01]  /*26c70*/  IMAD R15, R15, 0x1d4, RZ ;  /* 0x000001d40f0f7824 */ /* 0x010fe200078e02ff */
[----:B--2---:R-:W-:Y:S02]  /*26c80*/  PRMT R5, R14, 0x7632, R5 ;  /* 0x000076320e057816 */ /* 0x004fe40000000005 */
[----:B------:R-:W2:Y:S01]  /*26c90*/  LDC R14, c[0x0][0x3e8] ;  /* 0x0000fa00ff0e7b82 */ /* 0x000ea20000000800 */
[----:B------:R-:W-:Y:S01]  /*26ca0*/  LEA.HI.X.SX32 R7, R3, R9, 0x1, P0 ;  /* 0x0000000903077211 */ /* 0x000fe200000f0eff */
[----:B0-----:R-:W-:Y:S01]  /*26cb0*/  IMAD R11, R18, 0x1d6, RZ ;  /* 0x000001d6120b7824 */ /* 0x001fe200078e02ff */
[----:B------:R-:W-:Y:S01]  /*26cc0*/  IADD3 R4, P0, PT, R15, R8, RZ ;  /* 0x000000080f047210 */ /* 0x000fe20007f1e0ff */
[----:B------:R-:W-:-:S02]  /*26cd0*/  IMAD R13, R16, 0x1d8, RZ ;  /* 0x000001d8100d7824 */ /* 0x000fc400078e02ff */
[----:B------:R-:W-:Y:S01]  /*26ce0*/  IMAD R3, R67, 0xeb, RZ ;  /* 0x000000eb43037824 */ /* 0x000fe200078e02ff */
[----:B------:R0:W-:Y:S01]  /*26cf0*/  STG.E.U16 desc[UR8][R6.64], R5 ;  /* 0x0000000506007986 */ /* 0x0001e2000c101508 */
[----:B------:R-:W-:Y:S01]  /*26d00*/  IADD3 R10, P1, PT, R11, R8, RZ ;  /* 0x000000080b0a7210 */ /* 0x000fe20007f3e0ff */
[----:B------:R-:W4:Y:S01]  /*26d10*/  LDC R15, c[0x0][0x3e8] ;  /* 0x0000fa00ff0f7b82 */ /* 0x000f220000000800 */
[----:B-----5:R-:W-:Y:S02]  /*26d20*/  IMAD R17, R17, 0x1da, RZ ;  /* 0x000001da11117824 */ /* 0x020fe400078e02ff */
[----:B------:R-:W-:-:S05]  /*26d30*/  LEA.HI.X.SX32 R11, R3, R9, 0x1, P1 ;  /* 0x00000009030b7211 */ /* 0x000fca00008f0eff */
[----:B------:R-:W5:Y:S01]  /*26d40*/  LDC R16, c[0x0][0x3e8] ;  /* 0x0000fa00ff107b82 */ /* 0x000f620000000800 */
[-C--:B0-----:R-:W-:Y:S02]  /*26d50*/  LEA.HI.X.SX32 R5, R57, R9.reuse, 0x1, P0 ;  /* 0x0000000939057211 */ /* 0x081fe400000f0eff */
[----:B------:R-:W-:Y:S02]  /*26d60*/  IADD3 R12, P0, PT, R13, R8, RZ ;  /* 0x000000080d0c7210 */ /* 0x000fe40007f1e0ff */
[----:B------:R-:W-:Y:S02]  /*26d70*/  PRMT R7, R46, 0x7632, R7 ;  /* 0x000076322e077816 */ /* 0x000fe40000000007 */
[----:B------:R-:W-:Y:S01]  /*26d80*/  LEA.HI.X.SX32 R13, R153, R9, 0x1, P0 ;  /* 0x00000009990d7211 */ /* 0x000fe200000f0eff */
[----:B------:R0:W-:Y:S01]  /*26d90*/  STG.E.U16 desc[UR8][R4.64], R46 ;  /* 0x0000002e04007986 */ /* 0x0001e2000c101508 */
[----:B---3--:R-:W-:Y:S01]  /*26da0*/  IMAD R19, R19, 0x1dc, RZ ;  /* 0x000001dc13137824 */ /* 0x008fe200078e02ff */
[----:B------:R-:W3:Y:S02]  /*26db0*/  LDC R18, c[0x0][0x3e8] ;  /* 0x0000fa00ff127b82 */ /* 0x000ee40000000800 */
[----:B------:R1:W-:Y:S01]  /*26dc0*/  STG.E.U16 desc[UR8][R10.64], R7 ;  /* 0x000000070a007986 */ /* 0x0003e2000c101508 */
[----:B------:R-:W-:-:S03]  /*26dd0*/  IMAD R3, R67, 0xed, RZ ;  /* 0x000000ed43037824 */ /* 0x000fc600078e02ff */
[----:B------:R2:W-:Y:S01]  /*26de0*/  STG.E.U16 desc[UR8][R12.64], R48 ;  /* 0x000000300c007986 */ /* 0x0005e2000c101508 */
[----:B0-----:R-:W-:Y:S02]  /*26df0*/  IADD3 R4, P0, PT, R17, R8, RZ ;  /* 0x0000000811047210 */ /* 0x001fe40007f1e0ff */
[----:B------:R-:W0:Y:S01]  /*26e00*/  LDC R17, c[0x0][0x3e8] ;  /* 0x0000fa00ff117b82 */ /* 0x000e220000000800 */
[----:B-1----:R-:W-:Y:S02]  /*26e10*/  IMAD R11, R20, 0x1de, RZ ;  /* 0x000001de140b7824 */ /* 0x002fe400078e02ff */
[----:B--2---:R-:W-:-:S05]  /*26e20*/  IMAD R13, R14, 0x1e0, RZ ;  /* 0x000001e00e0d7824 */ /* 0x004fca00078e02ff */
[----:B------:R-:W1:Y:S01]  /*26e30*/  LDC R14, c[0x0][0x3e8] ;  /* 0x0000fa00ff0e7b82 */ /* 0x000e620000000800 */
[-C--:B------:R-:W-:Y:S01]  /*26e40*/  LEA.HI.X.SX32 R5, R3, R9.reuse, 0x1, P0 ;  /* 0x0000000903057211 */ /* 0x080fe200000f0eff */
[----:B------:R-:W-:Y:S01]  /*26e50*/  IMAD R3, R67, 0xef, RZ ;  /* 0x000000ef43037824 */ /* 0x000fe200078e02ff */
[----:B------:R-:W-:Y:S02]  /*26e60*/  PRMT R20, R48, 0x7632, R20 ;  /* 0x0000763230147816 */ /* 0x000fe40000000014 */
[-C--:B------:R-:W-:Y:S02]  /*26e70*/  IADD3 R6, P1, PT, R19, R8.reuse, RZ ;  /* 0x0000000813067210 */ /* 0x080fe40007f3e0ff */
[----:B------:R-:W-:Y:S01]  /*26e80*/  IADD3 R10, P0, PT, R11, R8, RZ ;  /* 0x000000080b0a7210 */ /* 0x000fe20007f1e0ff */
[----:B------:R2:W-:Y:S01]  /*26e90*/  STG.E.U16 desc[UR8][R4.64], R20 ;  /* 0x0000001404007986 */ /* 0x0005e2000c101508 */
[-C--:B------:R-:W-:Y:S01]  /*26ea0*/  LEA.HI.X.SX32 R7, R61, R9.reuse, 0x1, P1 ;  /* 0x000000093d077211 */ /* 0x080fe200008f0eff */
[----:B----4-:R-:W-:Y:S01]  /*26eb0*/  IMAD R15, R15, 0x1e2, RZ ;  /* 0x000001e20f0f7824 */ /* 0x010fe200078e02ff */
[----:B------:R-:W-:Y:S01]  /*26ec0*/  LEA.HI.X.SX32 R11, R3, R9, 0x1, P0 ;  /* 0x00000009030b7211 */ /* 0x000fe200000f0eff */
[----:B-----5:R-:W-:-:S02]  /*26ed0*/  IMAD R19, R16, 0x1e4, RZ ;  /* 0x000001e410137824 */ /* 0x020fc400078e02ff */
[----:B------:R4:W-:Y:S01]  /*26ee0*/  STG.E.U16 desc[UR8][R6.64], R50 ;  /* 0x0000003206007986 */ /* 0x0009e2000c101508 */
[----:B------:R-:W-:Y:S01]  /*26ef0*/  IMAD R3, R67, 0xf1, RZ ;  /* 0x000000f143037824 */ /* 0x000fe200078e02ff */
[----:B------:R-:W5:Y:S01]  /*26f00*/  LDC R16, c[0x0][0x3e8] ;  /* 0x0000fa00ff107b82 */ /* 0x000f620000000800 */
[----:B--2---:R-:W-:Y:S02]  /*26f10*/  PRMT R5, R50, 0x7632, R5 ;  /* 0x0000763232057816 */ /* 0x004fe40000000005 */
[-C--:B------:R-:W-:Y:S02]  /*26f20*/  IADD3 R4, P0, PT, R13, R8.reuse, RZ ;  /* 0x000000080d047210 */ /* 0x080fe40007f1e0ff */
[-C--:B------:R-:W-:Y:S01]  /*26f30*/  IADD3 R12, P1, PT, R15, R8.reuse, RZ ;  /* 0x000000080f0c7210 */ /* 0x080fe20007f3e0ff */
[----:B------:R2:W-:Y:S01]  /*26f40*/  STG.E.U16 desc[UR8][R10.64], R5 ;  /* 0x000000050a007986 */ /* 0x0005e2000c101508 */
[----:B----4-:R-:W-:Y:S01]  /*26f50*/  IADD3 R6, P2, PT, R19, R8, RZ ;  /* 0x0000000813067210 */ /* 0x010fe20007f5e0ff */
[----:B------:R-:W4:Y:S01]  /*26f60*/  LDC R20, c[0x0][0x3e8] ;  /* 0x0000fa00ff147b82 */ /* 0x000f220000000800 */
[----:B------:R-:W-:-:S02]  /*26f70*/  LEA.HI.X.SX32 R13, R3, R9, 0x1, P1 ;  /* 0x00000009030d7211 */ /* 0x000fc400008f0eff */
[----:B------:R-:W-:Y:S02]  /*26f80*/  PRMT R22, R52, 0x7632, R22 ;  /* 0x0000763234167816 */ /* 0x000fe40000000016 */
[-C--:B------:R-:W-:Y:S01]  /*26f90*/  LEA.HI.X.SX32 R7, R63, R9.reuse, 0x1, P2 ;  /* 0x000000093f077211 */ /* 0x080fe200010f0eff */
[----:B------:R-:W-:Y:S02]  /*26fa0*/  IMAD R15, R67, 0xf5, RZ ;  /* 0x000000f5430f7824 */ /* 0x000fe400078e02ff */
[----:B------:R-:W4:Y:S01]  /*26fb0*/  LDC R19, c[0x0][0x3e8] ;  /* 0x0000fa00ff137b82 */ /* 0x000f220000000800 */
[----:B--2---:R-:W-:Y:S01]  /*26fc0*/  LEA.HI.X.SX32 R5, R155, R9, 0x1, P0 ;  /* 0x000000099b057211 */ /* 0x004fe200000f0eff */
[----:B0-----:R-:W-:-:S04]  /*26fd0*/  IMAD R11, R17, 0x1e6, RZ ;  /* 0x000001e6110b7824 */ /* 0x001fc800078e02ff */
[----:B------:R1:W-:Y:S02]  /*26fe0*/  STG.E.U16 desc[UR8][R4.64], R52 ;  /* 0x0000003404007986 */ /* 0x0003e4000c101508 */
[----:B------:R-:W0:Y:S02]  /*26ff0*/  LDC R17, c[0x0][0x3e8] ;  /* 0x0000fa00ff117b82 */ /* 0x000e240000000800 */
[----:B------:R-:W-:Y:S04]  /*27000*/  STG.E.U16 desc[UR8][R12.64], R22 ;  /* 0x000000160c007986 */ /* 0x000fe8000c101508 */
[----:B------:R2:W-:Y:S01]  /*27010*/  STG.E.U16 desc[UR8][R6.64], R54 ;  /* 0x0000003606007986 */ /* 0x0005e2000c101508 */
[----:B-1----:R-:W-:Y:S01]  /*27020*/  IMAD R5, R14, 0x1ea, RZ ;  /* 0x000001ea0e057824 */ /* 0x002fe200078e02ff */
[-C--:B------:R-:W-:Y:S01]  /*27030*/  IADD3 R10, P0, PT, R11, R8.reuse, RZ ;  /* 0x000000080b0a7210 */ /* 0x080fe20007f1e0ff */
[----:B------:R-:W-:Y:S01]  /*27040*/  IMAD R3, R67, 0xf3, RZ ;  /* 0x000000f343037824 */ /* 0x000fe200078e02ff */
[----:B------:R-:W1:Y:S02]  /*27050*/  LDC R14, c[0x0][0x3e8] ;  /* 0x0000fa00ff0e7b82 */ /* 0x000e640000000800 */
[----:B--2---:R-:W-:-:S04]  /*27060*/  IADD3 R6, P1, PT, R5, R8, RZ ;  /* 0x0000000805067210 */ /* 0x004fc80007f3e0ff */
[-C--:B------:R-:W-:Y:S02]  /*27070*/  LEA.HI.X.SX32 R7, R15, R9.reuse, 0x1, P1 ;  /* 0x000000090f077211 */ /* 0x080fe400008f0eff */
[----:B------:R-:W2:Y:S01]  /*27080*/  LDC R15, c[0x0][0x3e8] ;  /* 0x0000fa00ff0f7b82 */ /* 0x000ea20000000800 */
[----:B---3--:R-:W-:Y:S01]  /*27090*/  IMAD R21, R18, 0x1e8, RZ ;  /* 0x000001e812157824 */ /* 0x008fe200078e02ff */
[-C--:B------:R-:W-:Y:S01]  /*270a0*/  LEA.HI.X.SX32 R11, R3, R9.reuse, 0x1, P0 ;  /* 0x00000009030b7211 */ /* 0x080fe200000f0eff */
[----:B-----5:R-:W-:Y:S01]  /*270b0*/  IMAD R13, R16, 0x1ec, RZ ;  /* 0x000001ec100d7824 */ /* 0x020fe200078e02ff */
[----:B------:R-:W-:Y:S02]  /*270c0*/  PRMT R3, R54, 0x7632, R3 ;  /* 0x0000763236037816 */ /* 0x000fe40000000003 */
[----:B------:R-:W-:Y:S02]  /*270d0*/  IADD3 R4, P0, PT, R21, R8, RZ ;  /* 0x0000000815047210 */ /* 0x000fe40007f1e0ff */
[----:B------:R-:W3:Y:S01]  /*270e0*/  LDC R16, c[0x0][0x3e8] ;  /* 0x0000fa00ff107b82 */ /* 0x000ee20000000800 */
[----:B------:R0:W-:Y:S01]  /*270f0*/  STG.E.U16 desc[UR8][R10.64], R3 ;  /* 0x000000030a007986 */ /* 0x0001e2000c101508 */
[----:B------:R-:W-:Y:S01]  /*27100*/  LEA.HI.X.SX32 R5, R91, R9, 0x1, P0 ;  /* 0x000000095b057211 */ /* 0x000fe200000f0eff */
[----:B----4-:R-:W-:Y:S01]  /*27110*/  IMAD R19, R19, 0x1f0, RZ ;  /* 0x000001f013137824 */ /* 0x010fe200078e02ff */
[----:B------:R-:W-:-:S02]  /*27120*/  PRMT R18, R56, 0x7632, R18 ;  /* 0x0000763238127816 */ /* 0x000fc40000000012 */
[-C--:B------:R-:W-:Y:S01]  /*27130*/  IADD3 R12, P2, PT, R13, R8.reuse, RZ ;  /* 0x000000080d0c7210 */ /* 0x080fe20007f5e0ff */
[----:B------:R4:W-:Y:S01]  /*27140*/  STG.E.U16 desc[UR8][R4.64], R56 ;  /* 0x0000003804007986 */ /* 0x0009e2000c101508 */
[----:B0-----:R-:W-:Y:S02]  /*27150*/  IMAD R11, R17, 0x1ee, RZ ;  /* 0x000001ee110b7824 */ /* 0x001fe400078e02ff */
[----:B------:R-:W0:Y:S01]  /*27160*/  LDC R17, c[0x0][0x3e8] ;  /* 0x0000fa00ff117b82 */ /* 0x000e220000000800 */
[----:B------:R-:W-:Y:S01]  /*27170*/  IMAD R3, R67, 0xf7, RZ ;  /* 0x000000f743037824 */ /* 0x000fe200078e02ff */
[-C--:B------:R-:W-:Y:S02]  /*27180*/  LEA.HI.X.SX32 R13, R157, R9.reuse, 0x1, P2 ;  /* 0x000000099d0d7211 */ /* 0x080fe400010f0eff */
[-C--:B----4-:R-:W-:Y:S01]  /*27190*/  IADD3 R4, P0, PT, R11, R8.reuse, RZ ;  /* 0x000000080b047210 */ /* 0x090fe20007f1e0ff */
[----:B------:R4:W-:Y:S01]  /*271a0*/  STG.E.U16 desc[UR8][R6.64], R18 ;  /* 0x0000001206007986 */ /* 0x0009e2000c101508 */
[----:B------:R-:W-:Y:S01]  /*271b0*/  IMAD R21, R20, 0x1f2, RZ ;  /* 0x000001f214157824 */ /* 0x000fe200078e02ff */
[----:B------:R-:W-:Y:S01]  /*271c0*/  PRMT R20, R58, 0x7632, R20 ;  /* 0x000076323a147816 */ /* 0x000fe20000000014 */
[----:B--2---:R-:W-:Y:S01]  /*271d0*/  IMAD R15, R15, 0x1f6, RZ ;  /* 0x000001f60f0f7824 */ /* 0x004fe200078e02ff */
[-C--:B------:R-:W-:Y:S01]  /*271e0*/  LEA.HI.X.SX32 R5, R3, R9.reuse, 0x1, P0 ;  /* 0x0000000903057211 */ /* 0x080fe200000f0eff */
[----:B------:R1:W-:Y:S01]  /*271f0*/  STG.E.U16 desc[UR8][R12.64], R58 ;  /* 0x0000003a0c007986 */ /* 0x0003e2000c101508 */
[----:B----4-:R-:W-:Y:S01]  /*27200*/  IADD3 R6, P1, PT, R19, R8, RZ ;  /* 0x0000000813067210 */ /* 0x010fe20007f3e0ff */
[----:B------:R-:W2:Y:S02]  /*27210*/  LDC R18, c[0x0][0x3e8] ;  /* 0x0000fa00ff127b82 */ /* 0x000ea40000000800 */
[----:B------:R4:W-:Y:S01]  /*27220*/  STG.E.U16 desc[UR8][R4.64], R20 ;  /* 0x0000001404007986 */ /* 0x0009e2000c101508 */
[----:B------:R-:W-:Y:S01]  /*27230*/  IMAD R11, R67, 0xf9, RZ ;  /* 0x000000f9430b7824 */ /* 0x000fe200078e02ff */
[----:B------:R-:W-:Y:S01]  /*27240*/  LEA.HI.X.SX32 R7, R159, R9, 0x1, P1 ;  /* 0x000000099f077211 */ /* 0x000fe200008f0eff */
[----:B-1----:R-:W-:-:S03]  /*27250*/  IMAD R13, R14, 0x1f4, RZ ;  /* 0x000001f40e0d7824 */ /* 0x002fc600078e02ff */
[----:B------:R-:W1:Y:S01]  /*27260*/  LDC R19, c[0x0][0x3e8] ;  /* 0x0000fa00ff137b82 */ /* 0x000e620000000800 */
[-C--:B------:R-:W-:Y:S01]  /*27270*/  IADD3 R10, P2, PT, R21, R8.reuse, RZ ;  /* 0x00000008150a7210 */ /* 0x080fe20007f5e0ff */
[----:B---3--:R-:W-:Y:S01]  /*27280*/  IMAD R21, R16, 0x1f8, RZ ;  /* 0x000001f810157824 */ /* 0x008fe200078e02ff */
[----:B----4-:R-:W-:-:S05]  /*27290*/  IADD3 R4, P1, PT, R15, R8, RZ ;  /* 0x000000080f047210 */ /* 0x010fca0007f3e0ff */
[----:B------:R-:W3:Y:S01]  /*272a0*/  LDC.64 R14, c[0x0][0x3a0] ;  /* 0x0000e800ff0e7b82 */ /* 0x000ee20000000a00 */
[-C--:B------:R-:W-:Y:S01]  /*272b0*/  IADD3 R12, P0, PT, R13, R8.reuse, RZ ;  /* 0x000000080d0c7210 */ /* 0x080fe20007f1e0ff */
[----:B------:R-:W-:Y:S01]  /*272c0*/  IMAD R3, R67, 0xfb, RZ ;  /* 0x000000fb43037824 */ /* 0x000fe200078e02ff */
[-C--:B------:R-:W-:Y:S02]  /*272d0*/  LEA.HI.X.SX32 R11, R11, R9.reuse, 0x1, P2 ;  /* 0x000000090b0b7211 */ /* 0x080fe400010f0eff */
[----:B------:R-:W-:Y:S01]  /*272e0*/  PRMT R22, R60, 0x7632, R22 ;  /* 0x000076323c167816 */ /* 0x000fe20000000016 */
[----:B------:R4:W-:Y:S01]  /*272f0*/  STG.E.U16 desc[UR8][R6.64], R60 ;  /* 0x0000003c06007986 */ /* 0x0009e2000c101508 */
[-C--:B------:R-:W-:Y:S01]  /*27300*/  LEA.HI.X.SX32 R13, R65, R9.reuse, 0x1, P0 ;  /* 0x00000009410d7211 */ /* 0x080fe200000f0eff */
[----:B0-----:R-:W-:Y:S01]  /*27310*/  IMAD R17, R17, 0x1fa, RZ ;  /* 0x000001fa11117824 */ /* 0x001fe200078e02ff */
[----:B------:R-:W-:Y:S01]  /*27320*/  LEA.HI.X.SX32 R5, R3, R9, 0x1, P1 ;  /* 0x0000000903057211 */ /* 0x000fe200008f0eff */
[----:B------:R0:W-:Y:S01]  /*27330*/  STG.E.U16 desc[UR8][R10.64], R22 ;  /* 0x000000160a007986 */ /* 0x0001e2000c101508 */
[----:B------:R-:W-:Y:S01]  /*27340*/  IMAD R3, R67, 0xfd, RZ ;  /* 0x000000fd43037824 */ /* 0x000fe200078e02ff */
[----:B----4-:R-:W-:-:S02]  /*27350*/  IADD3 R6, P0, PT, R21, R8, RZ ;  /* 0x0000000815067210 */ /* 0x010fc40007f1e0ff */
[----:B0-----:R-:W-:Y:S02]  /*27360*/  PRMT R11, R62, 0x7632, R11 ;  /* 0x000076323e0b7816 */ /* 0x001fe4000000000b */
[-C--:B------:R-:W-:Y:S02]  /*27370*/  LEA.HI.X.SX32 R7, R161, R9.reuse, 0x1, P0 ;  /* 0x00000009a1077211 */ /* 0x080fe400000f0eff */
[----:B------:R-:W-:Y:S01]  /*27380*/  IADD3 R10, P0, PT, R17, R8, RZ ;  /* 0x00000008110a7210 */ /* 0x000fe20007f1e0ff */
[----:B------:R0:W-:Y:S01]  /*27390*/  STG.E.U16 desc[UR8][R12.64], R62 ;  /* 0x0000003e0c007986 */ /* 0x0001e2000c101508 */
[----:B------:R-:W-:Y:S01]  /*273a0*/  UIMAD UR6, UR10, UR6, URZ ;  /* 0x000000060a0672a4 */ /* 0x000fe2000f8e02ff */
[----:B-1----:R-:W-:Y:S02]  /*273b0*/  IMAD R19, R19, 0x1fe, RZ ;  /* 0x000001fe13137824 */ /* 0x002fe400078e02ff */
[----:B------:R1:W-:Y:S01]  /*273c0*/  STG.E.U16 desc[UR8][R4.64], R11 ;  /* 0x0000000b04007986 */ /* 0x0003e2000c101508 */
[----:B------:R-:W-:Y:S01]  /*273d0*/  USHF.L.U32 UR4, UR6, 0x2, URZ ;  /* 0x0000000206047899 */ /* 0x000fe200080006ff */
[----:B------:R-:W-:Y:S01]  /*273e0*/  IMAD R67, R67, 0xff, RZ ;  /* 0x000000ff43437824 */ /* 0x000fe200078e02ff */
[----:B------:R-:W-:Y:S01]  /*273f0*/  UIMAD.WIDE UR6, UR6, 0x4, URZ ;  /* 0x00000004060678a5 */ /* 0x000fe2000f8e02ff */
[----:B------:R4:W-:Y:S01]  /*27400*/  STG.E.U16 desc[UR8][R6.64], R64 ;  /* 0x0000004006007986 */ /* 0x0009e2000c101508 */
[----:B0-----:R-:W-:Y:S01]  /*27410*/  IMAD.SHL.U32 R13, R219, 0x4, RZ ;  /* 0x00000004db0d7824 */ /* 0x001fe200078e00ff */
[----:B-1----:R-:W-:Y:S01]  /*27420*/  LEA.HI.X.SX32 R11, R3, R9, 0x1, P0 ;  /* 0x00000009030b7211 */ /* 0x002fe200000f0eff */
[----:B--2---:R-:W-:Y:S01]  /*27430*/  IMAD R3, R18, 0x1fc, RZ ;  /* 0x000001fc12037824 */ /* 0x004fe200078e02ff */
[----:B------:R-:W-:-:S02]  /*27440*/  PRMT R5, R64, 0x7632, R5 ;  /* 0x0000763240057816 */ /* 0x000fc40000000005 */
[-C--:B----4-:R-:W-:Y:S02]  /*27450*/  IADD3 R6, P1, PT, R19, R8.reuse, RZ ;  /* 0x0000000813067210 */ /* 0x090fe40007f3e0ff */
[----:B------:R-:W-:Y:S01]  /*27460*/  IADD3 R4, P0, PT, R3, R8, RZ ;  /* 0x0000000803047210 */ /* 0x000fe20007f1e0ff */
[----:B------:R-:W-:Y:S01]  /*27470*/  IMAD.HI R8, R219, 0x4, RZ ;  /* 0x00000004db087827 */ /* 0x000fe200078e02ff */
[----:B---3--:R-:W-:Y:S01]  /*27480*/  IADD3 R12, P2, P3, R13, UR4, R14 ;  /* 0x000000040d0c7c10 */ /* 0x008fe2000fb5e00e */
[----:B------:R0:W-:Y:S01]  /*27490*/  STG.E.U16 desc[UR8][R10.64], R5 ;  /* 0x000000050a007986 */ /* 0x0001e2000c101508 */
[----:B------:R-:W-:Y:S02]  /*274a0*/  LEA.HI.X.SX32 R7, R67, R9, 0x1, P1 ;  /* 0x0000000943077211 */ /* 0x000fe400008f0eff */
[----:B------:R-:W-:Y:S02]  /*274b0*/  PRMT R3, R2, 0x7632, R3 ;  /* 0x0000763202037816 */ /* 0x000fe40000000003 */
[----:B------:R-:W-:-:S02]  /*274c0*/  IADD3.X R13, PT, PT, R8, UR7, R15, P2, P3 ;  /* 0x00000007080d7c10 */ /* 0x000fc400097e640f */
[----:B0-----:R-:W-:-:S05]  /*274d0*/  LEA.HI.X.SX32 R5, R89, R9, 0x1, P0 ;  /* 0x0000000959057211 */ /* 0x001fca00000f0eff */
[----:B------:R0:W-:Y:S04]  /*274e0*/  STG.E.U16 desc[UR8][R4.64], R2 ;  /* 0x0000000204007986 */ /* 0x0001e8000c101508 */
[----:B------:R0:W-:Y:S04]  /*274f0*/  STG.E.U16 desc[UR8][R6.64], R3 ;  /* 0x0000000306007986 */ /* 0x0001e8000c101508 */
[----:B------:R0:W-:Y:S01]  /*27500*/  STG.E desc[UR8][R12.64], R0 ;  /* 0x000000000c007986 */ /* 0x0001e2000c101908 */
[----:B------:R-:W-:Y:S06]  /*27510*/  BAR.SYNC.DEFER_BLOCKING 0x0 ;  /* 0x0000000000007b1d */ /* 0x000fec0000010000 */
[----:B------:R-:W-:Y:S05]  /*27520*/  BRA.U UP0, `(.L_x_23) ;  /* 0x0000000100a07547 */ /* 0x000fea000b800000 */
[----:B------:R-:W1:Y:S01]  /*27530*/  S2UR UR6, SR_CgaCtaId ;  /* 0x00000000000679c3 */ /* 0x000e620000008800 */
[----:B------:R-:W-:Y:S01]  /*27540*/  NOP ;  /* 0x0000000000007918 */ /* 0x000fe20000000000 */
[----:B------:R-:W-:Y:S01]  /*27550*/  UMOV UR4, 0x50 ;  /* 0x0000005000047882 */ /* 0x000fe20000000000 */
[----:B0-----:R-:W-:Y:S02]  /*27560*/  MOV R0, UR5 ;  /* 0x0000000500007c02 */ /* 0x001fe40008000f00 */
[----:B------:R-:W-:Y:S02]  /*27570*/  MOV R3, 0xffff ;  /* 0x0000ffff00037802 */ /* 0x000fe40000000f00 */
[----:B------:R-:W-:Y:S02]  /*27580*/  LOP3.LUT R0, R0, 0xffff, RZ, 0xc0, !PT ;  /* 0x0000ffff00007812 */ /* 0x000fe400078ec0ff */
[----:B------:R-:W-:Y:S02]  /*27590*/  MOV R7, 0x1 ;  /* 0x0000000100077802 */ /* 0x000fe40000000f00 */
[----:B------:R-:W-:-:S04]  /*275a0*/  SHF.R.U32.HI R0, RZ, 0x5, R0 ;  /* 0x00000005ff007819 */ /* 0x000fc80000011600 */
[----:B------:R-:W-:Y:S02]  /*275b0*/  IADD3 R2, PT, PT, R0, 0x10, RZ ;  /* 0x0000001000027810 */ /* 0x000fe40007ffe0ff */
[----:B------:R-:W-:Y:S01]  /*275c0*/  SHF.L.U32 R0, R3, R0, RZ ;  /* 0x0000000003007219 */ /* 0x000fe200000006ff */
[----:B-1----:R-:W-:Y:S01]  /*275d0*/  ULEA UR7, UR6, UR4, 0x18 ;  /* 0x0000000406077291 */ /* 0x002fe2000f8ec0ff */
[----:B------:R-:W-:-:S04]  /*275e0*/  SHF.L.U32 R3, R7, R2, RZ ;  /* 0x0000000207037219 */ /* 0x000fc800000006ff */
[----:B------:R-:W-:-:S04]  /*275f0*/  LOP3.LUT R0, R3, R0, RZ, 0xfc, !PT ;  /* 0x0000000003007212 */ /* 0x000fc800078efcff */
[----:B------:R-:W0:Y:S01]  /*27600*/  LDS R5, [UR7] ;  /* 0x00000007ff057984 */ /* 0x000e220008000800 */
[C---:B------:R-:W-:Y:S02]  /*27610*/  LOP3.LUT R2, R0.reuse, 0xffff, RZ, 0xc0, !PT ;  /* 0x0000ffff00027812 */ /* 0x040fe400078ec0ff */
[----:B0-----:R-:W-:-:S04]  /*27620*/  LOP3.LUT R3, R0, 0xffff, R5, 0x80, !PT ;  /* 0x0000ffff00037812 */ /* 0x001fc800078e8005 */
[----:B------:R-:W-:-:S13]  /*27630*/  ISETP.NE.AND P0, PT, R3, R2, PT ;  /* 0x000000020300720c */ /* 0x000fda0003f05270 */
[----:B------:R-:W-:Y:S05]  /*27640*/  @P0 BRA `(.L_x_24) ;  /* 0x0000000000500947 */ /* 0x000fea0003800000 */
[----:B------:R-:W-:Y:S02]  /*27650*/  SHF.R.U32.HI R5, RZ, 0x10, R5 ;  /* 0x00000010ff057819 */ /* 0x000fe40000011605 */
[----:B------:R-:W-:-:S04]  /*27660*/  SHF.R.U32.HI R2, RZ, 0x10, R0 ;  /* 0x00000010ff027819 */ /* 0x000fc80000011600 */
[----:B------:R-:W-:-:S04]  /*27670*/  LOP3.LUT R5, R5, R2, RZ, 0xc0, !PT ;  /* 0x0000000205057212 */ /* 0x000fc800078ec0ff */
[----:B------:R-:W-:-:S13]  /*27680*/  ISETP.NE.AND P0, PT, R5, R2, PT ;  /* 0x000000020500720c */ /* 0x000fda0003f05270 */
[----:B------:R-:W-:Y:S05]  /*27690*/  @P0 BRA `(.L_x_25) ;  /* 0x0000000000300947 */ /* 0x000fea0003800000 */
[----:B------:R-:W-:Y:S01]  /*276a0*/  R2UR UR4, R0 ;  /* 0x00000000000472ca */ /* 0x000fe200000e0000 */
[----:B------:R-:W-:Y:S01]  /*276b0*/  VOTEU.ANY UR6, UPT, PT ;  /* 0x0000000000067886 */ /* 0x000fe200038e0100 */
[----:B------:R-:W0:Y:S01]  /*276c0*/  S2R R0, SR_LANEID ;  /* 0x0000000000007919 */ /* 0x000e220000000000 */
[----:B------:R-:W-:-:S10]  /*276d0*/  UFLO.U32 UR6, UR6 ;  /* 0x00000006000672bd */ /* 0x000fd400080e0000 */
[----:B------:R-:W-:-:S06]  /*276e0*/  ULOP3.LUT UR4, URZ, UR4, URZ, 0x33, !UPT ;  /* 0x00000004ff047292 */ /* 0x000fcc000f8e33ff */
[----:B------:R-:W-:-:S04]  /*276f0*/  IMAD.U32 R2, RZ, RZ, UR4 ;  /* 0x00000004ff027e24 */ /* 0x000fc8000f8e00ff */
[----:B------:R-:W1:Y:S02]  /*27700*/  REDUX UR8, R2 ;  /* 0x00000000020873c4 */ /* 0x000e640000000000 */
[----:B------:R2:W-:Y:S01]  /*27710*/  UTCATOMSWS.AND URZ, UR4 ;  /* 0x0000000400ff79e3 */ /* 0x0005e20008000000 */
[----:B0-----:R-:W-:Y:S02]  /*27720*/  ISETP.EQ.U32.AND P0, PT, R0, UR6, PT ;  /* 0x0000000600007c0c */ /* 0x001fe4000bf02070 */
[----:B-1----:R-:W-:-:S11]  /*27730*/  MOV R0, UR8 ;  /* 0x0000000800007c02 */ /* 0x002fd60008000f00 */
[----:B------:R2:W-:Y:S01]  /*27740*/  @P0 ATOMS.AND RZ, [UR7], R0 ;  /* 0x00000000ffff098c */ /* 0x0005e2000a800007 */
[----:B------:R-:W-:Y:S05]  /*27750*/  BRA `(.L_x_23) ;  /* 0x0000000000147947 */ /* 0x000fea0003800000 */
.L_x_25:
[----:B------:R-:W-:-:S07]  /*27760*/  MOV R2, 0x27780 ;  /* 0x0002778000027802 */ /* 0x000fce0000000f00 */
[----:B------:R-:W-:Y:S05]  /*27770*/  CALL.REL.NOINC `($__internal_0_$__cuda_sm10x_tcgen05_guardrail_trap_col_being_dealloced_not_returned_by_alloc) ;  /* 0x0000000000447944 */ /* 0x000fea0003c00000 */
[----:B------:R-:W-:Y:S05]  /*27780*/  BRA `(.L_x_23) ;  /* 0x0000000000087947 */ /* 0x000fea0003800000 */
.L_x_24:
[----:B------:R-:W-:-:S07]  /*27790*/  MOV R2, 0x277b0 ;  /* 0x000277b000027802 */ /* 0x000fce0000000f00 */
[----:B------:R-:W-:Y:S05]  /*277a0*/  CALL.REL.NOINC `($__internal_2_$__cuda_sm10x_tcgen05_guardrail_trap_unallocated_columns_being_dealloced) ;  /* 0x0000000000507944 */ /* 0x000fea0003c00000 */
.L_x_23:
[----:B------:R-:W-:Y:S01]  /*277b0*/  NOP ;  /* 0x0000000000007918 */ /* 0x000fe20000000000 */
[----:B--2---:R-:W-:Y:S05]  /*277c0*/  EXIT ;  /* 0x000000000000794d */ /* 0x004fea0003800000 */
.L_x_8:
[----:B------:R-:W1:Y:S02]  /*277d0*/  SYNCS.PHASECHK.TRANS64.TRYWAIT P2, [UR4+0x18000], RZ ;  /* 0x018000ffff0075a7 */ /* 0x000e640008041104 */
[----:B-1----:R-:W-:Y:S05]  /*277e0*/  @!P2 BRA `(.L_x_8) ;  /* 0xfffffffc00f8a947 */ /* 0x002fea000383ffff */
[----:B------:R-:W-:Y:S05]  /*277f0*/  BRA `(.L_x_7) ;  /* 0xfffffe3000307947 */ /* 0x000fea000383ffff */
.L_x_18:
[----:B------:R-:W1:Y:S02]  /*27800*/  SYNCS.PHASECHK.TRANS64.TRYWAIT P0, [UR4+0x28010], RZ ;  /* 0x028010ffff0075a7 */ /* 0x000e640008001104 */
[----:B-1----:R-:W-:Y:S05]  /*27810*/  @!P0 BRA `(.L_x_18) ;  /* 0xfffffffc00f88947 */ /* 0x002fea000383ffff */
[----:B------:R-:W-:Y:S05]  /*27820*/  BRA `(.L_x_26) ;  /* 0xfffffee800987947 */ /* 0x000fea000383ffff */
.L_x_19:
[----:B------:R-:W0:Y:S02]  /*27830*/  SYNCS.PHASECHK.TRANS64.TRYWAIT P6, [R68+URZ], R69 ;  /* 0x00000045440075a7 */ /* 0x000e2400080c11ff */
[----:B0-----:R-:W-:Y:S05]  /*27840*/  @!P6 BRA `(.L_x_19) ;  /* 0xfffffffc00f8e947 */ /* 0x001fea000383ffff */
[----:B------:R-:W-:Y:S05]  /*27850*/  BRA `(.L_x_27) ;  /* 0xffffff0c00f07947 */ /* 0x000fea000383ffff */
.L_x_22:
[----:B------:R-:W0:Y:S02]  /*27860*/  SYNCS.PHASECHK.TRANS64.TRYWAIT P0, [R68+URZ], R3 ;  /* 0x00000003440075a7 */ /* 0x000e2400080011ff */
[----:B0-----:R-:W-:Y:S05]  /*27870*/  @!P0 BRA `(.L_x_22) ;  /* 0xfffffffc00f88947 */ /* 0x001fea000383ffff */
[----:B------:R-:W-:Y:S05]  /*27880*/  BRA `(.L_x_28) ;  /* 0xffffff6400a07947 */ /* 0x000fea000383ffff */
        .weak           $__internal_0_$__cuda_sm10x_tcgen05_guardrail_trap_col_being_dealloced_not_returned_by_alloc
        .type           $__internal_0_$__cuda_sm10x_tcgen05_guardrail_trap_col_being_dealloced_not_returned_by_alloc,@function
        .size           $__internal_0_$__cuda_sm10x_tcgen05_guardrail_trap_col_being_dealloced_not_returned_by_alloc,($__internal_1_$__cuda_sm10x_tcgen05_guardrail_trap_phase_invalid_during_alloc - $__internal_0_$__cuda_sm10x_tcgen05_guardrail_trap_col_being_dealloced_not_returned_by_alloc)
$__internal_0_$__cuda_sm10x_tcgen05_guardrail_trap_col_being_dealloced_not_returned_by_alloc:
[----:B------:R-:W-:Y:S05]  /*27890*/  BPT.TRAP 0x1 ;  /* 0x000000040000795c */ /* 0x000fea0000300000 */
[----:B------:R-:W-:-:S04]  /*278a0*/  HFMA2 R3, -RZ, RZ, 0, 0 ;  /* 0x00000000ff037431 */ /* 0x000fc800000001ff */
[----:B------:R-:W-:Y:S05]  /*278b0*/  RET.REL.NODEC R2 `(attn_fwd) ;  /* 0xfffffd8402d07950 */ /* 0x000fea0003c3ffff */
        .weak           $__internal_1_$__cuda_sm10x_tcgen05_guardrail_trap_phase_invalid_during_alloc
        .type           $__internal_1_$__cuda_sm10x_tcgen05_guardrail_trap_phase_invalid_during_alloc,@function
        .size           $__internal_1_$__cuda_sm10x_tcgen05_guardrail_trap_phase_invalid_during_alloc,($__internal_2_$__cuda_sm10x_tcgen05_guardrail_trap_unallocated_columns_being_dealloced - $__internal_1_$__cuda_sm10x_tcgen05_guardrail_trap_phase_invalid_during_alloc)
$__internal_1_$__cuda_sm10x_tcgen05_guardrail_trap_phase_invalid_during_alloc:
[----:B------:R-:W-:Y:S05]  /*278c0*/  BPT.TRAP 0x1 ;  /* 0x000000040000795c */ /* 0x000fea0000300000 */
[----:B------:R-:W-:-:S04]  /*278d0*/  MOV R3, 0x0 ;  /* 0x0000000000037802 */ /* 0x000fc80000000f00 */
[----:B------:R-:W-:Y:S05]  /*278e0*/  RET.REL.NODEC R2 `(attn_fwd) ;  /* 0xfffffd8402c47950 */ /* 0x000fea0003c3ffff */
        .weak           $__internal_2_$__cuda_sm10x_tcgen05_guardrail_trap_unallocated_columns_being_dealloced
        .type           $__internal_2_$__cuda_sm10x_tcgen05_guardrail_trap_unallocated_columns_being_dealloced,@function
        .size           $__internal_2_$__cuda_sm10x_tcgen05_guardrail_trap_unallocated_columns_being_dealloced,(.L_x_32 - $__internal_2_$__cuda_sm10x_tcgen05_guardrail_trap_unallocated_columns_being_dealloced)
$__internal_2_$__cuda_sm10x_tcgen05_guardrail_trap_unallocated_columns_being_dealloced:
[----:B------:R-:W-:Y:S05]  /*278f0*/  BPT.TRAP 0x1 ;  /* 0x000000040000795c */ /* 0x000fea0000300000 */
[----:B------:R-:W-:-:S04]  /*27900*/  HFMA2 R3, -RZ, RZ, 0, 0 ;  /* 0x00000000ff037431 */ /* 0x000fc800000001ff */
[----:B------:R-:W-:Y:S05]  /*27910*/  RET.REL.NODEC R2 `(attn_fwd) ;  /* 0xfffffd8402b87950 */ /* 0x000fea0003c3ffff */
.L_x_29:
[----:B------:R-:W-:-:S00]  /*27920*/  BRA `(.L_x_29) ;  /* 0xfffffffc00fc7947 */ /* 0x000fc0000383ffff */
[----:B------:R-:W-:-:S00]  /*27930*/  NOP ;  /* 0x0000000000007918 */ /* 0x000fc00000000000 */
        /* <DEDUP_REMOVED lines=12> */
.L_x_32:


//--------------------- .nv.global.init           --------------------------
	.section	.nv.global.init,"aw",@progbits
.nv.global.init:
	.type		_$_str,@object
	.size		_$_str,(.L_3 - _$_str)
_$_str:
        /*0000*/ 	.byte	0x5f, 0x5f, 0x43, 0x55, 0x44, 0x41, 0x5f, 0x46, 0x54, 0x5a, 0x00
.L_3:


//--------------------- .nv.shared.attn_fwd       --------------------------
	.section	.nv.shared.attn_fwd,"aw",@nobits
	.sectionflags	@""
	.align	16
	.zero		1024


//--------------------- .nv.shared.reserved.0     --------------------------
	.section	.nv.shared.reserved.0,"aw",@nobits
	.align	8
	.weak		__nv_reservedSMEM_offset_0_alias
	.size		__nv_reservedSMEM_offset_0_alias, 0, 64
	.other		__nv_reservedSMEM_offset_0_alias,@"STO_CUDA_RESERVED_SHARED STV_DEFAULT"
__nv_reservedSMEM_offset_0_alias:
	.zero		0
.nv.shared.reserved.0:
	.zero		64
	.weak		__nv_reservedSMEM_allocation_phase
	.type		__nv_reservedSMEM_allocation_phase,@object
	.size		__nv_reservedSMEM_allocation_phase,(.L_0 - __nv_reservedSMEM_allocation_phase)
__nv_reservedSMEM_allocation_phase:
	.zero		1
.L_0:
	.zero		7
	.weak		__nv_reservedSMEM_devtool_atexit_pc
	.type		__nv_reservedSMEM_devtool_atexit_pc,@object
	.size		__nv_reservedSMEM_devtool_atexit_pc,(__nv_reservedSMEM_allocation_mask - __nv_reservedSMEM_devtool_atexit_pc)
__nv_reservedSMEM_devtool_atexit_pc:
	.zero		8
	.weak		__nv_reservedSMEM_allocation_mask
	.type		__nv_reservedSMEM_allocation_mask,@object
	.size		__nv_reservedSMEM_allocation_mask,(.L_2 - __nv_reservedSMEM_allocation_mask)
__nv_reservedSMEM_allocation_mask:
	.zero		4
.L_2:


//--------------------- .nv.constant0.attn_fwd    --------------------------
	.section	.nv.constant0.attn_fwd,"a",@progbits
	.sectionflags	@""
	.align	4
.nv.constant0.attn_fwd:
	.zero		1032


//--------------------- SYMBOLS --------------------------

	.type		.nv.reservedSmem.offset0,@object
	.size		.nv.reservedSmem.offset0,0x4
	.type		.nv.reservedSmem.cap,@object
	.size		.nv.reservedSmem.cap,0x4
